	.target	sm_80

	.elftype	@"ET_EXEC"


//--------------------- .note.nv.tkinfo           --------------------------
	.section	.note.nv.tkinfo,"",@"SHT_NOTE"
	.sectionflags	@"SHF_NOTE_NV_TKINFO"
	.tkinfo
        /*0018*/ 	.word	0x00000002
        /*0030*/ 	.string	""
        /*0030*/ 	.string	"ptxas"
        /*0030*/ 	.string	"Cuda compilation tools, release 13.0, V13.0.88"
        /*0030*/ 	.string	"Build cuda_13.0.r13.0/compiler.36424714_0"
        /*0030*/ 	.string	"-v  -suppress-debug-info  -lineinfo  -arch sm_80 "



//--------------------- .note.nv.cuinfo           --------------------------
	.section	.note.nv.cuinfo,"",@"SHT_NOTE"
	.sectionflags	@"SHF_NOTE_NV_CUINFO"
        /*0018*/ 	.short	0x0002
        /*001a*/ 	.short	0x0050
        /*001c*/ 	.short	0x0082
	.zero		2


//--------------------- .nv.info                  --------------------------
	.section	.nv.info,"",@"SHT_CUDA_INFO"
	.align	4


	//----- nvinfo : EIATTR_REGCOUNT
	.align		4
        /*0000*/ 	.byte	0x04, 0x2f
        /*0002*/ 	.short	(.L_2 - .L_1)
	.align		4
.L_1:
        /*0004*/ 	.word	index@(attn_fwd)
        /*0008*/ 	.word	0x00000040


	//----- nvinfo : EIATTR_FRAME_SIZE
	.align		4
.L_2:
        /*000c*/ 	.byte	0x04, 0x11
        /*000e*/ 	.short	(.L_4 - .L_3)
	.align		4
.L_3:
        /*0010*/ 	.word	index@(attn_fwd)
        /*0014*/ 	.word	0x00000c60


	//----- nvinfo : EIATTR_MIN_STACK_SIZE
	.align		4
.L_4:
        /*0018*/ 	.byte	0x04, 0x12
        /*001a*/ 	.short	(.L_6 - .L_5)
	.align		4
.L_5:
        /*001c*/ 	.word	index@(attn_fwd)
        /*0020*/ 	.word	0x00000c60
.L_6:


//--------------------- .nv.info.attn_fwd         --------------------------
	.section	.nv.info.attn_fwd,"",@"SHT_CUDA_INFO"
	.sectionflags	@""
	.align	4


	//----- nvinfo : EIATTR_CUDA_API_VERSION
	.align		4
        /*0000*/ 	.byte	0x04, 0x37
        /*0002*/ 	.short	(.L_8 - .L_7)
.L_7:
        /*0004*/ 	.word	0x00000082


	//----- nvinfo : EIATTR_SW2861232_WAR
	.align		4
.L_8:
        /*0008*/ 	.byte	0x01, 0x35
	.zero		2


	//----- nvinfo : EIATTR_PARAM_CBANK
	.align		4
        /*000c*/ 	.byte	0x04, 0x0a
        /*000e*/ 	.short	(.L_10 - .L_9)
	.align		4
.L_9:
        /*0010*/ 	.word	index@(.nv.constant0.attn_fwd)
        /*0014*/ 	.short	0x0160
        /*0016*/ 	.short	0x0088


	//----- nvinfo : EIATTR_CBANK_PARAM_SIZE
	.align		4
.L_10:
        /*0018*/ 	.byte	0x03, 0x19
        /*001a*/ 	.short	0x0088


	//----- nvinfo : EIATTR_KPARAM_INFO
	.align		4
        /*001c*/ 	.byte	0x04, 0x17
        /*001e*/ 	.short	(.L_12 - .L_11)
.L_11:
        /*0020*/ 	.word	0x00000000
        /*0024*/ 	.short	0x0019
        /*0026*/ 	.short	0x0080
        /*0028*/ 	.byte	0x00, 0xf4, 0x21, 0x00


	//----- nvinfo : EIATTR_KPARAM_INFO
	.align		4
.L_12:
        /*002c*/ 	.byte	0x04, 0x17
        /*002e*/ 	.short	(.L_14 - .L_13)
.L_13:
        /*0030*/ 	.word	0x00000000
        /*0034*/ 	.short	0x0018
        /*0036*/ 	.short	0x0078
        /*0038*/ 	.byte	0x00, 0xf4, 0x21, 0x00


	//----- nvinfo : EIATTR_KPARAM_INFO
	.align		4
.L_14:
        /*003c*/ 	.byte	0x04, 0x17
        /*003e*/ 	.short	(.L_16 - .L_15)
.L_15:
        /*0040*/ 	.word	0x00000000
        /*0044*/ 	.short	0x0017
        /*0046*/ 	.short	0x0070
        /*0048*/ 	.byte	0x00, 0xf0, 0x11, 0x00


	//----- nvinfo : EIATTR_KPARAM_INFO
	.align		4
.L_16:
        /*004c*/ 	.byte	0x04, 0x17
        /*004e*/ 	.short	(.L_18 - .L_17)
.L_17:
        /*0050*/ 	.word	0x00000000
        /*0054*/ 	.short	0x0016
        /*0056*/ 	.short	0x006c
        /*0058*/ 	.byte	0x00, 0xf0, 0x11, 0x00


	//----- nvinfo : EIATTR_KPARAM_INFO
	.align		4
.L_18:
        /*005c*/ 	.byte	0x04, 0x17
        /*005e*/ 	.short	(.L_20 - .L_19)
.L_19:
        /*0060*/ 	.word	0x00000000
        /*0064*/ 	.short	0x0015
        /*0066*/ 	.short	0x0068
        /*0068*/ 	.byte	0x00, 0xf0, 0x11, 0x00


	//----- nvinfo : EIATTR_KPARAM_INFO
	.align		4
.L_20:
        /*006c*/ 	.byte	0x04, 0x17
        /*006e*/ 	.short	(.L_22 - .L_21)
.L_21:
        /*0070*/ 	.word	0x00000000
        /*0074*/ 	.short	0x0014
        /*0076*/ 	.short	0x0064
        /*0078*/ 	.byte	0x00, 0xf0, 0x11, 0x00


	//----- nvinfo : EIATTR_KPARAM_INFO
	.align		4
.L_22:
        /*007c*/ 	.byte	0x04, 0x17
        /*007e*/ 	.short	(.L_24 - .L_23)
.L_23:
        /*0080*/ 	.word	0x00000000
        /*0084*/ 	.short	0x0013
        /*0086*/ 	.short	0x0060
        /*0088*/ 	.byte	0x00, 0xf0, 0x11, 0x00


	//----- nvinfo : EIATTR_KPARAM_INFO
	.align		4
.L_24:
        /*008c*/ 	.byte	0x04, 0x17
        /*008e*/ 	.short	(.L_26 - .L_25)
.L_25:
        /*0090*/ 	.word	0x00000000
        /*0094*/ 	.short	0x0012
        /*0096*/ 	.short	0x005c
        /*0098*/ 	.byte	0x00, 0xf0, 0x11, 0x00


	//----- nvinfo : EIATTR_KPARAM_INFO
	.align		4
.L_26:
        /*009c*/ 	.byte	0x04, 0x17
        /*009e*/ 	.short	(.L_28 - .L_27)
.L_27:
        /*00a0*/ 	.word	0x00000000
        /*00a4*/ 	.short	0x0011
        /*00a6*/ 	.short	0x0058
        /*00a8*/ 	.byte	0x00, 0xf0, 0x11, 0x00


	//----- nvinfo : EIATTR_KPARAM_INFO
	.align		4
.L_28:
        /*00ac*/ 	.byte	0x04, 0x17
        /*00ae*/ 	.short	(.L_30 - .L_29)
.L_29:
        /*00b0*/ 	.word	0x00000000
        /*00b4*/ 	.short	0x0010
        /*00b6*/ 	.short	0x0054
        /*00b8*/ 	.byte	0x00, 0xf0, 0x11, 0x00


	//----- nvinfo : EIATTR_KPARAM_INFO
	.align		4
.L_30:
        /*00bc*/ 	.byte	0x04, 0x17
        /*00be*/ 	.short	(.L_32 - .L_31)
.L_31:
        /*00c0*/ 	.word	0x00000000
        /*00c4*/ 	.short	0x000f
        /*00c6*/ 	.short	0x0050
        /*00c8*/ 	.byte	0x00, 0xf0, 0x11, 0x00


	//----- nvinfo : EIATTR_KPARAM_INFO
	.align		4
.L_32:
        /*00cc*/ 	.byte	0x04, 0x17
        /*00ce*/ 	.short	(.L_34 - .L_33)
.L_33:
        /*00d0*/ 	.word	0x00000000
        /*00d4*/ 	.short	0x000e
        /*00d6*/ 	.short	0x004c
        /*00d8*/ 	.byte	0x00, 0xf0, 0x11, 0x00


	//----- nvinfo : EIATTR_KPARAM_INFO
	.align		4
.L_34:
        /*00dc*/ 	.byte	0x04, 0x17
        /*00de*/ 	.short	(.L_36 - .L_35)
.L_35:
        /*00e0*/ 	.word	0x00000000
        /*00e4*/ 	.short	0x000d
        /*00e6*/ 	.short	0x0048
        /*00e8*/ 	.byte	0x00, 0xf0, 0x11, 0x00


	//----- nvinfo : EIATTR_KPARAM_INFO
	.align		4
.L_36:
        /*00ec*/ 	.byte	0x04, 0x17
        /*00ee*/ 	.short	(.L_38 - .L_37)
.L_37:
        /*00f0*/ 	.word	0x00000000
        /*00f4*/ 	.short	0x000c
        /*00f6*/ 	.short	0x0044
        /*00f8*/ 	.byte	0x00, 0xf0, 0x11, 0x00


	//----- nvinfo : EIATTR_KPARAM_INFO
	.align		4
.L_38:
        /*00fc*/ 	.byte	0x04, 0x17
        /*00fe*/ 	.short	(.L_40 - .L_39)
.L_39:
        /*0100*/ 	.word	0x00000000
        /*0104*/ 	.short	0x000b
        /*0106*/ 	.short	0x0040
        /*0108*/ 	.byte	0x00, 0xf0, 0x11, 0x00


	//----- nvinfo : EIATTR_KPARAM_INFO
	.align		4
.L_40:
        /*010c*/ 	.byte	0x04, 0x17
        /*010e*/ 	.short	(.L_42 - .L_41)
.L_41:
        /*0110*/ 	.word	0x00000000
        /*0114*/ 	.short	0x000a
        /*0116*/ 	.short	0x003c
        /*0118*/ 	.byte	0x00, 0xf0, 0x11, 0x00


	//----- nvinfo : EIATTR_KPARAM_INFO
	.align		4
.L_42:
        /*011c*/ 	.byte	0x04, 0x17
        /*011e*/ 	.short	(.L_44 - .L_43)
.L_43:
        /*0120*/ 	.word	0x00000000
        /*0124*/ 	.short	0x0009
        /*0126*/ 	.short	0x0038
        /*0128*/ 	.byte	0x00, 0xf0, 0x11, 0x00


	//----- nvinfo : EIATTR_KPARAM_INFO
	.align		4
.L_44:
        /*012c*/ 	.byte	0x04, 0x17
        /*012e*/ 	.short	(.L_46 - .L_45)
.L_45:
        /*0130*/ 	.word	0x00000000
        /*0134*/ 	.short	0x0008
        /*0136*/ 	.short	0x0034
        /*0138*/ 	.byte	0x00, 0xf0, 0x11, 0x00


	//----- nvinfo : EIATTR_KPARAM_INFO
	.align		4
.L_46:
        /*013c*/ 	.byte	0x04, 0x17
        /*013e*/ 	.short	(.L_48 - .L_47)
.L_47:
        /*0140*/ 	.word	0x00000000
        /*0144*/ 	.short	0x0007
        /*0146*/ 	.short	0x0030
        /*0148*/ 	.byte	0x00, 0xf0, 0x11, 0x00


	//----- nvinfo : EIATTR_KPARAM_INFO
	.align		4
.L_48:
        /*014c*/ 	.byte	0x04, 0x17
        /*014e*/ 	.short	(.L_50 - .L_49)
.L_49:
        /*0150*/ 	.word	0x00000000
        /*0154*/ 	.short	0x0006
        /*0156*/ 	.short	0x002c
        /*0158*/ 	.byte	0x00, 0xf0, 0x11, 0x00


	//----- nvinfo : EIATTR_KPARAM_INFO
	.align		4
.L_50:
        /*015c*/ 	.byte	0x04, 0x17
        /*015e*/ 	.short	(.L_52 - .L_51)
.L_51:
        /*0160*/ 	.word	0x00000000
        /*0164*/ 	.short	0x0005
        /*0166*/ 	.short	0x0028
        /*0168*/ 	.byte	0x00, 0xf0, 0x11, 0x00


	//----- nvinfo : EIATTR_KPARAM_INFO
	.align		4
.L_52:
        /*016c*/ 	.byte	0x04, 0x17
        /*016e*/ 	.short	(.L_54 - .L_53)
.L_53:
        /*0170*/ 	.word	0x00000000
        /*0174*/ 	.short	0x0004
        /*0176*/ 	.short	0x0020
        /*0178*/ 	.byte	0x00, 0xf4, 0x21, 0x00


	//----- nvinfo : EIATTR_KPARAM_INFO
	.align		4
.L_54:
        /*017c*/ 	.byte	0x04, 0x17
        /*017e*/ 	.short	(.L_56 - .L_55)
.L_55:
        /*0180*/ 	.word	0x00000000
        /*0184*/ 	.short	0x0003
        /*0186*/ 	.short	0x0018
        /*0188*/ 	.byte	0x00, 0xf4, 0x21, 0x00


	//----- nvinfo : EIATTR_KPARAM_INFO
	.align		4
.L_56:
        /*018c*/ 	.byte	0x04, 0x17
        /*018e*/ 	.short	(.L_58 - .L_57)
.L_57:
        /*0190*/ 	.word	0x00000000
        /*0194*/ 	.short	0x0002
        /*0196*/ 	.short	0x0010
        /*0198*/ 	.byte	0x00, 0xf4, 0x21, 0x00


	//----- nvinfo : EIATTR_KPARAM_INFO
	.align		4
.L_58:
        /*019c*/ 	.byte	0x04, 0x17
        /*019e*/ 	.short	(.L_60 - .L_59)
.L_59:
        /*01a0*/ 	.word	0x00000000
        /*01a4*/ 	.short	0x0001
        /*01a6*/ 	.short	0x0008
        /*01a8*/ 	.byte	0x00, 0xf4, 0x21, 0x00


	//----- nvinfo : EIATTR_KPARAM_INFO
	.align		4
.L_60:
        /*01ac*/ 	.byte	0x04, 0x17
        /*01ae*/ 	.short	(.L_62 - .L_61)
.L_61:
        /*01b0*/ 	.word	0x00000000
        /*01b4*/ 	.short	0x0000
        /*01b6*/ 	.short	0x0000
        /*01b8*/ 	.byte	0x00, 0xf4, 0x21, 0x00


	//----- nvinfo : EIATTR_MAXREG_COUNT
	.align		4
.L_62:
        /*01bc*/ 	.byte	0x03, 0x1b
        /*01be*/ 	.short	0x0080


	//----- nvinfo : EIATTR_NUM_BARRIERS
	.align		4
        /*01c0*/ 	.byte	0x02, 0x4c
        /*01c2*/ 	.byte	0x01
	.zero		1


	//----- nvinfo : EIATTR_ANNOTATIONS
	.align		4
        /*01c4*/ 	.byte	0x04, 0x55
        /*01c6*/ 	.short	(.L_64 - .L_63)


	//   ....[0]....
.L_63:
        /*01c8*/ 	.word	0x00000001
        /*01cc*/ 	.byte	0x60, 0x04, 0x00, 0x00, 0x01, 0x00, 0x00, 0x00, 0x70, 0x04, 0x00, 0x00, 0x01, 0x00, 0x00, 0x00
        /* <DEDUP_REMOVED lines=1049> */
        /*436c*/ 	.byte	0x10, 0x5b, 0x01, 0x00, 0x01, 0x00, 0x00, 0x00, 0x80, 0x5d, 0x01, 0x00


	//----- nvinfo : EIATTR_MERCURY_ISA_VERSION
	.align		4
.L_64:
        /*4378*/ 	.byte	0x03, 0x5f
        /*437a*/ 	.short	0x0000


	//----- nvinfo : EIATTR_COOP_GROUP_MASK_REGIDS
	.align		4
        /*437c*/ 	.byte	0x04, 0x29
        /*437e*/ 	.short	(.L_66 - .L_65)


	//   ....[0]....
.L_65:
        /*4380*/ 	.word	0xffffffff


	//   ....[1]....
        /*4384*/ 	.word	0xffffffff


	//   ....[2]....
        /*4388*/ 	.word	0xffffffff


	//   ....[3]....
        /*438c*/ 	.word	0xffffffff


	//   ....[4]....
        /*4390*/ 	.word	0xffffffff


	//   ....[5]....
        /*4394*/ 	.word	0xffffffff


	//   ....[6]....
        /*4398*/ 	.word	0xffffffff


	//   ....[7]....
        /*439c*/ 	.word	0xffffffff


	//----- nvinfo : EIATTR_COOP_GROUP_INSTR_OFFSETS
	.align		4
.L_66:
        /*43a0*/ 	.byte	0x04, 0x28
        /*43a2*/ 	.short	(.L_68 - .L_67)


	//   ....[0]....
.L_67:
        /*43a4*/ 	.word	0x00008e40


	//   ....[1]....
        /*43a8*/ 	.word	0x00008fd0


	//   ....[2]....
        /*43ac*/ 	.word	0x00009010


	//   ....[3]....
        /*43b0*/ 	.word	0x00009120


	//   ....[4]....
        /*43b4*/ 	.word	0x0000eee0


	//   ....[5]....
        /*43b8*/ 	.word	0x0000eef0


	//   ....[6]....
        /*43bc*/ 	.word	0x0000f190


	//   ....[7]....
        /*43c0*/ 	.word	0x0000f1a0


	//----- nvinfo : EIATTR_EXIT_INSTR_OFFSETS
	.align		4
.L_68:
        /*43c4*/ 	.byte	0x04, 0x1c
        /*43c6*/ 	.short	(.L_70 - .L_69)


	//   ....[0]....
.L_69:
        /*43c8*/ 	.word	0x00015d70


	//   ....[1]....
        /*43cc*/ 	.word	0x00015e70


	//----- nvinfo : EIATTR_REQNTID
	.align		4
.L_70:
        /*43d0*/ 	.byte	0x04, 0x10
        /*43d2*/ 	.short	(.L_72 - .L_71)
.L_71:
        /*43d4*/ 	.word	0x00000200
        /*43d8*/ 	.word	0x00000001
        /*43dc*/ 	.word	0x00000001
.L_72:


//--------------------- .nv.callgraph             --------------------------
	.section	.nv.callgraph,"",@"SHT_CUDA_CALLGRAPH"
	.align	4
	.sectionentsize	8
	.align		4
        /*0000*/ 	.word	0x00000000
	.align		4
        /*0004*/ 	.word	0xffffffff
	.align		4
        /*0008*/ 	.word	0x00000000
	.align		4
        /*000c*/ 	.word	0xfffffffe
	.align		4
        /*0010*/ 	.word	0x00000000
	.align		4
        /*0014*/ 	.word	0xfffffffd
	.align		4
        /*0018*/ 	.word	0x00000000
	.align		4
        /*001c*/ 	.word	0xfffffffc


//--------------------- .nv.rel.action            --------------------------
	.section	.nv.rel.action,"",@"SHT_CUDA_RELOCINFO"
	.align	8
	.sectionentsize	8
        /*0000*/ 	.byte	0x73, 0x00, 0x00, 0x00, 0x00, 0x00, 0x00, 0x00, 0x00, 0x00, 0x00, 0x11, 0x25, 0x00, 0x05, 0x36


//--------------------- .nv.constant4             --------------------------
	.section	.nv.constant4,"a",@progbits
	.align	8
	.align		8
.nv.constant4:
        /*0000*/ 	.dword	_$_str


//--------------------- .nv.constant0.attn_fwd    --------------------------
	.section	.nv.constant0.attn_fwd,"a",@progbits
	.sectionflags	@""
	.align	4
.nv.constant0.attn_fwd:
	.zero		488


//--------------------- .text.attn_fwd            --------------------------
	.section	.text.attn_fwd,"ax",@progbits
	.sectioninfo	@"SHI_REGISTERS=64"
	.align	128
        .global         attn_fwd
        .type           attn_fwd,@function
        .size           attn_fwd,(.L_x_4 - attn_fwd)
        .other          attn_fwd,@"STO_CUDA_ENTRY STV_DEFAULT"
attn_fwd:
.text.attn_fwd:
[----:B------:R-:W-:Y:S02]  /*0000*/  IMAD.MOV.U32 R1, RZ, RZ, c[0x0][0x28] ;  /* 0x00000a00ff017624 */ /* 0x000fe400078e00ff */
[----:B------:R-:W0:Y:S01]  /*0010*/  S2R R3, SR_TID.X ;  /* 0x0000000000037919 */ /* 0x000e220000002100 */
[----:B------:R-:W-:Y:S01]  /*0020*/  MOV R39, c[0x0][0x198] ;  /* 0x0000660000277a02 */ /* 0x000fe20000000f00 */
[----:B------:R-:W-:Y:S01]  /*0030*/  ULDC.64 UR4, c[0x0][0x118] ;  /* 0x0000460000047ab9 */ /* 0x000fe20000000a00 */
[----:B------:R-:W-:Y:S01]  /*0040*/  IADD3 R1, R1, -0xc60, RZ ;  /* 0xfffff3a001017810 */ /* 0x000fe20007ffe0ff */
[----:B------:R-:W1:Y:S04]  /*0050*/  S2R R0, SR_CTAID.X ;  /* 0x0000000000007919 */ /* 0x000e680000002500 */
[----:B------:R-:W2:Y:S01]  /*0060*/  S2R R4, SR_CTAID.Y ;  /* 0x0000000000047919 */ /* 0x000ea20000002600 */
[----:B0-----:R-:W-:Y:S02]  /*0070*/  LOP3.LUT R2, R3, 0xff, RZ, 0xc0, !PT ;  /* 0x000000ff03027812 */ /* 0x001fe400078ec0ff */
[----:B------:R-:W-:-:S03]  /*0080*/  SHF.R.U32.HI R3, RZ, 0x8, R3 ;  /* 0x00000008ff037819 */ /* 0x000fc60000011603 */
[----:B-1----:R-:W-:Y:S02]  /*0090*/  IMAD R2, R0, 0x100, R2 ;  /* 0x0000010000027824 */ /* 0x002fe400078e0202 */
[----:B--2---:R-:W-:Y:S01]  /*00a0*/  IMAD R0, R4, c[0x0][0x190], RZ ;  /* 0x0000640004007a24 */ /* 0x004fe200078e02ff */
[----:B------:R-:W-:Y:S01]  /*00b0*/  SGXT.U32 R4, R3, 0x1 ;  /* 0x000000010304781a */ /* 0x000fe20000000000 */
[----:B------:R-:W-:Y:S02]  /*00c0*/  IMAD R2, R2, c[0x0][0x194], RZ ;  /* 0x0000650002027a24 */ /* 0x000fe400078e02ff */
[C---:B------:R-:W-:Y:S02]  /*00d0*/  IMAD.SHL.U32 R32, R0.reuse, 0x2, RZ ;  /* 0x0000000200207824 */ /* 0x040fe400078e00ff */
[----:B------:R-:W-:-:S04]  /*00e0*/  IMAD.HI R33, R0, 0x2, RZ ;  /* 0x0000000200217827 */ /* 0x000fc800078e02ff */
[----:B------:R-:W-:Y:S02]  /*00f0*/  IMAD.SHL.U32 R3, R2, 0x2, RZ ;  /* 0x0000000202037824 */ /* 0x000fe400078e00ff */
[----:B------:R-:W-:Y:S02]  /*0100*/  IMAD R0, R4, c[0x0][0x198], RZ ;  /* 0x0000660004007a24 */ /* 0x000fe400078e02ff */
[----:B------:R-:W-:Y:S01]  /*0110*/  IMAD.HI R2, R2, 0x2, RZ ;  /* 0x0000000202027827 */ /* 0x000fe200078e02ff */
[----:B------:R-:W-:Y:S02]  /*0120*/  IADD3 R32, P0, P1, R3, c[0x0][0x160], R32 ;  /* 0x0000580003207a10 */ /* 0x000fe4000791e020 */
[C---:B------:R-:W-:Y:S02]  /*0130*/  LEA R8, R39.reuse, R0, 0x1 ;  /* 0x0000000027087211 */ /* 0x040fe400078e08ff */
[----:B------:R-:W-:Y:S02]  /*0140*/  IADD3.X R33, R2, c[0x0][0x164], R33, P0, P1 ;  /* 0x0000590002217a10 */ /* 0x000fe400007e2421 */
[-C--:B------:R-:W-:Y:S01]  /*0150*/  LEA R2, P0, R0, R32.reuse, 0x1 ;  /* 0x0000002000027211 */ /* 0x080fe200078008ff */
[----:B------:R-:W-:Y:S01]  /*0160*/  IMAD R10, R39, 0x2, R8 ;  /* 0x00000002270a7824 */ /* 0x000fe200078e0208 */
[----:B------:R-:W-:-:S02]  /*0170*/  LEA R4, P1, R8, R32, 0x1 ;  /* 0x0000002008047211 */ /* 0x000fc400078208ff */
[-C--:B------:R-:W-:Y:S01]  /*0180*/  LEA.HI.X.SX32 R3, R0, R33.reuse, 0x1, P0 ;  /* 0x0000002100037211 */ /* 0x080fe200000f0eff */
[C---:B------:R-:W-:Y:S01]  /*0190*/  IMAD R0, R39.reuse, 0x2, R10 ;  /* 0x0000000227007824 */ /* 0x040fe200078e020a */
[----:B------:R-:W-:Y:S02]  /*01a0*/  LEA R6, P0, R10, R32, 0x1 ;  /* 0x000000200a067211 */ /* 0x000fe400078008ff */
[-C--:B------:R-:W-:Y:S01]  /*01b0*/  LEA.HI.X.SX32 R5, R8, R33.reuse, 0x1, P1 ;  /* 0x0000002108057211 */ /* 0x080fe200008f0eff */
[----:B------:R0:W2:Y:S01]  /*01c0*/  LDG.E.U16 R19, [R2.64] ;  /* 0x0000000402137981 */ /* 0x0000a2000c1e1500 */
[----:B------:R-:W-:Y:S02]  /*01d0*/  LEA.HI.X.SX32 R7, R10, R33, 0x1, P0 ;  /* 0x000000210a077211 */ /* 0x000fe400000f0eff */
[----:B------:R-:W-:Y:S01]  /*01e0*/  LEA R12, R39, R0, 0x1 ;  /* 0x00000000270c7211 */ /* 0x000fe200078e08ff */
[----:B------:R1:W3:Y:S01]  /*01f0*/  LDG.E.U16 R17, [R4.64] ;  /* 0x0000000404117981 */ /* 0x0002e2000c1e1500 */
[----:B------:R-:W-:-:S02]  /*0200*/  LEA R8, P0, R0, R32, 0x1 ;  /* 0x0000002000087211 */ /* 0x000fc400078008ff */
[-C--:B------:R-:W-:Y:S01]  /*0210*/  LEA R10, P1, R12, R32.reuse, 0x1 ;  /* 0x000000200c0a7211 */ /* 0x080fe200078208ff */
[----:B------:R4:W5:Y:S01]  /*0220*/  LDG.E.U16 R18, [R6.64] ;  /* 0x0000000406127981 */ /* 0x000962000c1e1500 */
[C---:B------:R-:W-:Y:S01]  /*0230*/  IMAD R14, R39.reuse, 0x2, R12 ;  /* 0x00000002270e7824 */ /* 0x040fe200078e020c */
[-C--:B------:R-:W-:Y:S02]  /*0240*/  LEA.HI.X.SX32 R9, R0, R33.reuse, 0x1, P0 ;  /* 0x0000002100097211 */ /* 0x080fe400000f0eff */
[-C--:B------:R-:W-:Y:S01]  /*0250*/  LEA.HI.X.SX32 R11, R12, R33.reuse, 0x1, P1 ;  /* 0x000000210c0b7211 */ /* 0x080fe200008f0eff */
[----:B------:R-:W-:Y:S01]  /*0260*/  IMAD R0, R39, 0x2, R14 ;  /* 0x0000000227007824 */ /* 0x000fe200078e020e */
[CC--:B------:R-:W-:Y:S01]  /*0270*/  LEA R12, P0, R14.reuse, R32.reuse, 0x1 ;  /* 0x000000200e0c7211 */ /* 0x0c0fe200078008ff */
[----:B------:R1:W5:Y:S03]  /*0280*/  LDG.E.U16 R23, [R8.64] ;  /* 0x0000000408177981 */ /* 0x000366000c1e1500 */
[----:B------:R-:W-:Y:S01]  /*0290*/  LEA.HI.X.SX32 R13, R14, R33, 0x1, P0 ;  /* 0x000000210e0d7211 */ /* 0x000fe200000f0eff */
[----:B------:R4:W5:Y:S01]  /*02a0*/  LDG.E.U16 R22, [R10.64] ;  /* 0x000000040a167981 */ /* 0x000962000c1e1500 */
[----:B0-----:R-:W-:-:S02]  /*02b0*/  LEA R2, P0, R0, R32, 0x1 ;  /* 0x0000002000027211 */ /* 0x001fc400078008ff */
[C---:B------:R-:W-:Y:S01]  /*02c0*/  LEA R14, R39.reuse, R0, 0x1 ;  /* 0x00000000270e7211 */ /* 0x040fe200078e08ff */
[----:B------:R0:W5:Y:S01]  /*02d0*/  LDG.E.U16 R15, [R12.64] ;  /* 0x000000040c0f7981 */ /* 0x000162000c1e1500 */
[-C--:B------:R-:W-:Y:S02]  /*02e0*/  LEA.HI.X.SX32 R3, R0, R33.reuse, 0x1, P0 ;  /* 0x0000002100037211 */ /* 0x080fe400000f0eff */
[CC--:B-1----:R-:W-:Y:S01]  /*02f0*/  LEA R4, P0, R14.reuse, R32.reuse, 0x1 ;  /* 0x000000200e047211 */ /* 0x0c2fe200078008ff */
[C---:B------:R-:W-:Y:S02]  /*0300*/  IMAD R0, R39.reuse, 0x2, R14 ;  /* 0x0000000227007824 */ /* 0x040fe400078e020e */
[----:B------:R1:W5:Y:S01]  /*0310*/  LDG.E.U16 R21, [R2.64] ;  /* 0x0000000402157981 */ /* 0x000362000c1e1500 */
[----:B------:R-:W-:Y:S01]  /*0320*/  LEA.HI.X.SX32 R5, R14, R33, 0x1, P0 ;  /* 0x000000210e057211 */ /* 0x000fe200000f0eff */
[----:B------:R-:W-:Y:S01]  /*0330*/  IMAD R16, R39, 0x2, R0 ;  /* 0x0000000227107824 */ /* 0x000fe200078e0200 */
[----:B----4-:R-:W-:-:S03]  /*0340*/  LEA R6, P1, R0, R32, 0x1 ;  /* 0x0000002000067211 */ /* 0x010fc600078208ff */
[----:B------:R4:W5:Y:S01]  /*0350*/  LDG.E.U16 R20, [R4.64] ;  /* 0x0000000404147981 */ /* 0x000962000c1e1500 */
[----:B------:R-:W-:Y:S02]  /*0360*/  LEA R8, P0, R16, R32, 0x1 ;  /* 0x0000002010087211 */ /* 0x000fe400078008ff */
[-C--:B------:R-:W-:Y:S02]  /*0370*/  LEA.HI.X.SX32 R7, R0, R33.reuse, 0x1, P1 ;  /* 0x0000002100077211 */ /* 0x080fe400008f0eff */
[----:B------:R-:W-:-:S03]  /*0380*/  LEA.HI.X.SX32 R9, R16, R33, 0x1, P0 ;  /* 0x0000002110097211 */ /* 0x000fc600000f0eff */
[----:B------:R0:W5:Y:S04]  /*0390*/  LDG.E.U16 R26, [R6.64] ;  /* 0x00000004061a7981 */ /* 0x000168000c1e1500 */
[----:B0-----:R0:W5:Y:S01]  /*03a0*/  LDG.E.U16 R7, [R8.64] ;  /* 0x0000000408077981 */ /* 0x001162000c1e1500 */
[----:B------:R-:W-:-:S04]  /*03b0*/  LEA R0, R39, R16, 0x1 ;  /* 0x0000001027007211 */ /* 0x000fc800078e08ff */
[----:B------:R-:W-:Y:S01]  /*03c0*/  LEA R10, P0, R0, R32, 0x1 ;  /* 0x00000020000a7211 */ /* 0x000fe200078008ff */
[----:B------:R-:W-:-:S03]  /*03d0*/  IMAD R14, R39, 0x2, R0 ;  /* 0x00000002270e7824 */ /* 0x000fc600078e0200 */
[----:B------:R-:W-:Y:S01]  /*03e0*/  LEA.HI.X.SX32 R11, R0, R33, 0x1, P0 ;  /* 0x00000021000b7211 */ /* 0x000fe200000f0eff */
[----:B------:R-:W-:Y:S01]  /*03f0*/  IMAD R0, R39, 0x2, R14 ;  /* 0x0000000227007824 */ /* 0x000fe200078e020e */
[----:B------:R-:W-:-:S03]  /*0400*/  LEA R12, P0, R14, R32, 0x1 ;  /* 0x000000200e0c7211 */ /* 0x000fc600078008ff */
[----:B------:R0:W5:Y:S01]  /*0410*/  LDG.E.U16 R25, [R10.64] ;  /* 0x000000040a197981 */ /* 0x000162000c1e1500 */
[----:B------:R-:W-:Y:S02]  /*0420*/  LEA R16, P1, R0, R32, 0x1 ;  /* 0x0000002000107211 */ /* 0x000fe400078208ff */
[----:B-1----:R-:W-:Y:S02]  /*0430*/  LEA R2, R39, R0, 0x1 ;  /* 0x0000000027027211 */ /* 0x002fe400078e08ff */
[----:B------:R-:W-:-:S05]  /*0440*/  LEA.HI.X.SX32 R13, R14, R33, 0x1, P0 ;  /* 0x000000210e0d7211 */ /* 0x000fca00000f0eff */
[----:B------:R1:W5:Y:S04]  /*0450*/  LDG.E.U16 R24, [R12.64] ;  /* 0x000000040c187981 */ /* 0x000368000c1e1500 */
[----:B--2---:R-:W-:Y:S04]  /*0460*/  STL [R1+0x104], R19 ;  /* 0x0001041301007387 */ /* 0x004fe80000100800 */
[----:B---3--:R2:W-:Y:S04]  /*0470*/  STL [R1+0x100], R17 ;  /* 0x0001001101007387 */ /* 0x0085e80000100800 */
[----:B-----5:R3:W-:Y:S01]  /*0480*/  STL [R1+0xfc], R18 ;  /* 0x0000fc1201007387 */ /* 0x0207e20000100800 */
[----:B--2---:R-:W-:Y:S01]  /*0490*/  LEA.HI.X.SX32 R17, R0, R33, 0x1, P1 ;  /* 0x0000002100117211 */ /* 0x004fe200008f0eff */
[----:B------:R-:W-:Y:S01]  /*04a0*/  IMAD R0, R39, 0x2, R2 ;  /* 0x0000000227007824 */ /* 0x000fe200078e0202 */
[----:B---3--:R-:W-:-:S03]  /*04b0*/  LEA R18, P0, R2, R32, 0x1 ;  /* 0x0000002002127211 */ /* 0x008fc600078008ff */
[----:B------:R-:W-:Y:S01]  /*04c0*/  IMAD R6, R39, 0x2, R0 ;  /* 0x0000000227067824 */ /* 0x000fe200078e0200 */
[----:B------:R-:W-:Y:S02]  /*04d0*/  LEA.HI.X.SX32 R19, R2, R33, 0x1, P0 ;  /* 0x0000002102137211 */ /* 0x000fe400000f0eff */
[----:B----4-:R-:W-:-:S04]  /*04e0*/  LEA R4, P0, R0, R32, 0x1 ;  /* 0x0000002000047211 */ /* 0x010fc800078008ff */
[-C--:B------:R-:W-:Y:S02]  /*04f0*/  LEA.HI.X.SX32 R5, R0, R33.reuse, 0x1, P0 ;  /* 0x0000002100057211 */ /* 0x080fe400000f0eff */
[C---:B------:R-:W-:Y:S01]  /*0500*/  LEA R0, R39.reuse, R6, 0x1 ;  /* 0x0000000627007211 */ /* 0x040fe200078e08ff */
[----:B------:R2:W-:Y:S01]  /*0510*/  STL [R1+0x124], R23 ;  /* 0x0001241701007387 */ /* 0x0005e20000100800 */
[-C--:B------:R-:W-:Y:S02]  /*0520*/  LEA R14, P0, R6, R32.reuse, 0x1 ;  /* 0x00000020060e7211 */ /* 0x080fe400078008ff */
[C---:B------:R-:W-:Y:S01]  /*0530*/  LEA R2, P1, R0.reuse, R32, 0x1 ;  /* 0x0000002000027211 */ /* 0x040fe200078208ff */
[----:B0-----:R-:W-:Y:S01]  /*0540*/  IMAD R8, R39, 0x2, R0 ;  /* 0x0000000227087824 */ /* 0x001fe200078e0200 */
[----:B------:R0:W-:Y:S02]  /*0550*/  STL [R1+0xf4], R22 ;  /* 0x0000f41601007387 */ /* 0x0001e40000100800 */
[----:B------:R-:W-:-:S02]  /*0560*/  LEA.HI.X.SX32 R3, R0, R33, 0x1, P1 ;  /* 0x0000002100037211 */ /* 0x000fc400008f0eff */
[----:B------:R3:W-:Y:S01]  /*0570*/  STL [R1+0xf0], R15 ;  /* 0x0000f00f01007387 */ /* 0x0007e20000100800 */
[----:B------:R-:W-:-:S03]  /*0580*/  IMAD R0, R39, 0x2, R8 ;  /* 0x0000000227007824 */ /* 0x000fc600078e0208 */
[----:B--2---:R2:W4:Y:S04]  /*0590*/  LDG.E.U16 R23, [R16.64] ;  /* 0x0000000410177981 */ /* 0x004528000c1e1500 */
[----:B0-----:R0:W5:Y:S01]  /*05a0*/  LDG.E.U16 R22, [R18.64] ;  /* 0x0000000412167981 */ /* 0x001162000c1e1500 */
[-C--:B---3--:R-:W-:Y:S02]  /*05b0*/  LEA.HI.X.SX32 R15, R6, R33.reuse, 0x1, P0 ;  /* 0x00000021060f7211 */ /* 0x088fe400000f0eff */
[C---:B-1----:R-:W-:Y:S01]  /*05c0*/  LEA R12, P0, R8.reuse, R32, 0x1 ;  /* 0x00000020080c7211 */ /* 0x042fe200078008ff */
[----:B------:R1:W-:Y:S01]  /*05d0*/  STL [R1+0xec], R21 ;  /* 0x0000ec1501007387 */ /* 0x0003e20000100800 */
[----:B--2---:R-:W-:Y:S02]  /*05e0*/  LEA R16, R39, R0, 0x1 ;  /* 0x0000000027107211 */ /* 0x004fe400078e08ff */
[----:B------:R-:W-:Y:S01]  /*05f0*/  LEA.HI.X.SX32 R13, R8, R33, 0x1, P0 ;  /* 0x00000021080d7211 */ /* 0x000fe200000f0eff */
[----:B------:R2:W3:Y:S01]  /*0600*/  LDG.E.U16 R17, [R2.64] ;  /* 0x0000000402117981 */ /* 0x0004e2000c1e1500 */
[----:B------:R-:W-:-:S03]  /*0610*/  LEA R10, P0, R0, R32, 0x1 ;  /* 0x00000020000a7211 */ /* 0x000fc600078008ff */
[----:B------:R2:W-:Y:S01]  /*0620*/  STL [R1+0x120], R20 ;  /* 0x0001201401007387 */ /* 0x0005e20000100800 */
[----:B------:R-:W-:-:S03]  /*0630*/  LEA.HI.X.SX32 R11, R0, R33, 0x1, P0 ;  /* 0x00000021000b7211 */ /* 0x000fc600000f0eff */
[----:B-1----:R1:W3:Y:S01]  /*0640*/  LDG.E.U16 R21, [R4.64] ;  /* 0x0000000404157981 */ /* 0x0022e2000c1e1500 */
[CC--:B------:R-:W-:Y:S01]  /*0650*/  LEA R8, P0, R16.reuse, R32.reuse, 0x1 ;  /* 0x0000002010087211 */ /* 0x0c0fe200078008ff */
[C---:B------:R-:W-:Y:S02]  /*0660*/  IMAD R0, R39.reuse, 0x2, R16 ;  /* 0x0000000227007824 */ /* 0x040fe400078e0210 */
[----:B0-----:R0:W3:Y:S04]  /*0670*/  LDG.E.U16 R19, [R12.64] ;  /* 0x000000040c137981 */ /* 0x0010e8000c1e1500 */
[----:B--2---:R2:W3:Y:S01]  /*0680*/  LDG.E.U16 R20, [R14.64] ;  /* 0x000000040e147981 */ /* 0x0044e2000c1e1500 */
[----:B------:R-:W-:Y:S01]  /*0690*/  LEA.HI.X.SX32 R9, R16, R33, 0x1, P0 ;  /* 0x0000002110097211 */ /* 0x000fe200000f0eff */
[----:B------:R-:W-:Y:S01]  /*06a0*/  IMAD R18, R39, 0x2, R0 ;  /* 0x0000000227127824 */ /* 0x000fe200078e0200 */
[-C--:B------:R-:W-:Y:S01]  /*06b0*/  LEA R6, P1, R0, R32.reuse, 0x1 ;  /* 0x0000002000067211 */ /* 0x080fe200078208ff */
[----:B------:R0:W3:Y:S04]  /*06c0*/  LDG.E.U16 R16, [R10.64] ;  /* 0x000000040a107981 */ /* 0x0000e8000c1e1500 */
[----:B------:R-:W-:Y:S01]  /*06d0*/  STL [R1+0xe4], R26 ;  /* 0x0000e41a01007387 */ /* 0x000fe20000100800 */
[----:B-1----:R-:W-:-:S03]  /*06e0*/  LEA R4, P0, R18, R32, 0x1 ;  /* 0x0000002012047211 */ /* 0x002fc600078008ff */
[----:B------:R1:W-:Y:S01]  /*06f0*/  STL [R1+0xe0], R7 ;  /* 0x0000e00701007387 */ /* 0x0003e20000100800 */
[----:B------:R-:W-:-:S03]  /*0700*/  LEA.HI.X.SX32 R5, R18, R33, 0x1, P0 ;  /* 0x0000002112057211 */ /* 0x000fc600000f0eff */
[----:B0-----:R0:W3:Y:S01]  /*0710*/  LDG.E.U16 R11, [R8.64] ;  /* 0x00000004080b7981 */ /* 0x0010e2000c1e1500 */
[-C--:B-1----:R-:W-:Y:S02]  /*0720*/  LEA.HI.X.SX32 R7, R0, R33.reuse, 0x1, P1 ;  /* 0x0000002100077211 */ /* 0x082fe400008f0eff */
[C---:B------:R-:W-:Y:S01]  /*0730*/  LEA R0, R39.reuse, R18, 0x1 ;  /* 0x0000001227007211 */ /* 0x040fe200078e08ff */
[----:B0-----:R0:W3:Y:S03]  /*0740*/  LDG.E.U16 R9, [R4.64] ;  /* 0x0000000404097981 */ /* 0x0010e6000c1e1500 */
[C---:B------:R-:W-:Y:S01]  /*0750*/  LEA R2, P0, R0.reuse, R32, 0x1 ;  /* 0x0000002000027211 */ /* 0x040fe200078008ff */
[----:B------:R-:W-:Y:S01]  /*0760*/  IMAD R12, R39, 0x2, R0 ;  /* 0x00000002270c7824 */ /* 0x000fe200078e0200 */
[----:B--2---:R1:W2:Y:S02]  /*0770*/  LDG.E.U16 R15, [R6.64] ;  /* 0x00000004060f7981 */ /* 0x0042a4000c1e1500 */
[----:B------:R-:W-:-:S02]  /*0780*/  LEA.HI.X.SX32 R3, R0, R33, 0x1, P0 ;  /* 0x0000002100037211 */ /* 0x000fc400000f0eff */
[----:B0-----:R-:W-:-:S03]  /*0790*/  LEA R4, P0, R12, R32, 0x1 ;  /* 0x000000200c047211 */ /* 0x001fc600078008ff */
[----:B------:R0:W2:Y:S01]  /*07a0*/  LDG.E.U16 R14, [R2.64] ;  /* 0x00000004020e7981 */ /* 0x0000a2000c1e1500 */
[----:B------:R-:W-:-:S05]  /*07b0*/  LEA.HI.X.SX32 R5, R12, R33, 0x1, P0 ;  /* 0x000000210c057211 */ /* 0x000fca00000f0eff */
[----:B------:R0:W2:Y:S01]  /*07c0*/  LDG.E.U16 R13, [R4.64] ;  /* 0x00000004040d7981 */ /* 0x0000a2000c1e1500 */
[----:B------:R-:W-:-:S05]  /*07d0*/  IMAD R0, R39, 0x2, R12 ;  /* 0x0000000227007824 */ /* 0x000fca00078e020c */
[C---:B-1----:R-:W-:Y:S02]  /*07e0*/  LEA R6, P1, R0.reuse, R32, 0x1 ;  /* 0x0000002000067211 */ /* 0x042fe400078208ff */
[C---:B------:R-:W-:Y:S02]  /*07f0*/  LEA R10, R39.reuse, R0, 0x1 ;  /* 0x00000000270a7211 */ /* 0x040fe400078e08ff */
[-C--:B------:R-:W-:Y:S01]  /*0800*/  LEA.HI.X.SX32 R7, R0, R33.reuse, 0x1, P1 ;  /* 0x0000002100077211 */ /* 0x080fe200008f0eff */
[----:B------:R-:W-:Y:S01]  /*0810*/  STL [R1+0xdc], R25 ;  /* 0x0000dc1901007387 */ /* 0x000fe20000100800 */
[CC--:B0-----:R-:W-:Y:S01]  /*0820*/  LEA R2, P0, R10.reuse, R32.reuse, 0x1 ;  /* 0x000000200a027211 */ /* 0x0c1fe200078008ff */
[C---:B------:R-:W-:Y:S02]  /*0830*/  IMAD R0, R39.reuse, 0x2, R10 ;  /* 0x0000000227007824 */ /* 0x040fe400078e020a */
[----:B------:R-:W-:Y:S01]  /*0840*/  STL [R1+0x11c], R24 ;  /* 0x00011c1801007387 */ /* 0x000fe20000100800 */
[----:B------:R-:W-:Y:S01]  /*0850*/  LEA.HI.X.SX32 R3, R10, R33, 0x1, P0 ;  /* 0x000000210a037211 */ /* 0x000fe200000f0eff */
[----:B------:R-:W-:Y:S01]  /*0860*/  IMAD R8, R39, 0x2, R0 ;  /* 0x0000000227087824 */ /* 0x000fe200078e0200 */
[----:B------:R-:W-:-:S03]  /*0870*/  LEA R4, P0, R0, R32, 0x1 ;  /* 0x0000002000047211 */ /* 0x000fc600078008ff */
[----:B------:R0:W2:Y:S01]  /*0880*/  LDG.E.U16 R12, [R2.64] ;  /* 0x00000004020c7981 */ /* 0x0000a2000c1e1500 */
[----:B------:R-:W-:Y:S02]  /*0890*/  LEA.HI.X.SX32 R5, R0, R33, 0x1, P0 ;  /* 0x0000002100057211 */ /* 0x000fe400000f0eff */
[----:B------:R-:W-:-:S05]  /*08a0*/  LEA R0, R39, R8, 0x1 ;  /* 0x0000000827007211 */ /* 0x000fca00078e08ff */
[----:B------:R-:W-:Y:S01]  /*08b0*/  IMAD R10, R39, 0x2, R0 ;  /* 0x00000002270a7824 */ /* 0x000fe200078e0200 */
[----:B0-----:R-:W-:-:S04]  /*08c0*/  LEA R2, P0, R8, R32, 0x1 ;  /* 0x0000002008027211 */ /* 0x001fc800078008ff */
[----:B------:R-:W-:Y:S01]  /*08d0*/  LEA.HI.X.SX32 R3, R8, R33, 0x1, P0 ;  /* 0x0000002108037211 */ /* 0x000fe200000f0eff */
[----:B----4-:R-:W-:Y:S04]  /*08e0*/  STL [R1+0xd4], R23 ;  /* 0x0000d41701007387 */ /* 0x010fe80000100800 */
[----:B-----5:R-:W-:Y:S04]  /*08f0*/  STL [R1+0xd0], R22 ;  /* 0x0000d01601007387 */ /* 0x020fe80000100800 */
[----:B---3--:R-:W-:Y:S04]  /*0900*/  STL [R1+0xcc], R21 ;  /* 0x0000cc1501007387 */ /* 0x008fe80000100800 */
[----:B------:R-:W-:Y:S04]  /*0910*/  STL [R1+0x118], R20 ;  /* 0x0001181401007387 */ /* 0x000fe80000100800 */
[----:B------:R0:W-:Y:S04]  /*0920*/  STL [R1+0xc4], R17 ;  /* 0x0000c41101007387 */ /* 0x0001e80000100800 */
[----:B------:R-:W-:Y:S04]  /*0930*/  STL [R1+0xc0], R19 ;  /* 0x0000c01301007387 */ /* 0x000fe80000100800 */
[----:B0-----:R0:W3:Y:S04]  /*0940*/  LDG.E.U16 R17, [R6.64] ;  /* 0x0000000406117981 */ /* 0x0010e8000c1e1500 */
[----:B------:R1:W-:Y:S01]  /*0950*/  STL [R1+0xbc], R16 ;  /* 0x0000bc1001007387 */ /* 0x0003e20000100800 */
[----:B0-----:R-:W-:-:S03]  /*0960*/  LEA R6, P1, R0, R32, 0x1 ;  /* 0x0000002000067211 */ /* 0x001fc600078208ff */
[----:B-1----:R0:W4:Y:S01]  /*0970*/  LDG.E.U16 R16, [R4.64] ;  /* 0x0000000404107981 */ /* 0x002122000c1e1500 */
[----:B------:R-:W-:Y:S01]  /*0980*/  LEA.HI.X.SX32 R7, R0, R33, 0x1, P1 ;  /* 0x0000002100077211 */ /* 0x000fe200008f0eff */
[----:B------:R-:W-:Y:S02]  /*0990*/  IMAD R0, R39, 0x2, R10 ;  /* 0x0000000227007824 */ /* 0x000fe400078e020a */
[----:B------:R1:W-:Y:S01]  /*09a0*/  STL [R1+0x114], R11 ;  /* 0x0001140b01007387 */ /* 0x0003e20000100800 */
[----:B0-----:R-:W-:-:S03]  /*09b0*/  LEA R4, P0, R10, R32, 0x1 ;  /* 0x000000200a047211 */ /* 0x001fc600078008ff */
[----:B--2---:R0:W-:Y:S01]  /*09c0*/  STL [R1+0xb4], R15 ;  /* 0x0000b40f01007387 */ /* 0x0041e20000100800 */
[----:B------:R-:W-:Y:S02]  /*09d0*/  LEA R8, R39, R0, 0x1 ;  /* 0x0000000027087211 */ /* 0x000fe400078e08ff */
[----:B------:R-:W-:Y:S01]  /*09e0*/  LEA.HI.X.SX32 R5, R10, R33, 0x1, P0 ;  /* 0x000000210a057211 */ /* 0x000fe200000f0eff */
[----:B-1----:R1:W2:Y:S04]  /*09f0*/  LDG.E.U16 R11, [R2.64] ;  /* 0x00000004020b7981 */ /* 0x0022a8000c1e1500 */
[----:B0-----:R0:W5:Y:S01]  /*0a00*/  LDG.E.U16 R15, [R6.64] ;  /* 0x00000004060f7981 */ /* 0x001162000c1e1500 */
[----:B-1----:R-:W-:-:S03]  /*0a10*/  LEA R2, P0, R0, R32, 0x1 ;  /* 0x0000002000027211 */ /* 0x002fc600078008ff */
[----:B------:R1:W-:Y:S01]  /*0a20*/  STL [R1+0xb0], R9 ;  /* 0x0000b00901007387 */ /* 0x0003e20000100800 */
[----:B------:R-:W-:-:S03]  /*0a30*/  LEA.HI.X.SX32 R3, R0, R33, 0x1, P0 ;  /* 0x0000002100037211 */ /* 0x000fc600000f0eff */
[----:B------:R0:W-:Y:S04]  /*0a40*/  STL [R1+0xac], R14 ;  /* 0x0000ac0e01007387 */ /* 0x0001e80000100800 */
[----:B-1----:R1:W5:Y:S04]  /*0a50*/  LDG.E.U16 R9, [R4.64] ;  /* 0x0000000404097981 */ /* 0x002368000c1e1500 */
[----:B0-----:R0:W5:Y:S01]  /*0a60*/  LDG.E.U16 R14, [R2.64] ;  /* 0x00000004020e7981 */ /* 0x001162000c1e1500 */
[----:B-1----:R-:W-:-:S04]  /*0a70*/  LEA R4, P0, R8, R32, 0x1 ;  /* 0x0000002008047211 */ /* 0x002fc800078008ff */
[----:B------:R-:W-:Y:S01]  /*0a80*/  LEA.HI.X.SX32 R5, R8, R33, 0x1, P0 ;  /* 0x0000002108057211 */ /* 0x000fe200000f0eff */
[----:B------:R1:W-:Y:S04]  /*0a90*/  STL [R1+0x110], R13 ;  /* 0x0001100d01007387 */ /* 0x0003e80000100800 */
[----:B-1----:R1:W5:Y:S01]  /*0aa0*/  LDG.E.U16 R13, [R4.64] ;  /* 0x00000004040d7981 */ /* 0x002362000c1e1500 */
[----:B------:R-:W-:-:S04]  /*0ab0*/  IMAD R0, R39, 0x2, R8 ;  /* 0x0000000227007824 */ /* 0x000fc800078e0208 */
[----:B------:R-:W-:Y:S01]  /*0ac0*/  IMAD R10, R39, 0x2, R0 ;  /* 0x00000002270a7824 */ /* 0x000fe200078e0200 */
[----:B------:R-:W-:-:S04]  /*0ad0*/  LEA R6, P1, R0, R32, 0x1 ;  /* 0x0000002000067211 */ /* 0x000fc800078208ff */
[-C--:B------:R-:W-:Y:S02]  /*0ae0*/  LEA.HI.X.SX32 R7, R0, R33.reuse, 0x1, P1 ;  /* 0x0000002100077211 */ /* 0x080fe400008f0eff */
[C---:B0-----:R-:W-:Y:S02]  /*0af0*/  LEA R2, P0, R10.reuse, R32, 0x1 ;  /* 0x000000200a027211 */ /* 0x041fe400078008ff */
[C---:B------:R-:W-:Y:S02]  /*0b00*/  LEA R0, R39.reuse, R10, 0x1 ;  /* 0x0000000a27007211 */ /* 0x040fe400078e08ff */
[----:B------:R-:W-:Y:S02]  /*0b10*/  LEA.HI.X.SX32 R3, R10, R33, 0x1, P0 ;  /* 0x000000210a037211 */ /* 0x000fe400000f0eff */
[----:B-1----:R-:W-:Y:S01]  /*0b20*/  LEA R4, P0, R0, R32, 0x1 ;  /* 0x0000002000047211 */ /* 0x002fe200078008ff */
[----:B------:R-:W-:-:S03]  /*0b30*/  IMAD R8, R39, 0x2, R0 ;  /* 0x0000000227087824 */ /* 0x000fc600078e0200 */
[----:B------:R-:W-:Y:S01]  /*0b40*/  LEA.HI.X.SX32 R5, R0, R33, 0x1, P0 ;  /* 0x0000002100057211 */ /* 0x000fe200000f0eff */
[----:B------:R-:W-:-:S05]  /*0b50*/  IMAD R0, R39, 0x2, R8 ;  /* 0x0000000227007824 */ /* 0x000fca00078e0208 */
[----:B------:R-:W-:Y:S01]  /*0b60*/  LEA R10, R39, R0, 0x1 ;  /* 0x00000000270a7211 */ /* 0x000fe200078e08ff */
[----:B---3--:R0:W-:Y:S04]  /*0b70*/  STL [R1+0xa4], R17 ;  /* 0x0000a41101007387 */ /* 0x0081e80000100800 */
[----:B------:R1:W-:Y:S04]  /*0b80*/  STL [R1+0xa0], R12 ;  /* 0x0000a00c01007387 */ /* 0x0003e80000100800 */
[----:B0-----:R0:W3:Y:S04]  /*0b90*/  LDG.E.U16 R17, [R6.64] ;  /* 0x0000000406117981 */ /* 0x0010e8000c1e1500 */
[----:B-1----:R1:W3:Y:S04]  /*0ba0*/  LDG.E.U16 R12, [R2.64] ;  /* 0x00000004020c7981 */ /* 0x0022e8000c1e1500 */
[----:B----4-:R4:W-:Y:S01]  /*0bb0*/  STL [R1+0x9c], R16 ;  /* 0x00009c1001007387 */ /* 0x0109e20000100800 */
[----:B0-----:R-:W-:-:S02]  /*0bc0*/  LEA R6, P1, R0, R32, 0x1 ;  /* 0x0000002000067211 */ /* 0x001fc400078208ff */
[CC--:B-1----:R-:W-:Y:S01]  /*0bd0*/  LEA R2, P0, R8.reuse, R32.reuse, 0x1 ;  /* 0x0000002008027211 */ /* 0x0c2fe200078008ff */
[----:B----4-:R0:W4:Y:S03]  /*0be0*/  LDG.E.U16 R16, [R4.64] ;  /* 0x0000000404107981 */ /* 0x010126000c1e1500 */
[-C--:B------:R-:W-:Y:S02]  /*0bf0*/  LEA.HI.X.SX32 R3, R8, R33.reuse, 0x1, P0 ;  /* 0x0000002108037211 */ /* 0x080fe400000f0eff */
[----:B------:R-:W-:Y:S01]  /*0c00*/  LEA.HI.X.SX32 R7, R0, R33, 0x1, P1 ;  /* 0x0000002100077211 */ /* 0x000fe200008f0eff */
[----:B------:R-:W-:Y:S01]  /*0c10*/  IMAD R0, R39, 0x2, R10 ;  /* 0x0000000227007824 */ /* 0x000fe200078e020a */
[----:B--2---:R1:W-:Y:S01]  /*0c20*/  STL [R1+0x10c], R11 ;  /* 0x00010c0b01007387 */ /* 0x0043e20000100800 */
[----:B0-----:R-:W-:-:S03]  /*0c30*/  LEA R4, P0, R10, R32, 0x1 ;  /* 0x000000200a047211 */ /* 0x001fc600078008ff */
[----:B-----5:R0:W-:Y:S01]  /*0c40*/  STL [R1+0x94], R15 ;  /* 0x0000940f01007387 */ /* 0x0201e20000100800 */
[----:B------:R-:W-:Y:S01]  /*0c50*/  IMAD R8, R39, 0x2, R0 ;  /* 0x0000000227087824 */ /* 0x000fe200078e0200 */
[----:B------:R-:W-:Y:S02]  /*0c60*/  LEA.HI.X.SX32 R5, R10, R33, 0x1, P0 ;  /* 0x000000210a057211 */ /* 0x000fe400000f0eff */
        /* <DEDUP_REMOVED lines=12> */
[----:B------:R-:W-:-:S04]  /*0d30*/  LEA R0, R39, R8, 0x1 ;  /* 0x0000000827007211 */ /* 0x000fc800078e08ff */
[----:B------:R-:W-:Y:S01]  /*0d40*/  LEA R6, P1, R0, R32, 0x1 ;  /* 0x0000002000067211 */ /* 0x000fe200078208ff */
[----:B------:R-:W-:-:S03]  /*0d50*/  IMAD R10, R39, 0x2, R0 ;  /* 0x00000002270a7824 */ /* 0x000fc600078e0200 */
[----:B------:R-:W-:Y:S01]  /*0d60*/  LEA.HI.X.SX32 R7, R0, R33, 0x1, P1 ;  /* 0x0000002100077211 */ /* 0x000fe200008f0eff */
[----:B------:R-:W-:Y:S01]  /*0d70*/  IMAD R0, R39, 0x2, R10 ;  /* 0x0000000227007824 */ /* 0x000fe200078e020a */
[----:B0-----:R-:W-:-:S04]  /*0d80*/  LEA R2, P0, R10, R32, 0x1 ;  /* 0x000000200a027211 */ /* 0x001fc800078008ff */
[-C--:B------:R-:W-:Y:S02]  /*0d90*/  LEA.HI.X.SX32 R3, R10, R33.reuse, 0x1, P0 ;  /* 0x000000210a037211 */ /* 0x080fe400000f0eff */
[C---:B-1----:R-:W-:Y:S01]  /*0da0*/  LEA R4, P0, R0.reuse, R32, 0x1 ;  /* 0x0000002000047211 */ /* 0x042fe200078008ff */
[----:B------:R0:W5:Y:S01]  /*0db0*/  LDG.E.U16 R10, [R6.64] ;  /* 0x00000004060a7981 */ /* 0x000162000c1e1500 */
[----:B------:R-:W-:Y:S02]  /*0dc0*/  LEA R8, R39, R0, 0x1 ;  /* 0x0000000027087211 */ /* 0x000fe400078e08ff */
[----:B------:R-:W-:-:S03]  /*0dd0*/  LEA.HI.X.SX32 R5, R0, R33, 0x1, P0 ;  /* 0x0000002100057211 */ /* 0x000fc600000f0eff */
[----:B0-----:R-:W-:-:S04]  /*0de0*/  IMAD R7, R39, 0x2, R8 ;  /* 0x0000000227077824 */ /* 0x001fc800078e0208 */
[----:B------:R-:W-:Y:S01]  /*0df0*/  IMAD R0, R39, 0x2, R7 ;  /* 0x0000000227007824 */ /* 0x000fe200078e0207 */
[----:B------:R-:W-:-:S04]  /*0e00*/  LEA R6, P1, R7, R32, 0x1 ;  /* 0x0000002007067211 */ /* 0x000fc800078208ff */
[----:B------:R-:W-:Y:S01]  /*0e10*/  LEA.HI.X.SX32 R7, R7, R33, 0x1, P1 ;  /* 0x0000002107077211 */ /* 0x000fe200008f0eff */
[----:B---3--:R-:W-:Y:S04]  /*0e20*/  STL [R1+0x84], R17 ;  /* 0x0000841101007387 */ /* 0x008fe80000100800 */
[----:B------:R0:W-:Y:S04]  /*0e30*/  STL [R1+0x80], R12 ;  /* 0x0000800c01007387 */ /* 0x0001e80000100800 */
[----:B0-----:R0:W3:Y:S04]  /*0e40*/  LDG.E.U16 R12, [R2.64] ;  /* 0x00000004020c7981 */ /* 0x0010e8000c1e1500 */
[----:B----4-:R1:W-:Y:S01]  /*0e50*/  STL [R1+0x7c], R16 ;  /* 0x00007c1001007387 */ /* 0x0103e20000100800 */
[----:B0-----:R-:W-:-:S03]  /*0e60*/  LEA R2, P0, R8, R32, 0x1 ;  /* 0x0000002008027211 */ /* 0x001fc600078008ff */
[----:B-1----:R0:W4:Y:S01]  /*0e70*/  LDG.E.U16 R16, [R4.64] ;  /* 0x0000000404107981 */ /* 0x002122000c1e1500 */
[----:B------:R-:W-:Y:S02]  /*0e80*/  LEA.HI.X.SX32 R3, R8, R33, 0x1, P0 ;  /* 0x0000002108037211 */ /* 0x000fe400000f0eff */
[----:B------:R-:W-:Y:S01]  /*0e90*/  LEA R8, R39, R0, 0x1 ;  /* 0x0000000027087211 */ /* 0x000fe200078e08ff */
[----:B--2---:R1:W-:Y:S01]  /*0ea0*/  STL [R1+0xf8], R11 ;  /* 0x0000f80b01007387 */ /* 0x0043e20000100800 */
[----:B0-----:R-:W-:-:S03]  /*0eb0*/  LEA R4, P0, R0, R32, 0x1 ;  /* 0x0000002000047211 */ /* 0x001fc600078008ff */
[----:B-----5:R0:W-:Y:S01]  /*0ec0*/  STL [R1+0x74], R15 ;  /* 0x0000740f01007387 */ /* 0x0201e20000100800 */
[----:B------:R-:W-:-:S03]  /*0ed0*/  LEA.HI.X.SX32 R5, R0, R33, 0x1, P0 ;  /* 0x0000002100057211 */ /* 0x000fc600000f0eff */
[----:B-1----:R1:W2:Y:S01]  /*0ee0*/  LDG.E.U16 R11, [R2.64] ;  /* 0x00000004020b7981 */ /* 0x0022a2000c1e1500 */
[----:B------:R-:W-:-:S03]  /*0ef0*/  IMAD R0, R39, 0x2, R8 ;  /* 0x0000000227007824 */ /* 0x000fc600078e0208 */
        /* <DEDUP_REMOVED lines=11> */
[----:B------:R-:W-:-:S05]  /*0fb0*/  IMAD R7, R39, 0x2, R0 ;  /* 0x0000000227077824 */ /* 0x000fca00078e0200 */
[----:B------:R-:W-:Y:S02]  /*0fc0*/  LEA R8, R39, R7, 0x1 ;  /* 0x0000000727087211 */ /* 0x000fe400078e08ff */
[-C--:B------:R-:W-:Y:S02]  /*0fd0*/  LEA R6, P1, R7, R32.reuse, 0x1 ;  /* 0x0000002007067211 */ /* 0x080fe400078208ff */
[CC--:B0-----:R-:W-:Y:S01]  /*0fe0*/  LEA R2, P0, R8.reuse, R32.reuse, 0x1 ;  /* 0x0000002008027211 */ /* 0x0c1fe200078008ff */
[----:B------:R-:W-:Y:S01]  /*0ff0*/  IMAD R0, R39, 0x2, R8 ;  /* 0x0000000227007824 */ /* 0x000fe200078e0208 */
[-C--:B------:R-:W-:Y:S01]  /*1000*/  LEA.HI.X.SX32 R7, R7, R33.reuse, 0x1, P1 ;  /* 0x0000002107077211 */ /* 0x080fe200008f0eff */
[----:B------:R0:W-:Y:S01]  /*1010*/  STL [R1+0x64], R10 ;  /* 0x0000640a01007387 */ /* 0x0001e20000100800 */
[-C--:B------:R-:W-:Y:S01]  /*1020*/  LEA.HI.X.SX32 R3, R8, R33.reuse, 0x1, P0 ;  /* 0x0000002108037211 */ /* 0x080fe200000f0eff */
[----:B------:R-:W-:Y:S01]  /*1030*/  IMAD R8, R39, 0x2, R0 ;  /* 0x0000000227087824 */ /* 0x000fe200078e0200 */
[C---:B-1----:R-:W-:Y:S01]  /*1040*/  LEA R4, P0, R0.reuse, R32, 0x1 ;  /* 0x0000002000047211 */ /* 0x042fe200078008ff */
[----:B0-----:R0:W5:Y:S03]  /*1050*/  LDG.E.U16 R10, [R6.64] ;  /* 0x00000004060a7981 */ /* 0x001166000c1e1500 */
[----:B------:R-:W-:-:S02]  /*1060*/  LEA.HI.X.SX32 R5, R0, R33, 0x1, P0 ;  /* 0x0000002100057211 */ /* 0x000fc400000f0eff */
[----:B0-----:R-:W-:-:S04]  /*1070*/  LEA R7, R39, R8, 0x1 ;  /* 0x0000000827077211 */ /* 0x001fc800078e08ff */
[----:B------:R-:W-:Y:S01]  /*1080*/  LEA R6, P1, R7, R32, 0x1 ;  /* 0x0000002007067211 */ /* 0x000fe200078208ff */
[----:B------:R-:W-:-:S03]  /*1090*/  IMAD R0, R39, 0x2, R7 ;  /* 0x0000000227007824 */ /* 0x000fc600078e0207 */
[----:B------:R-:W-:Y:S01]  /*10a0*/  LEA.HI.X.SX32 R7, R7, R33, 0x1, P1 ;  /* 0x0000002107077211 */ /* 0x000fe200008f0eff */
[----:B---3--:R0:W-:Y:S04]  /*10b0*/  STL [R1+0x60], R12 ;  /* 0x0000600c01007387 */ /* 0x0081e80000100800 */
[----:B0-----:R0:W3:Y:S04]  /*10c0*/  LDG.E.U16 R12, [R2.64] ;  /* 0x00000004020c7981 */ /* 0x0010e8000c1e1500 */
[----:B----4-:R1:W-:Y:S01]  /*10d0*/  STL [R1+0x5c], R16 ;  /* 0x00005c1001007387 */ /* 0x0103e20000100800 */
[----:B0-----:R-:W-:-:S03]  /*10e0*/  LEA R2, P0, R8, R32, 0x1 ;  /* 0x0000002008027211 */ /* 0x001fc600078008ff */
[----:B-1----:R0:W4:Y:S01]  /*10f0*/  LDG.E.U16 R16, [R4.64] ;  /* 0x0000000404107981 */ /* 0x002122000c1e1500 */
[----:B------:R-:W-:Y:S01]  /*1100*/  LEA.HI.X.SX32 R3, R8, R33, 0x1, P0 ;  /* 0x0000002108037211 */ /* 0x000fe200000f0eff */
[----:B------:R-:W-:Y:S02]  /*1110*/  IMAD R8, R39, 0x2, R0 ;  /* 0x0000000227087824 */ /* 0x000fe400078e0200 */
[----:B--2---:R1:W-:Y:S01]  /*1120*/  STL [R1+0xd8], R11 ;  /* 0x0000d80b01007387 */ /* 0x0043e20000100800 */
[----:B0-----:R-:W-:-:S03]  /*1130*/  LEA R4, P0, R0, R32, 0x1 ;  /* 0x0000002000047211 */ /* 0x001fc600078008ff */
[----:B-----5:R0:W-:Y:S01]  /*1140*/  STL [R1+0x54], R15 ;  /* 0x0000540f01007387 */ /* 0x0201e20000100800 */
[----:B------:R-:W-:-:S03]  /*1150*/  LEA.HI.X.SX32 R5, R0, R33, 0x1, P0 ;  /* 0x0000002100057211 */ /* 0x000fc600000f0eff */
[----:B-1----:R1:W2:Y:S01]  /*1160*/  LDG.E.U16 R11, [R2.64] ;  /* 0x00000004020b7981 */ /* 0x0022a2000c1e1500 */
[----:B------:R-:W-:-:S03]  /*1170*/  LEA R0, R39, R8, 0x1 ;  /* 0x0000000827007211 */ /* 0x000fc600078e08ff */
        /* <DEDUP_REMOVED lines=14> */
[C---:B0-----:R-:W-:Y:S02]  /*1260*/  LEA R2, P0, R8.reuse, R32, 0x1 ;  /* 0x0000002008027211 */ /* 0x041fe400078008ff */
[----:B------:R-:W-:Y:S02]  /*1270*/  LEA R0, R39, R8, 0x1 ;  /* 0x0000000827007211 */ /* 0x000fe400078e08ff */
[-C--:B------:R-:W-:Y:S02]  /*1280*/  LEA.HI.X.SX32 R7, R7, R33.reuse, 0x1, P1 ;  /* 0x0000002107077211 */ /* 0x080fe400008f0eff */
[----:B------:R-:W-:Y:S01]  /*1290*/  LEA.HI.X.SX32 R3, R8, R33, 0x1, P0 ;  /* 0x0000002108037211 */ /* 0x000fe200000f0eff */
[----:B------:R-:W-:Y:S01]  /*12a0*/  IMAD R8, R39, 0x2, R0 ;  /* 0x0000000227087824 */ /* 0x000fe200078e0200 */
[----:B------:R0:W-:Y:S01]  /*12b0*/  STL [R1+0x44], R10 ;  /* 0x0000440a01007387 */ /* 0x0001e20000100800 */
[----:B-1----:R-:W-:-:S04]  /*12c0*/  LEA R4, P0, R0, R32, 0x1 ;  /* 0x0000002000047211 */ /* 0x002fc800078008ff */
[----:B------:R-:W-:Y:S01]  /*12d0*/  LEA.HI.X.SX32 R5, R0, R33, 0x1, P0 ;  /* 0x0000002100057211 */ /* 0x000fe200000f0eff */
[----:B0-----:R0:W5:Y:S02]  /*12e0*/  LDG.E.U16 R10, [R6.64] ;  /* 0x00000004060a7981 */ /* 0x001164000c1e1500 */
[----:B0-----:R-:W-:-:S05]  /*12f0*/  IMAD R7, R39, 0x2, R8 ;  /* 0x0000000227077824 */ /* 0x001fca00078e0208 */
[----:B------:R-:W-:Y:S02]  /*1300*/  LEA R0, R39, R7, 0x1 ;  /* 0x0000000727007211 */ /* 0x000fe400078e08ff */
[----:B------:R-:W-:-:S04]  /*1310*/  LEA R6, P1, R7, R32, 0x1 ;  /* 0x0000002007067211 */ /* 0x000fc800078208ff */
[----:B------:R-:W-:Y:S01]  /*1320*/  LEA.HI.X.SX32 R7, R7, R33, 0x1, P1 ;  /* 0x0000002107077211 */ /* 0x000fe200008f0eff */
[----:B---3--:R0:W-:Y:S04]  /*1330*/  STL [R1+0x40], R12 ;  /* 0x0000400c01007387 */ /* 0x0081e80000100800 */
[----:B0-----:R0:W3:Y:S04]  /*1340*/  LDG.E.U16 R12, [R2.64] ;  /* 0x00000004020c7981 */ /* 0x0010e8000c1e1500 */
[----:B----4-:R1:W-:Y:S01]  /*1350*/  STL [R1+0x3c], R16 ;  /* 0x00003c1001007387 */ /* 0x0103e20000100800 */
[----:B0-----:R-:W-:-:S04]  /*1360*/  LEA R2, P0, R8, R32, 0x1 ;  /* 0x0000002008027211 */ /* 0x001fc800078008ff */
[-C--:B------:R-:W-:Y:S01]  /*1370*/  LEA.HI.X.SX32 R3, R8, R33.reuse, 0x1, P0 ;  /* 0x0000002108037211 */ /* 0x080fe200000f0eff */
[----:B-1----:R0:W4:Y:S01]  /*1380*/  LDG.E.U16 R16, [R4.64] ;  /* 0x0000000404107981 */ /* 0x002122000c1e1500 */
[C---:B------:R-:W-:Y:S01]  /*1390*/  IMAD R8, R39.reuse, 0x2, R0 ;  /* 0x0000000227087824 */ /* 0x040fe200078e0200 */
[CC--:B0-----:R-:W-:Y:S02]  /*13a0*/  LEA R4, P0, R0.reuse, R32.reuse, 0x1 ;  /* 0x0000002000047211 */ /* 0x0c1fe400078008ff */
[----:B--2---:R0:W-:Y:S02]  /*13b0*/  STL [R1+0xb8], R11 ;  /* 0x0000b80b01007387 */ /* 0x0041e40000100800 */
[----:B------:R-:W-:Y:S01]  /*13c0*/  LEA.HI.X.SX32 R5, R0, R33, 0x1, P0 ;  /* 0x0000002100057211 */ /* 0x000fe200000f0eff */
[----:B------:R-:W-:Y:S01]  /*13d0*/  IMAD R0, R39, 0x2, R8 ;  /* 0x0000000227007824 */ /* 0x000fe200078e0208 */
[----:B-----5:R1:W-:Y:S04]  /*13e0*/  STL [R1+0x34], R15 ;  /* 0x0000340f01007387 */ /* 0x0203e80000100800 */
[----:B0-----:R0:W2:Y:S04]  /*13f0*/  LDG.E.U16 R11, [R2.64] ;  /* 0x00000004020b7981 */ /* 0x0010a8000c1e1500 */
[----:B-1----:R1:W2:Y:S01]  /*1400*/  LDG.E.U16 R15, [R6.64] ;  /* 0x00000004060f7981 */ /* 0x0022a2000c1e1500 */
[----:B0-----:R-:W-:-:S03]  /*1410*/  LEA R2, P0, R8, R32, 0x1 ;  /* 0x0000002008027211 */ /* 0x001fc600078008ff */
[----:B------:R0:W-:Y:S01]  /*1420*/  STL [R1+0x30], R9 ;  /* 0x0000300901007387 */ /* 0x0001e20000100800 */
[----:B-1----:R-:W-:Y:S02]  /*1430*/  LEA R7, R39, R0, 0x1 ;  /* 0x0000000027077211 */ /* 0x002fe400078e08ff */
[----:B------:R-:W-:-:S03]  /*1440*/  LEA.HI.X.SX32 R3, R8, R33, 0x1, P0 ;  /* 0x0000002108037211 */ /* 0x000fc600000f0eff */
[----:B------:R-:W-:Y:S01]  /*1450*/  IMAD R8, R39, 0x2, R7 ;  /* 0x0000000227087824 */ /* 0x000fe200078e0207 */
[----:B0-----:R0:W2:Y:S04]  /*1460*/  LDG.E.U16 R9, [R4.64] ;  /* 0x0000000404097981 */ /* 0x0010a8000c1e1500 */
[----:B------:R1:W-:Y:S01]  /*1470*/  STL [R1+0x2c], R14 ;  /* 0x00002c0e01007387 */ /* 0x0003e20000100800 */
[----:B0-----:R-:W-:-:S04]  /*1480*/  LEA R4, P0, R0, R32, 0x1 ;  /* 0x0000002000047211 */ /* 0x001fc800078008ff */
[----:B------:R-:W-:Y:S01]  /*1490*/  LEA.HI.X.SX32 R5, R0, R33, 0x1, P0 ;  /* 0x0000002100057211 */ /* 0x000fe200000f0eff */
[----:B-1----:R0:W2:Y:S01]  /*14a0*/  LDG.E.U16 R14, [R2.64] ;  /* 0x00000004020e7981 */ /* 0x0020a2000c1e1500 */
[----:B------:R-:W-:-:S03]  /*14b0*/  IMAD R0, R39, 0x2, R8 ;  /* 0x0000000227007824 */ /* 0x000fc600078e0208 */
[----:B------:R1:W-:Y:S01]  /*14c0*/  STL [R1+0xa8], R13 ;  /* 0x0000a80d01007387 */ /* 0x0003e20000100800 */
[----:B0-----:R-:W-:-:S03]  /*14d0*/  LEA R2, P0, R8, R32, 0x1 ;  /* 0x0000002008027211 */ /* 0x001fc600078008ff */
[----:B-1----:R0:W2:Y:S01]  /*14e0*/  LDG.E.U16 R13, [R4.64] ;  /* 0x00000004040d7981 */ /* 0x0020a2000c1e1500 */
[----:B------:R-:W-:Y:S02]  /*14f0*/  LEA.HI.X.SX32 R3, R8, R33, 0x1, P0 ;  /* 0x0000002108037211 */ /* 0x000fe400000f0eff */
[----:B0-----:R-:W-:-:S04]  /*1500*/  LEA R4, P0, R0, R32, 0x1 ;  /* 0x0000002000047211 */ /* 0x001fc800078008ff */
[----:B------:R-:W-:-:S05]  /*1510*/  LEA.HI.X.SX32 R5, R0, R33, 0x1, P0 ;  /* 0x0000002100057211 */ /* 0x000fca00000f0eff */
[----:B------:R0:W2:Y:S01]  /*1520*/  LDG.E.U16 R61, [R4.64] ;  /* 0x00000004043d7981 */ /* 0x0000a2000c1e1500 */
[----:B------:R-:W-:Y:S02]  /*1530*/  LEA R6, P1, R7, R32, 0x1 ;  /* 0x0000002007067211 */ /* 0x000fe400078208ff */
[----:B------:R-:W-:Y:S02]  /*1540*/  LEA R8, R39, R0, 0x1 ;  /* 0x0000000027087211 */ /* 0x000fe400078e08ff */
[----:B------:R-:W-:Y:S01]  /*1550*/  LEA.HI.X.SX32 R7, R7, R33, 0x1, P1 ;  /* 0x0000002107077211 */ /* 0x000fe200008f0eff */
[----:B------:R1:W-:Y:S04]  /*1560*/  STL [R1+0x24], R10 ;  /* 0x0000240a01007387 */ /* 0x0003e80000100800 */
[----:B-1----:R1:W2:Y:S02]  /*1570*/  LDG.E.U16 R10, [R6.64] ;  /* 0x00000004060a7981 */ /* 0x0022a4000c1e1500 */
[----:B-1----:R-:W-:-:S04]  /*1580*/  IMAD R7, R39, 0x2, R8 ;  /* 0x0000000227077824 */ /* 0x002fc800078e0208 */
[----:B------:R-:W-:Y:S01]  /*1590*/  IMAD R0, R39, 0x2, R7 ;  /* 0x0000000227007824 */ /* 0x000fe200078e0207 */
[----:B------:R-:W-:-:S04]  /*15a0*/  LEA R6, P1, R7, R32, 0x1 ;  /* 0x0000002007067211 */ /* 0x000fc800078208ff */
[----:B------:R-:W-:-:S05]  /*15b0*/  LEA.HI.X.SX32 R7, R7, R33, 0x1, P1 ;  /* 0x0000002107077211 */ /* 0x000fca00008f0eff */
[----:B------:R1:W2:Y:S04]  /*15c0*/  LDG.E.U16 R60, [R6.64] ;  /* 0x00000004063c7981 */ /* 0x0002a8000c1e1500 */
[----:B---3--:R3:W-:Y:S04]  /*15d0*/  STL [R1+0x20], R12 ;  /* 0x0000200c01007387 */ /* 0x0087e80000100800 */
[----:B---3--:R3:W5:Y:S02]  /*15e0*/  LDG.E.U16 R12, [R2.64] ;  /* 0x00000004020c7981 */ /* 0x008764000c1e1500 */
[----:B---3--:R-:W-:-:S02]  /*15f0*/  LEA R2, P0, R8, R32, 0x1 ;  /* 0x0000002008027211 */ /* 0x008fc400078008ff */
[----:B----4-:R-:W-:Y:S02]  /*1600*/  STL [R1+0x1c], R16 ;  /* 0x00001c1001007387 */ /* 0x010fe40000100800 */
[-C--:B------:R-:W-:Y:S02]  /*1610*/  LEA.HI.X.SX32 R3, R8, R33.reuse, 0x1, P0 ;  /* 0x0000002108037211 */ /* 0x080fe400000f0eff */
[C---:B0-----:R-:W-:Y:S02]  /*1620*/  LEA R4, P0, R0.reuse, R32, 0x1 ;  /* 0x0000002000047211 */ /* 0x041fe400078008ff */
[----:B------:R-:W-:Y:S02]  /*1630*/  LEA R8, R39, R0, 0x1 ;  /* 0x0000000027087211 */ /* 0x000fe400078e08ff */
[----:B------:R-:W-:-:S05]  /*1640*/  LEA.HI.X.SX32 R5, R0, R33, 0x1, P0 ;  /* 0x0000002100057211 */ /* 0x000fca00000f0eff */
[----:B------:R0:W3:Y:S04]  /*1650*/  LDG.E.U16 R57, [R4.64] ;  /* 0x0000000404397981 */ /* 0x0000e8000c1e1500 */
[----:B--2---:R-:W-:Y:S04]  /*1660*/  STL [R1+0x6c8], R61 ;  /* 0x0006c83d01007387 */ /* 0x004fe80000100800 */
[----:B------:R2:W-:Y:S04]  /*1670*/  STL [R1+0x98], R11 ;  /* 0x0000980b01007387 */ /* 0x0005e80000100800 */
[----:B--2---:R2:W4:Y:S02]  /*1680*/  LDG.E.U16 R11, [R2.64] ;  /* 0x00000004020b7981 */ /* 0x004524000c1e1500 */
[----:B--2---:R-:W-:-:S04]  /*1690*/  LEA R2, P0, R8, R32, 0x1 ;  /* 0x0000002008027211 */ /* 0x004fc800078008ff */
[----:B------:R-:W-:-:S05]  /*16a0*/  LEA.HI.X.SX32 R3, R8, R33, 0x1, P0 ;  /* 0x0000002108037211 */ /* 0x000fca00000f0eff */
[----:B------:R2:W4:Y:S01]  /*16b0*/  LDG.E.U16 R56, [R2.64] ;  /* 0x0000000402387981 */ /* 0x000522000c1e1500 */
[----:B------:R-:W-:-:S03]  /*16c0*/  IMAD R0, R39, 0x2, R8 ;  /* 0x0000000227007824 */ /* 0x000fc600078e0208 */
[----:B------:R-:W-:Y:S04]  /*16d0*/  STL [R1+0x14], R15 ;  /* 0x0000140f01007387 */ /* 0x000fe80000100800 */
[----:B------:R0:W-:Y:S01]  /*16e0*/  STL [R1+0x10], R9 ;  /* 0x0000100901007387 */ /* 0x0001e20000100800 */
[----:B-1----:R-:W-:Y:S01]  /*16f0*/  LEA R6, P0, R0, R32, 0x1 ;  /* 0x0000002000067211 */ /* 0x002fe200078008ff */
[----:B0-----:R-:W-:-:S03]  /*1700*/  IMAD R9, R39, 0x2, R0 ;  /* 0x0000000227097824 */ /* 0x001fc600078e0200 */
[----:B------:R-:W-:Y:S02]  /*1710*/  LEA.HI.X.SX32 R7, R0, R33, 0x1, P0 ;  /* 0x0000002100077211 */ /* 0x000fe400000f0eff */
[----:B------:R-:W-:Y:S02]  /*1720*/  LEA R8, R39, R9, 0x1 ;  /* 0x0000000927087211 */ /* 0x000fe400078e08ff */
[CC--:B------:R-:W-:Y:S02]  /*1730*/  LEA R4, P1, R9.reuse, R32.reuse, 0x1 ;  /* 0x0000002009047211 */ /* 0x0c0fe400078208ff */
[C---:B--2---:R-:W-:Y:S02]  /*1740*/  LEA R2, P0, R8.reuse, R32, 0x1 ;  /* 0x0000002008027211 */ /* 0x044fe400078008ff */
[-C--:B------:R-:W-:Y:S02]  /*1750*/  LEA.HI.X.SX32 R5, R9, R33.reuse, 0x1, P1 ;  /* 0x0000002109057211 */ /* 0x080fe400008f0eff */
[----:B------:R-:W-:-:S03]  /*1760*/  LEA.HI.X.SX32 R3, R8, R33, 0x1, P0 ;  /* 0x0000002108037211 */ /* 0x000fc600000f0eff */
[----:B------:R0:W2:Y:S04]  /*1770*/  LDG.E.U16 R55, [R4.64] ;  /* 0x0000000404377981 */ /* 0x0000a8000c1e1500 */
[----:B------:R1:W2:Y:S01]  /*1780*/  LDG.E.U16 R54, [R2.64] ;  /* 0x0000000402367981 */ /* 0x0002a2000c1e1500 */
[----:B------:R-:W-:-:S03]  /*1790*/  IMAD R0, R39, 0x2, R8 ;  /* 0x0000000227007824 */ /* 0x000fc600078e0208 */
[----:B------:R-:W-:Y:S02]  /*17a0*/  STL [R1+0x6cc], R60 ;  /* 0x0006cc3c01007387 */ /* 0x000fe40000100800 */
[----:B------:R-:W-:-:S04]  /*17b0*/  LEA R52, P0, R0, R32, 0x1 ;  /* 0x0000002000347211 */ /* 0x000fc800078008ff */
[----:B------:R-:W-:-:S05]  /*17c0*/  LEA.HI.X.SX32 R53, R0, R33, 0x1, P0 ;  /* 0x0000002100357211 */ /* 0x000fca00000f0eff */
[----:B------:R-:W2:Y:S04]  /*17d0*/  LDG.E.U16 R52, [R52.64] ;  /* 0x0000000434347981 */ /* 0x000ea8000c1e1500 */
[----:B---3--:R-:W-:Y:S04]  /*17e0*/  STL [R1+0x6d0], R57 ;  /* 0x0006d03901007387 */ /* 0x008fe80000100800 */
[----:B------:R-:W-:Y:S04]  /*17f0*/  STL [R1+0xc], R14 ;  /* 0x00000c0e01007387 */ /* 0x000fe80000100800 */
[----:B------:R-:W-:Y:S04]  /*1800*/  STL [R1+0x88], R13 ;  /* 0x0000880d01007387 */ /* 0x000fe80000100800 */
[----:B----4-:R-:W-:Y:S04]  /*1810*/  STL [R1+0x6d4], R56 ;  /* 0x0006d43801007387 */ /* 0x010fe80000100800 */
[----:B------:R3:W-:Y:S04]  /*1820*/  STL [R1+0x4], R10 ;  /* 0x0000040a01007387 */ /* 0x0007e80000100800 */
[----:B---3--:R3:W4:Y:S02]  /*1830*/  LDG.E.U16 R10, [R6.64] ;  /* 0x00000004060a7981 */ /* 0x008724000c1e1500 */
[----:B---3--:R-:W-:-:S05]  /*1840*/  IMAD R7, R39, 0x2, R0 ;  /* 0x0000000227077824 */ /* 0x008fca00078e0200 */
[----:B0-----:R-:W-:Y:S02]  /*1850*/  LEA R5, R39, R7, 0x1 ;  /* 0x0000000727057211 */ /* 0x001fe400078e08ff */
[----:B------:R-:W-:-:S03]  /*1860*/  LEA R6, P0, R7, R32, 0x1 ;  /* 0x0000002007067211 */ /* 0x000fc600078008ff */
[----:B------:R-:W-:Y:S01]  /*1870*/  IMAD R0, R39, 0x2, R5 ;  /* 0x0000000227007824 */ /* 0x000fe200078e0205 */
[-C--:B------:R-:W-:Y:S02]  /*1880*/  LEA R4, P1, R5, R32.reuse, 0x1 ;  /* 0x0000002005047211 */ /* 0x080fe400078208ff */
[-C--:B------:R-:W-:Y:S02]  /*1890*/  LEA.HI.X.SX32 R7, R7, R33.reuse, 0x1, P0 ;  /* 0x0000002107077211 */ /* 0x080fe400000f0eff */
[C---:B-1----:R-:W-:Y:S02]  /*18a0*/  LEA R2, P0, R0.reuse, R32, 0x1 ;  /* 0x0000002000027211 */ /* 0x042fe400078008ff */
[-C--:B------:R-:W-:Y:S02]  /*18b0*/  LEA.HI.X.SX32 R5, R5, R33.reuse, 0x1, P1 ;  /* 0x0000002105057211 */ /* 0x080fe400008f0eff */
[----:B------:R-:W-:-:S03]  /*18c0*/  LEA.HI.X.SX32 R3, R0, R33, 0x1, P0 ;  /* 0x0000002100037211 */ /* 0x000fc600000f0eff */
[----:B------:R0:W3:Y:S04]  /*18d0*/  LDG.E.U16 R51, [R4.64] ;  /* 0x0000000404337981 */ /* 0x0000e8000c1e1500 */
[----:B------:R1:W4:Y:S01]  /*18e0*/  LDG.E.U16 R50, [R2.64] ;  /* 0x0000000402327981 */ /* 0x000322000c1e1500 */
[----:B------:R-:W-:-:S03]  /*18f0*/  IMAD R8, R39, 0x2, R0 ;  /* 0x0000000227087824 */ /* 0x000fc600078e0200 */
[----:B-----5:R-:W-:Y:S02]  /*1900*/  STL [R1], R12 ;  /* 0x0000000c01007387 */ /* 0x020fe40000100800 */
[C---:B------:R-:W-:Y:S02]  /*1910*/  LEA R0, R39.reuse, R8, 0x1 ;  /* 0x0000000827007211 */ /* 0x040fe400078e08ff */
[----:B--2---:R-:W-:Y:S04]  /*1920*/  STL [R1+0x6d8], R55 ;  /* 0x0006d83701007387 */ /* 0x004fe80000100800 */
[----:B------:R-:W-:Y:S01]  /*1930*/  STL [R1+0x6dc], R54 ;  /* 0x0006dc3601007387 */ /* 0x000fe20000100800 */
[----:B------:R-:W-:-:S03]  /*1940*/  IMAD R9, R39, 0x2, R0 ;  /* 0x0000000227097824 */ /* 0x000fc600078e0200 */
[----:B------:R2:W-:Y:S04]  /*1950*/  STL [R1+0x78], R11 ;  /* 0x0000780b01007387 */ /* 0x0005e80000100800 */
[----:B--2---:R2:W5:Y:S01]  /*1960*/  LDG.E.U16 R11, [R6.64] ;  /* 0x00000004060b7981 */ /* 0x004562000c1e1500 */
[-C--:B-1----:R-:W-:Y:S02]  /*1970*/  LEA R2, P1, R9, R32.reuse, 0x1 ;  /* 0x0000002009027211 */ /* 0x082fe400078208ff */
[----:B--2---:R-:W-:-:S04]  /*1980*/  LEA R6, P0, R8, R32, 0x1 ;  /* 0x0000002008067211 */ /* 0x004fc800078008ff */
[-C--:B------:R-:W-:Y:S01]  /*1990*/  LEA.HI.X.SX32 R7, R8, R33.reuse, 0x1, P0 ;  /* 0x0000002108077211 */ /* 0x080fe200000f0eff */
[----:B------:R-:W-:Y:S01]  /*19a0*/  IMAD R8, R39, 0x2, R9 ;  /* 0x0000000227087824 */ /* 0x000fe200078e0209 */
[CC--:B0-----:R-:W-:Y:S02]  /*19b0*/  LEA R4, P0, R0.reuse, R32.reuse, 0x1 ;  /* 0x0000002000047211 */ /* 0x0c1fe400078008ff */
[-C--:B------:R-:W-:Y:S01]  /*19c0*/  LEA.HI.X.SX32 R3, R9, R33.reuse, 0x1, P1 ;  /* 0x0000002109037211 */ /* 0x080fe200008f0eff */
[----:B------:R0:W2:Y:S01]  /*19d0*/  LDG.E.U16 R49, [R6.64] ;  /* 0x0000000406317981 */ /* 0x0000a2000c1e1500 */
[-C--:B------:R-:W-:Y:S02]  /*19e0*/  LEA.HI.X.SX32 R5, R0, R33.reuse, 0x1, P0 ;  /* 0x0000002100057211 */ /* 0x080fe400000f0eff */
[C---:B------:R-:W-:Y:S01]  /*19f0*/  LEA R46, P0, R8.reuse, R32, 0x1 ;  /* 0x00000020082e7211 */ /* 0x040fe200078008ff */
[----:B------:R1:W5:Y:S03]  /*1a00*/  LDG.E.U16 R48, [R2.64] ;  /* 0x0000000402307981 */ /* 0x000366000c1e1500 */
[----:B------:R-:W-:-:S05]  /*1a10*/  LEA.HI.X.SX32 R47, R8, R33, 0x1, P0 ;  /* 0x00000021082f7211 */ /* 0x000fca00000f0eff */
[----:B------:R-:W5:Y:S04]  /*1a20*/  LDG.E.U16 R46, [R46.64] ;  /* 0x000000042e2e7981 */ /* 0x000f68000c1e1500 */
[----:B------:R-:W-:Y:S01]  /*1a30*/  STL [R1+0x6e0], R52 ;  /* 0x0006e03401007387 */ /* 0x000fe20000100800 */
[----:B------:R-:W-:-:S04]  /*1a40*/  LEA R0, R39, R8, 0x1 ;  /* 0x0000000827007211 */ /* 0x000fc800078e08ff */
[----:B0-----:R-:W-:-:S04]  /*1a50*/  LEA R6, P0, R0, R32, 0x1 ;  /* 0x0000002000067211 */ /* 0x001fc800078008ff */
[----:B------:R-:W-:-:S05]  /*1a60*/  LEA.HI.X.SX32 R7, R0, R33, 0x1, P0 ;  /* 0x0000002100077211 */ /* 0x000fca00000f0eff */
[----:B------:R0:W5:Y:S04]  /*1a70*/  LDG.E.U16 R45, [R6.64] ;  /* 0x00000004062d7981 */ /* 0x000168000c1e1500 */
[----:B---3--:R-:W-:Y:S04]  /*1a80*/  STL [R1+0x6e4], R51 ;  /* 0x0006e43301007387 */ /* 0x008fe80000100800 */
[----:B----4-:R-:W-:Y:S04]  /*1a90*/  STL [R1+0x6e8], R50 ;  /* 0x0006e83201007387 */ /* 0x010fe80000100800 */
[----:B------:R3:W-:Y:S04]  /*1aa0*/  STL [R1+0x68], R10 ;  /* 0x0000680a01007387 */ /* 0x0007e80000100800 */
[----:B---3--:R3:W4:Y:S02]  /*1ab0*/  LDG.E.U16 R10, [R4.64] ;  /* 0x00000004040a7981 */ /* 0x008724000c1e1500 */
[----:B---3--:R-:W-:-:S05]  /*1ac0*/  IMAD R5, R39, 0x2, R0 ;  /* 0x0000000227057824 */ /* 0x008fca00078e0200 */
[----:B------:R-:W-:Y:S01]  /*1ad0*/  LEA R4, P0, R5, R32, 0x1 ;  /* 0x0000002005047211 */ /* 0x000fe200078008ff */
[----:B-1----:R-:W-:-:S03]  /*1ae0*/  IMAD R3, R39, 0x2, R5 ;  /* 0x0000000227037824 */ /* 0x002fc600078e0205 */
[----:B------:R-:W-:Y:S01]  /*1af0*/  LEA.HI.X.SX32 R5, R5, R33, 0x1, P0 ;  /* 0x0000002105057211 */ /* 0x000fe200000f0eff */
[----:B--2---:R-:W-:Y:S04]  /*1b00*/  STL [R1+0x6ec], R49 ;  /* 0x0006ec3101007387 */ /* 0x004fe80000100800 */
[----:B-----5:R-:W-:Y:S04]  /*1b10*/  STL [R1+0x6f0], R48 ;  /* 0x0006f03001007387 */ /* 0x020fe80000100800 */
[----:B------:R-:W-:Y:S04]  /*1b20*/  STL [R1+0x6f4], R46 ;  /* 0x0006f42e01007387 */ /* 0x000fe80000100800 */
[----:B------:R1:W-:Y:S04]  /*1b30*/  STL [R1+0x58], R11 ;  /* 0x0000580b01007387 */ /* 0x0003e80000100800 */
[----:B-1----:R1:W2:Y:S01]  /*1b40*/  LDG.E.U16 R11, [R4.64] ;  /* 0x00000004040b7981 */ /* 0x0022a2000c1e1500 */
[----:B------:R-:W-:-:S04]  /*1b50*/  LEA R0, R39, R3, 0x1 ;  /* 0x0000000327007211 */ /* 0x000fc800078e08ff */
[CC--:B------:R-:W-:Y:S01]  /*1b60*/  LEA R16, P0, R0.reuse, R32.reuse, 0x1 ;  /* 0x0000002000107211 */ /* 0x0c0fe200078008ff */
[----:B0-----:R-:W-:Y:S01]  /*1b70*/  IMAD R6, R39, 0x2, R0 ;  /* 0x0000000227067824 */ /* 0x001fe200078e0200 */
[-C--:B------:R-:W-:Y:S02]  /*1b80*/  LEA R2, P1, R3, R32.reuse, 0x1 ;  /* 0x0000002003027211 */ /* 0x080fe400078208ff */
[-C--:B------:R-:W-:Y:S01]  /*1b90*/  LEA.HI.X.SX32 R17, R0, R33.reuse, 0x1, P0 ;  /* 0x0000002100117211 */ /* 0x080fe200000f0eff */
[----:B------:R-:W-:Y:S01]  /*1ba0*/  IMAD R0, R39, 0x2, R6 ;  /* 0x0000000227007824 */ /* 0x000fe200078e0206 */
[----:B------:R-:W-:Y:S02]  /*1bb0*/  LEA.HI.X.SX32 R3, R3, R33, 0x1, P1 ;  /* 0x0000002103037211 */ /* 0x000fe400008f0eff */
[----:B-1----:R-:W-:Y:S01]  /*1bc0*/  LEA R4, P0, R6, R32, 0x1 ;  /* 0x0000002006047211 */ /* 0x002fe200078008ff */
[----:B------:R0:W3:Y:S01]  /*1bd0*/  LDG.E.U16 R16, [R16.64] ;  /* 0x0000000410107981 */ /* 0x0000e2000c1e1500 */
[----:B------:R-:W-:-:S02]  /*1be0*/  LEA R8, R39, R0, 0x1 ;  /* 0x0000000027087211 */ /* 0x000fc400078e08ff */
[----:B------:R-:W-:Y:S01]  /*1bf0*/  LEA.HI.X.SX32 R5, R6, R33, 0x1, P0 ;  /* 0x0000002106057211 */ /* 0x000fe200000f0eff */
[----:B------:R1:W5:Y:S02]  /*1c00*/  LDG.E.U16 R43, [R2.64] ;  /* 0x00000004022b7981 */ /* 0x000364000c1e1500 */
[C---:B------:R-:W-:Y:S02]  /*1c10*/  IMAD R7, R39.reuse, 0x2, R8 ;  /* 0x0000000227077824 */ /* 0x040fe400078e0208 */
[----:B------:R0:W3:Y:S01]  /*1c20*/  LDG.E.U16 R9, [R4.64] ;  /* 0x0000000404097981 */ /* 0x0000e2000c1e1500 */
[----:B-1----:R-:W-:Y:S01]  /*1c30*/  LEA R2, P0, R0, R32, 0x1 ;  /* 0x0000002000027211 */ /* 0x002fe200078008ff */
[----:B------:R-:W-:-:S03]  /*1c40*/  IMAD R6, R39, 0x2, R7 ;  /* 0x0000000227067824 */ /* 0x000fc600078e0207 */
[----:B------:R-:W-:Y:S02]  /*1c50*/  LEA.HI.X.SX32 R3, R0, R33, 0x1, P0 ;  /* 0x0000002100037211 */ /* 0x000fe400000f0eff */
[----:B0-----:R-:W-:-:S03]  /*1c60*/  LEA R4, P0, R7, R32, 0x1 ;  /* 0x0000002007047211 */ /* 0x001fc600078008ff */
[----:B------:R0:W3:Y:S01]  /*1c70*/  LDG.E.U16 R20, [R2.64] ;  /* 0x0000000402147981 */ /* 0x0000e2000c1e1500 */
[----:B------:R-:W-:Y:S02]  /*1c80*/  LEA.HI.X.SX32 R5, R7, R33, 0x1, P0 ;  /* 0x0000002107057211 */ /* 0x000fe400000f0eff */
[----:B------:R-:W-:-:S03]  /*1c90*/  LEA R0, R39, R6, 0x1 ;  /* 0x0000000627007211 */ /* 0x000fc600078e08ff */
[----:B------:R1:W3:Y:S01]  /*1ca0*/  LDG.E.U16 R15, [R4.64] ;  /* 0x00000004040f7981 */ /* 0x0002e2000c1e1500 */
[----:B0-----:R-:W-:-:S04]  /*1cb0*/  LEA R2, P0, R6, R32, 0x1 ;  /* 0x0000002006027211 */ /* 0x001fc800078008ff */
[----:B------:R-:W-:Y:S02]  /*1cc0*/  LEA.HI.X.SX32 R3, R6, R33, 0x1, P0 ;  /* 0x0000002106037211 */ /* 0x000fe400000f0eff */
[----:B-1----:R-:W-:-:S04]  /*1cd0*/  LEA R4, P0, R0, R32, 0x1 ;  /* 0x0000002000047211 */ /* 0x002fc800078008ff */
[----:B------:R-:W-:-:S05]  /*1ce0*/  LEA.HI.X.SX32 R5, R0, R33, 0x1, P0 ;  /* 0x0000002100057211 */ /* 0x000fca00000f0eff */
[----:B------:R0:W5:Y:S01]  /*1cf0*/  LDG.E.U16 R19, [R4.64] ;  /* 0x0000000404137981 */ /* 0x000162000c1e1500 */
[----:B------:R-:W-:Y:S01]  /*1d00*/  IMAD R7, R39, 0x2, R0 ;  /* 0x0000000227077824 */ /* 0x000fe200078e0200 */
[----:B------:R-:W-:-:S03]  /*1d10*/  LEA R24, P1, R8, R32, 0x1 ;  /* 0x0000002008187211 */ /* 0x000fc600078208ff */
[----:B------:R-:W-:Y:S01]  /*1d20*/  IMAD R12, R39, 0x2, R7 ;  /* 0x00000002270c7824 */ /* 0x000fe200078e0207 */
[----:B------:R-:W-:Y:S02]  /*1d30*/  LEA.HI.X.SX32 R25, R8, R33, 0x1, P1 ;  /* 0x0000002108197211 */ /* 0x000fe400008f0eff */
[----:B------:R1:W5:Y:S01]  /*1d40*/  LDG.E.U16 R8, [R2.64] ;  /* 0x0000000402087981 */ /* 0x000362000c1e1500 */
[----:B------:R-:W-:-:S03]  /*1d50*/  LEA R6, P1, R7, R32, 0x1 ;  /* 0x0000002007067211 */ /* 0x000fc600078208ff */
[----:B------:R0:W5:Y:S01]  /*1d60*/  LDG.E.U16 R24, [R24.64] ;  /* 0x0000000418187981 */ /* 0x000162000c1e1500 */
[----:B-1----:R-:W-:-:S04]  /*1d70*/  LEA R2, P0, R12, R32, 0x1 ;  /* 0x000000200c027211 */ /* 0x002fc800078008ff */
[----:B------:R-:W-:-:S05]  /*1d80*/  LEA.HI.X.SX32 R3, R12, R33, 0x1, P0 ;  /* 0x000000210c037211 */ /* 0x000fca00000f0eff */
[----:B------:R1:W5:Y:S04]  /*1d90*/  LDG.E.U16 R14, [R2.64] ;  /* 0x00000004020e7981 */ /* 0x000368000c1e1500 */
[----:B----4-:R4:W-:Y:S02]  /*1da0*/  STL [R1+0x48], R10 ;  /* 0x0000480a01007387 */ /* 0x0109e40000100800 */
[----:B----4-:R-:W-:-:S04]  /*1db0*/  LEA R10, R39, R12, 0x1 ;  /* 0x0000000c270a7211 */ /* 0x010fc800078e08ff */
[----:B0-----:R-:W-:Y:S01]  /*1dc0*/  LEA R4, P0, R10, R32, 0x1 ;  /* 0x000000200a047211 */ /* 0x001fe200078008ff */
[----:B------:R-:W-:-:S03]  /*1dd0*/  IMAD R0, R39, 0x2, R10 ;  /* 0x0000000227007824 */ /* 0x000fc600078e020a */
[----:B------:R-:W-:Y:S02]  /*1de0*/  LEA.HI.X.SX32 R5, R10, R33, 0x1, P0 ;  /* 0x000000210a057211 */ /* 0x000fe400000f0eff */
[----:B-1----:R-:W-:-:S04]  /*1df0*/  LEA R2, P0, R0, R32, 0x1 ;  /* 0x0000002000027211 */ /* 0x002fc800078008ff */
[----:B------:R-:W-:-:S05]  /*1e00*/  LEA.HI.X.SX32 R3, R0, R33, 0x1, P0 ;  /* 0x0000002100037211 */ /* 0x000fca00000f0eff */
[----:B------:R0:W4:Y:S01]  /*1e10*/  LDG.E.U16 R21, [R2.64] ;  /* 0x0000000402157981 */ /* 0x000122000c1e1500 */
[----:B------:R-:W-:-:S05]  /*1e20*/  LEA.HI.X.SX32 R7, R7, R33, 0x1, P1 ;  /* 0x0000002107077211 */ /* 0x000fca00008f0eff */
[----:B------:R1:W4:Y:S04]  /*1e30*/  LDG.E.U16 R23, [R6.64] ;  /* 0x0000000406177981 */ /* 0x000328000c1e1500 */
[----:B-1----:R1:W4:Y:S04]  /*1e40*/  LDG.E.U16 R7, [R4.64] ;  /* 0x0000000404077981 */ /* 0x002328000c1e1500 */
[----:B--2---:R2:W-:Y:S02]  /*1e50*/  STL [R1+0x38], R11 ;  /* 0x0000380b01007387 */ /* 0x0045e40000100800 */
[----:B--2---:R-:W-:-:S05]  /*1e60*/  IMAD R11, R39, 0x2, R0 ;  /* 0x00000002270b7824 */ /* 0x004fca00078e0200 */
[----:B------:R-:W-:-:S04]  /*1e70*/  LEA R17, R39, R11, 0x1 ;  /* 0x0000000b27117211 */ /* 0x000fc800078e08ff */
[----:B-1----:R-:W-:Y:S01]  /*1e80*/  LEA R4, P0, R17, R32, 0x1 ;  /* 0x0000002011047211 */ /* 0x002fe200078008ff */
[----:B------:R-:W-:-:S03]  /*1e90*/  IMAD R13, R39, 0x2, R17 ;  /* 0x00000002270d7824 */ /* 0x000fc600078e0211 */
[----:B------:R-:W-:Y:S01]  /*1ea0*/  LEA.HI.X.SX32 R5, R17, R33, 0x1, P0 ;  /* 0x0000002111057211 */ /* 0x000fe200000f0eff */
[----:B------:R-:W-:Y:S01]  /*1eb0*/  IMAD R6, R39, 0x2, R13 ;  /* 0x0000000227067824 */ /* 0x000fe200078e020d */
[----:B0-----:R-:W-:-:S04]  /*1ec0*/  LEA R2, P0, R13, R32, 0x1 ;  /* 0x000000200d027211 */ /* 0x001fc800078008ff */
[-C--:B------:R-:W-:Y:S02]  /*1ed0*/  LEA.HI.X.SX32 R3, R13, R33.reuse, 0x1, P0 ;  /* 0x000000210d037211 */ /* 0x080fe400000f0eff */
[C---:B------:R-:W-:Y:S01]  /*1ee0*/  LEA R58, P0, R6.reuse, R32, 0x1 ;  /* 0x00000020063a7211 */ /* 0x040fe200078008ff */
[----:B------:R0:W2:Y:S03]  /*1ef0*/  LDG.E.U16 R13, [R4.64] ;  /* 0x00000004040d7981 */ /* 0x0000a6000c1e1500 */
[----:B------:R-:W-:-:S05]  /*1f00*/  LEA.HI.X.SX32 R59, R6, R33, 0x1, P0 ;  /* 0x00000021063b7211 */ /* 0x000fca00000f0eff */
[----:B------:R1:W2:Y:S01]  /*1f10*/  LDG.E.U16 R58, [R58.64] ;  /* 0x000000043a3a7981 */ /* 0x0002a2000c1e1500 */
[----:B------:R-:W-:-:S03]  /*1f20*/  LEA R18, R39, R6, 0x1 ;  /* 0x0000000627127211 */ /* 0x000fc600078e08ff */
[----:B---3--:R-:W-:Y:S02]  /*1f30*/  STL [R1+0x28], R20 ;  /* 0x0000281401007387 */ /* 0x008fe40000100800 */
[C---:B------:R-:W-:Y:S02]  /*1f40*/  IMAD R12, R39.reuse, 0x2, R18 ;  /* 0x00000002270c7824 */ /* 0x040fe400078e0212 */
[----:B------:R-:W3:Y:S02]  /*1f50*/  LDL.LU R46, [R1+0x104] ;  /* 0x00010400012e7983 */ /* 0x000ee40000300800 */
[C---:B------:R-:W-:Y:S02]  /*1f60*/  IMAD R0, R39.reuse, 0x2, R12 ;  /* 0x0000000227007824 */ /* 0x040fe400078e020c */
[----:B------:R-:W2:Y:S04]  /*1f70*/  LDL.LU R48, [R1+0xf4] ;  /* 0x0000f40001307983 */ /* 0x000ea80000300800 */
[----:B------:R-:W2:Y:S04]  /*1f80*/  LDL.LU R49, [R1+0xd4] ;  /* 0x0000d40001317983 */ /* 0x000ea80000300800 */
[----:B------:R-:W2:Y:S04]  /*1f90*/  LDL.LU R50, [R1+0xc4] ;  /* 0x0000c40001327983 */ /* 0x000ea80000300800 */
[----:B------:R-:W2:Y:S01]  /*1fa0*/  LDL.LU R51, [R1+0xb4] ;  /* 0x0000b40001337983 */ /* 0x000ea20000300800 */
[----:B------:R-:W-:-:S03]  /*1fb0*/  LEA R17, R39, R0, 0x1 ;  /* 0x0000000027117211 */ /* 0x000fc600078e08ff */
[----:B------:R-:W2:Y:S04]  /*1fc0*/  LDL.LU R52, [R1+0xa4] ;  /* 0x0000a40001347983 */ /* 0x000ea80000300800 */
[----:B------:R-:W2:Y:S04]  /*1fd0*/  LDL.LU R54, [R1+0x94] ;  /* 0x0000940001367983 */ /* 0x000ea80000300800 */
[----:B------:R-:W2:Y:S04]  /*1fe0*/  LDL.LU R55, [R1+0x84] ;  /* 0x0000840001377983 */ /* 0x000ea80000300800 */
[----:B------:R-:W2:Y:S04]  /*1ff0*/  LDL.LU R56, [R1+0x74] ;  /* 0x0000740001387983 */ /* 0x000ea80000300800 */
[----:B------:R-:W2:Y:S04]  /*2000*/  LDL.LU R57, [R1+0x64] ;  /* 0x0000640001397983 */ /* 0x000ea80000300800 */
[----:B------:R-:W2:Y:S04]  /*2010*/  LDL.LU R60, [R1+0x54] ;  /* 0x00005400013c7983 */ /* 0x000ea80000300800 */
[----:B------:R-:W2:Y:S04]  /*2020*/  LDL.LU R61, [R1+0x4] ;  /* 0x00000400013d7983 */ /* 0x000ea80000300800 */
[----:B-----5:R5:W-:Y:S04]  /*2030*/  STL [R1+0x18], R19 ;  /* 0x0000181301007387 */ /* 0x020be80000100800 */
[----:B------:R0:W2:Y:S01]  /*2040*/  LDG.E.U16 R6, [R2.64] ;  /* 0x0000000402067981 */ /* 0x0000a2000c1e1500 */
[----:B-----5:R-:W-:-:S04]  /*2050*/  IMAD R19, R39, 0x2, R17 ;  /* 0x0000000227137824 */ /* 0x020fc800078e0211 */
[----:B------:R-:W-:-:S05]  /*2060*/  IMAD R20, R39, 0x2, R19 ;  /* 0x0000000227147824 */ /* 0x000fca00078e0213 */
[----:B------:R-:W-:-:S05]  /*2070*/  LEA R25, R39, R20, 0x1 ;  /* 0x0000001427197211 */ /* 0x000fca00078e08ff */
[----:B------:R-:W-:Y:S01]  /*2080*/  IMAD R37, R39, 0x2, R25 ;  /* 0x0000000227257824 */ /* 0x000fe200078e0219 */
[----:B0-----:R-:W-:-:S03]  /*2090*/  LEA R2, P0, R12, R32, 0x1 ;  /* 0x000000200c027211 */ /* 0x001fc600078008ff */
[C---:B------:R-:W-:Y:S01]  /*20a0*/  IMAD R29, R39.reuse, 0x2, R37 ;  /* 0x00000002271d7824 */ /* 0x040fe200078e0225 */
[----:B------:R-:W-:Y:S02]  /*20b0*/  LEA.HI.X.SX32 R3, R12, R33, 0x1, P0 ;  /* 0x000000210c037211 */ /* 0x000fe400000f0eff */
[CC--:B------:R-:W-:Y:S02]  /*20c0*/  LEA R4, P0, R0.reuse, R32.reuse, 0x1 ;  /* 0x0000002000047211 */ /* 0x0c0fe400078008ff */
[----:B------:R-:W-:Y:S01]  /*20d0*/  LEA R28, R39, R29, 0x1 ;  /* 0x0000001d271c7211 */ /* 0x000fe200078e08ff */
[----:B------:R0:W5:Y:S01]  /*20e0*/  LDG.E.U16 R12, [R2.64] ;  /* 0x00000004020c7981 */ /* 0x000162000c1e1500 */
[----:B------:R-:W-:Y:S02]  /*20f0*/  LEA R10, P1, R11, R32, 0x1 ;  /* 0x000000200b0a7211 */ /* 0x000fe400078208ff */
[-C--:B------:R-:W-:Y:S01]  /*2100*/  LEA.HI.X.SX32 R5, R0, R33.reuse, 0x1, P0 ;  /* 0x0000002100057211 */ /* 0x080fe200000f0eff */
[----:B------:R-:W-:Y:S01]  /*2110*/  IMAD R0, R39, 0x2, R28 ;  /* 0x0000000227007824 */ /* 0x000fe200078e021c */
[----:B------:R-:W-:-:S03]  /*2120*/  LEA.HI.X.SX32 R11, R11, R33, 0x1, P1 ;  /* 0x000000210b0b7211 */ /* 0x000fc600008f0eff */
[----:B------:R-:W-:Y:S01]  /*2130*/  IMAD R38, R39, 0x2, R0 ;  /* 0x0000000227267824 */ /* 0x000fe200078e0200 */
[----:B------:R1:W2:Y:S01]  /*2140*/  LDG.E.U16 R5, [R4.64] ;  /* 0x0000000404057981 */ /* 0x0002a2000c1e1500 */
[----:B0-----:R-:W-:-:S03]  /*2150*/  LEA R2, P0, R17, R32, 0x1 ;  /* 0x0000002011027211 */ /* 0x001fc600078008ff */
[----:B------:R0:W2:Y:S01]  /*2160*/  LDG.E.U16 R22, [R10.64] ;  /* 0x000000040a167981 */ /* 0x0000a2000c1e1500 */
[----:B------:R-:W-:Y:S02]  /*2170*/  LEA.HI.X.SX32 R3, R17, R33, 0x1, P0 ;  /* 0x0000002111037211 */ /* 0x000fe400000f0eff */
[----:B------:R-:W-:-:S03]  /*2180*/  LEA R17, R39, R38, 0x1 ;  /* 0x0000002627117211 */ /* 0x000fc600078e08ff */
[----:B------:R1:W2:Y:S01]  /*2190*/  LDG.E.U16 R2, [R2.64] ;  /* 0x0000000402027981 */ /* 0x0002a2000c1e1500 */
[----:B0-----:R-:W-:Y:S01]  /*21a0*/  LEA R10, P1, R18, R32, 0x1 ;  /* 0x00000020120a7211 */ /* 0x001fe200078208ff */
[----:B------:R-:W-:-:S03]  /*21b0*/  IMAD R42, R39, 0x2, R17 ;  /* 0x00000002272a7824 */ /* 0x000fc600078e0211 */
[----:B------:R-:W-:Y:S01]  /*21c0*/  LEA.HI.X.SX32 R11, R18, R33, 0x1, P1 ;  /* 0x00000021120b7211 */ /* 0x000fe200008f0eff */
[----:B------:R-:W-:Y:S01]  /*21d0*/  IMAD R40, R39, 0x2, R42 ;  /* 0x0000000227287824 */ /* 0x000fe200078e022a */
[----:B------:R-:W-:-:S04]  /*21e0*/  LEA R18, P1, R19, R32, 0x1 ;  /* 0x0000002013127211 */ /* 0x000fc800078208ff */
[----:B------:R-:W-:Y:S02]  /*21f0*/  LEA R36, R39, R40, 0x1 ;  /* 0x0000002827247211 */ /* 0x000fe400078e08ff */
[----:B------:R-:W-:Y:S01]  /*2200*/  LEA.HI.X.SX32 R19, R19, R33, 0x1, P1 ;  /* 0x0000002113137211 */ /* 0x000fe200008f0eff */
[----:B----4-:R0:W-:Y:S04]  /*2210*/  STL [R1+0x8], R21 ;  /* 0x0000081501007387 */ /* 0x0101e80000100800 */
[----:B0-----:R0:W4:Y:S02]  /*2220*/  LDG.E.U16 R21, [R10.64] ;  /* 0x000000040a157981 */ /* 0x001124000c1e1500 */
[----:B0-----:R-:W-:-:S04]  /*2230*/  LEA R10, P0, R20, R32, 0x1 ;  /* 0x00000020140a7211 */ /* 0x001fc800078008ff */
[-C--:B------:R-:W-:Y:S02]  /*2240*/  LEA.HI.X.SX32 R11, R20, R33.reuse, 0x1, P0 ;  /* 0x00000021140b7211 */ /* 0x080fe400000f0eff */
[CC--:B------:R-:W-:Y:S01]  /*2250*/  LEA R26, P0, R25.reuse, R32.reuse, 0x1 ;  /* 0x00000020191a7211 */ /* 0x0c0fe200078008ff */
[----:B------:R0:W3:Y:S03]  /*2260*/  LDG.E.U16 R20, [R18.64] ;  /* 0x0000000412147981 */ /* 0x0000e6000c1e1500 */
[----:B------:R-:W-:Y:S01]  /*2270*/  LEA.HI.X.SX32 R27, R25, R33, 0x1, P0 ;  /* 0x00000021191b7211 */ /* 0x000fe200000f0eff */
[----:B------:R-:W-:Y:S01]  /*2280*/  IMAD R25, R39, 0x2, R36 ;  /* 0x0000000227197824 */ /* 0x000fe200078e0224 */
[----:B------:R0:W4:Y:S04]  /*2290*/  LDG.E.U16 R11, [R10.64] ;  /* 0x000000040a0b7981 */ /* 0x000128000c1e1500 */
[----:B-1----:R1:W4:Y:S01]  /*22a0*/  LDG.E.U16 R4, [R26.64] ;  /* 0x000000041a047981 */ /* 0x002322000c1e1500 */
[----:B0-----:R-:W-:Y:S01]  /*22b0*/  LEA R18, P1, R29, R32, 0x1 ;  /* 0x000000201d127211 */ /* 0x001fe200078208ff */
[----:B-1----:R-:W-:-:S03]  /*22c0*/  IMAD R26, R39, 0x2, R25 ;  /* 0x00000002271a7824 */ /* 0x002fc600078e0219 */
[-C--:B------:R-:W-:Y:S02]  /*22d0*/  LEA.HI.X.SX32 R19, R29, R33.reuse, 0x1, P1 ;  /* 0x000000211d137211 */ /* 0x080fe400008f0eff */
[----:B------:R-:W-:Y:S02]  /*22e0*/  LEA R41, R39, R26, 0x1 ;  /* 0x0000001a27297211 */ /* 0x000fe400078e08ff */
[-C--:B------:R-:W-:Y:S02]  /*22f0*/  LEA R34, P1, R17, R32.reuse, 0x1 ;  /* 0x0000002011227211 */ /* 0x080fe400078208ff */
[----:B------:R0:W4:Y:S01]  /*2300*/  LDG.E.U16 R19, [R18.64] ;  /* 0x0000000412137981 */ /* 0x000122000c1e1500 */
[----:B------:R-:W-:Y:S01]  /*2310*/  IMAD R27, R39, 0x2, R41 ;  /* 0x00000002271b7824 */ /* 0x000fe200078e0229 */
[C---:B------:R-:W-:Y:S02]  /*2320*/  LEA R30, P0, R28.reuse, R32, 0x1 ;  /* 0x000000201c1e7211 */ /* 0x040fe400078008ff */
[-C--:B------:R-:W-:Y:S01]  /*2330*/  LEA.HI.X.SX32 R35, R17, R33.reuse, 0x1, P1 ;  /* 0x0000002111237211 */ /* 0x080fe200008f0eff */
[----:B------:R-:W-:Y:S01]  /*2340*/  IMAD R17, R39, 0x2, R27 ;  /* 0x0000000227117824 */ /* 0x000fe200078e021b */
[----:B------:R-:W-:-:S02]  /*2350*/  LEA.HI.X.SX32 R31, R28, R33, 0x1, P0 ;  /* 0x000000211c1f7211 */ /* 0x000fc400000f0eff */
[C---:B------:R-:W-:Y:S02]  /*2360*/  LEA R28, P0, R0.reuse, R32, 0x1 ;  /* 0x00000020001c7211 */ /* 0x040fe400078008ff */
[----:B------:R-:W-:Y:S01]  /*2370*/  LEA R44, R39, R17, 0x1 ;  /* 0x00000011272c7211 */ /* 0x000fe200078e08ff */
[----:B------:R1:W4:Y:S01]  /*2380*/  LDG.E.U16 R10, [R30.64] ;  /* 0x000000041e0a7981 */ /* 0x000322000c1e1500 */
[----:B------:R-:W-:-:S03]  /*2390*/  LEA.HI.X.SX32 R29, R0, R33, 0x1, P0 ;  /* 0x00000021001d7211 */ /* 0x000fc600000f0eff */
[----:B------:R-:W-:Y:S01]  /*23a0*/  IMAD R47, R39, 0x2, R44 ;  /* 0x00000002272f7824 */ /* 0x000fe200078e022c */
[----:B------:R0:W4:Y:S04]  /*23b0*/  LDG.E.U16 R0, [R34.64] ;  /* 0x0000000422007981 */ /* 0x000128000c1e1500 */
[----:B------:R0:W4:Y:S01]  /*23c0*/  LDG.E.U16 R3, [R28.64] ;  /* 0x000000041c037981 */ /* 0x000122000c1e1500 */
[----:B-1----:R-:W-:-:S04]  /*23d0*/  LEA R30, P0, R25, R32, 0x1 ;  /* 0x00000020191e7211 */ /* 0x002fc800078008ff */
[----:B------:R-:W-:Y:S01]  /*23e0*/  LEA.HI.X.SX32 R31, R25, R33, 0x1, P0 ;  /* 0x00000021191f7211 */ /* 0x000fe200000f0eff */
[----:B0-----:R-:W-:Y:S01]  /*23f0*/  IMAD R34, R39, 0x2, R47 ;  /* 0x0000000227227824 */ /* 0x001fe200078e022f */
[----:B------:R-:W-:-:S03]  /*2400*/  LEA R28, P0, R17, R32, 0x1 ;  /* 0x00000020111c7211 */ /* 0x000fc600078008ff */
[----:B------:R0:W4:Y:S01]  /*2410*/  LDG.E.U16 R18, [R30.64] ;  /* 0x000000041e127981 */ /* 0x000122000c1e1500 */
[----:B------:R-:W-:Y:S02]  /*2420*/  LEA R53, R39, R34, 0x1 ;  /* 0x0000002227357211 */ /* 0x000fe400078e08ff */
[----:B------:R-:W-:-:S05]  /*2430*/  LEA.HI.X.SX32 R29, R17, R33, 0x1, P0 ;  /* 0x00000021111d7211 */ /* 0x000fca00000f0eff */
[----:B------:R1:W4:Y:S02]  /*2440*/  LDG.E.U16 R17, [R28.64] ;  /* 0x000000041c117981 */ /* 0x000324000c1e1500 */
[----:B-1----:R-:W-:-:S04]  /*2450*/  LEA R28, P0, R53, R32, 0x1 ;  /* 0x00000020351c7211 */ /* 0x002fc800078008ff */
[----:B------:R-:W-:-:S05]  /*2460*/  LEA.HI.X.SX32 R29, R53, R33, 0x1, P0 ;  /* 0x00000021351d7211 */ /* 0x000fca00000f0eff */
[----:B------:R1:W4:Y:S01]  /*2470*/  LDG.E.U16 R25, [R28.64] ;  /* 0x000000041c197981 */ /* 0x000322000c1e1500 */
[-C--:B0-----:R-:W-:Y:S02]  /*2480*/  LEA R30, P0, R42, R32.reuse, 0x1 ;  /* 0x000000202a1e7211 */ /* 0x081fe400078008ff */
[----:B-1----:R-:W-:-:S04]  /*2490*/  LEA R28, P1, R26, R32, 0x1 ;  /* 0x000000201a1c7211 */ /* 0x002fc800078208ff */
[-C--:B------:R-:W-:Y:S02]  /*24a0*/  LEA.HI.X.SX32 R29, R26, R33.reuse, 0x1, P1 ;  /* 0x000000211a1d7211 */ /* 0x080fe400008f0eff */
[----:B------:R-:W-:-:S03]  /*24b0*/  LEA.HI.X.SX32 R31, R42, R33, 0x1, P0 ;  /* 0x000000212a1f7211 */ /* 0x000fc600000f0eff */
[----:B------:R0:W4:Y:S01]  /*24c0*/  LDG.E.U16 R35, [R28.64] ;  /* 0x000000041c237981 */ /* 0x000122000c1e1500 */
[----:B------:R-:W-:-:S03]  /*24d0*/  IMAD R53, R39, 0x2, R53 ;  /* 0x0000000227357824 */ /* 0x000fc600078e0235 */
[----:B------:R1:W4:Y:S01]  /*24e0*/  LDG.E.U16 R26, [R30.64] ;  /* 0x000000041e1a7981 */ /* 0x000322000c1e1500 */
[----:B0-----:R-:W-:-:S04]  /*24f0*/  LEA R28, P0, R44, R32, 0x1 ;  /* 0x000000202c1c7211 */ /* 0x001fc800078008ff */
[----:B------:R-:W-:-:S05]  /*2500*/  LEA.HI.X.SX32 R29, R44, R33, 0x1, P0 ;  /* 0x000000212c1d7211 */ /* 0x000fca00000f0eff */
[----:B------:R0:W4:Y:S02]  /*2510*/  LDG.E.U16 R42, [R28.64] ;  /* 0x000000041c2a7981 */ /* 0x000124000c1e1500 */
[----:B0-----:R-:W-:-:S04]  /*2520*/  LEA R28, P0, R53, R32, 0x1 ;  /* 0x00000020351c7211 */ /* 0x001fc800078008ff */
[----:B------:R-:W-:-:S05]  /*2530*/  LEA.HI.X.SX32 R29, R53, R33, 0x1, P0 ;  /* 0x00000021351d7211 */ /* 0x000fca00000f0eff */
[----:B------:R0:W4:Y:S02]  /*2540*/  LDG.E.U16 R44, [R28.64] ;  /* 0x000000041c2c7981 */ /* 0x000124000c1e1500 */
[----:B0-----:R-:W-:-:S04]  /*2550*/  LEA R28, P0, R40, R32, 0x1 ;  /* 0x00000020281c7211 */ /* 0x001fc800078008ff */
[----:B------:R-:W-:-:S05]  /*2560*/  LEA.HI.X.SX32 R29, R40, R33, 0x1, P0 ;  /* 0x00000021281d7211 */ /* 0x000fca00000f0eff */
[----:B------:R0:W4:Y:S01]  /*2570*/  LDG.E.U16 R40, [R28.64] ;  /* 0x000000041c287981 */ /* 0x000122000c1e1500 */
[-C--:B-1----:R-:W-:Y:S01]  /*2580*/  LEA R30, P1, R41, R32.reuse, 0x1 ;  /* 0x00000020291e7211 */ /* 0x082fe200078208ff */
[----:B------:R-:W-:Y:S01]  /*2590*/  IMAD R53, R39, 0x2, R53 ;  /* 0x0000000227357824 */ /* 0x000fe200078e0235 */
[----:B0-----:R-:W-:-:S04]  /*25a0*/  LEA R28, P0, R47, R32, 0x1 ;  /* 0x000000202f1c7211 */ /* 0x001fc800078008ff */
[-C--:B------:R-:W-:Y:S02]  /*25b0*/  LEA.HI.X.SX32 R29, R47, R33.reuse, 0x1, P0 ;  /* 0x000000212f1d7211 */ /* 0x080fe400000f0eff */
[----:B------:R-:W-:Y:S02]  /*25c0*/  LEA.HI.X.SX32 R31, R41, R33, 0x1, P1 ;  /* 0x00000021291f7211 */ /* 0x000fe400008f0eff */
[----:B------:R-:W-:Y:S01]  /*25d0*/  LEA R39, R39, R53, 0x1 ;  /* 0x0000003527277211 */ /* 0x000fe200078e08ff */
[----:B------:R0:W4:Y:S04]  /*25e0*/  LDG.E.U16 R47, [R28.64] ;  /* 0x000000041c2f7981 */ /* 0x000128000c1e1500 */
[----:B------:R1:W4:Y:S01]  /*25f0*/  LDG.E.U16 R41, [R30.64] ;  /* 0x000000041e297981 */ /* 0x000322000c1e1500 */
[----:B0-----:R-:W-:-:S02]  /*2600*/  LEA R28, P0, R53, R32, 0x1 ;  /* 0x00000020351c7211 */ /* 0x001fc400078008ff */
[----:B-1----:R-:W-:Y:S02]  /*2610*/  LEA R30, P1, R39, R32, 0x1 ;  /* 0x00000020271e7211 */ /* 0x002fe400078208ff */
[-C--:B------:R-:W-:Y:S02]  /*2620*/  LEA.HI.X.SX32 R29, R53, R33.reuse, 0x1, P0 ;  /* 0x00000021351d7211 */ /* 0x080fe400000f0eff */
[----:B------:R-:W-:-:S03]  /*2630*/  LEA.HI.X.SX32 R31, R39, R33, 0x1, P1 ;  /* 0x00000021271f7211 */ /* 0x000fc600008f0eff */
[----:B------:R0:W4:Y:S04]  /*2640*/  LDG.E.U16 R39, [R28.64] ;  /* 0x000000041c277981 */ /* 0x000128000c1e1500 */
[----:B------:R-:W1:Y:S04]  /*2650*/  S2R R59, SR_TID.X ;  /* 0x00000000003b7919 */ /* 0x000e680000002100 */
[----:B------:R2:W4:Y:S01]  /*2660*/  LDG.E.U16 R53, [R30.64] ;  /* 0x000000041e357981 */ /* 0x000522000c1e1500 */
[----:B0-----:R-:W-:-:S04]  /*2670*/  LEA R28, P0, R37, R32, 0x1 ;  /* 0x00000020251c7211 */ /* 0x001fc800078008ff */
[----:B------:R-:W-:-:S05]  /*2680*/  LEA.HI.X.SX32 R29, R37, R33, 0x1, P0 ;  /* 0x00000021251d7211 */ /* 0x000fca00000f0eff */
[----:B------:R0:W4:Y:S01]  /*2690*/  LDG.E.U16 R37, [R28.64] ;  /* 0x000000041c257981 */ /* 0x000122000c1e1500 */
[-C--:B--2---:R-:W-:Y:S02]  /*26a0*/  LEA R30, P1, R38, R32.reuse, 0x1 ;  /* 0x00000020261e7211 */ /* 0x084fe400078208ff */
[----:B0-----:R-:W-:-:S04]  /*26b0*/  LEA R28, P0, R36, R32, 0x1 ;  /* 0x00000020241c7211 */ /* 0x001fc800078008ff */
[-C--:B------:R-:W-:Y:S02]  /*26c0*/  LEA.HI.X.SX32 R29, R36, R33.reuse, 0x1, P0 ;  /* 0x00000021241d7211 */ /* 0x080fe400000f0eff */
[----:B------:R-:W0:Y:S01]  /*26d0*/  S2R R36, SR_TID.X ;  /* 0x0000000000247919 */ /* 0x000e220000002100 */
[----:B------:R-:W-:-:S03]  /*26e0*/  LEA.HI.X.SX32 R31, R38, R33, 0x1, P1 ;  /* 0x00000021261f7211 */ /* 0x000fc600008f0eff */
[----:B------:R1:W2:Y:S04]  /*26f0*/  LDG.E.U16 R28, [R28.64] ;  /* 0x000000041c1c7981 */ /* 0x0002a8000c1e1500 */
[----:B------:R1:W2:Y:S02]  /*2700*/  LDG.E.U16 R38, [R30.64] ;  /* 0x000000041e267981 */ /* 0x0002a4000c1e1500 */
[----:B-1----:R-:W-:-:S04]  /*2710*/  LEA R30, P0, R27, R32, 0x1 ;  /* 0x000000201b1e7211 */ /* 0x002fc800078008ff */
[----:B------:R-:W-:Y:S02]  /*2720*/  LEA.HI.X.SX32 R31, R27, R33, 0x1, P0 ;  /* 0x000000211b1f7211 */ /* 0x000fe400000f0eff */
[----:B------:R-:W-:-:S03]  /*2730*/  LEA R32, P1, R34, R32, 0x1 ;  /* 0x0000002022207211 */ /* 0x000fc600078208ff */
[----:B------:R0:W2:Y:S01]  /*2740*/  LDG.E.U16 R30, [R30.64] ;  /* 0x000000041e1e7981 */ /* 0x0000a2000c1e1500 */
[----:B------:R-:W-:Y:S02]  /*2750*/  SHF.R.S32.HI R29, RZ, 0x8, R59 ;  /* 0x00000008ff1d7819 */ /* 0x000fe4000001143b */
[----:B------:R-:W-:Y:S02]  /*2760*/  LEA.HI.X.SX32 R33, R34, R33, 0x1, P1 ;  /* 0x0000002122217211 */ /* 0x000fe400008f0eff */
[----:B0-----:R-:W-:Y:S01]  /*2770*/  LOP3.LUT R31, R36, 0xff, RZ, 0xc0, !PT ;  /* 0x000000ff241f7812 */ /* 0x001fe200078ec0ff */
[----:B------:R0:W-:Y:S01]  /*2780*/  STL [R1+0x6c4], R58 ;  /* 0x0006c43a01007387 */ /* 0x0001e20000100800 */
[----:B------:R-:W-:-:S03]  /*2790*/  SGXT R29, R29, 0x1 ;  /* 0x000000011d1d781a */ /* 0x000fc60000000200 */
[----:B------:R-:W-:Y:S01]  /*27a0*/  IMAD.SHL.U32 R27, R31, 0x2, RZ ;  /* 0x000000021f1b7824 */ /* 0x000fe200078e00ff */
[----:B------:R-:W2:Y:S04]  /*27b0*/  LDL.LU R34, [R1+0x14] ;  /* 0x0000140001227983 */ /* 0x000ea80000300800 */
[----:B------:R1:W2:Y:S01]  /*27c0*/  LDG.E.U16 R32, [R32.64] ;  /* 0x0000000420207981 */ /* 0x0002a2000c1e1500 */
[----:B0-----:R-:W-:-:S03]  /*27d0*/  LOP3.LUT R58, R27, 0x210, R29, 0x78, !PT ;  /* 0x000002101b3a7812 */ /* 0x001fc600078e781d */
[----:B-1----:R-:W2:Y:S04]  /*27e0*/  LDL.LU R33, [R1+0x24] ;  /* 0x0000240001217983 */ /* 0x002ea80000300800 */
[----:B------:R-:W2:Y:S04]  /*27f0*/  LDL.LU R27, [R1+0xe4] ;  /* 0x0000e400011b7983 */ /* 0x000ea80000300800 */
[----:B---3--:R0:W-:Y:S04]  /*2800*/  STS.U16 [R58], R46 ;  /* 0x0000002e3a007388 */ /* 0x0081e80000000400 */
[----:B------:R1:W-:Y:S04]  /*2810*/  STS.U16 [R58+0x1000], R48 ;  /* 0x001000303a007388 */ /* 0x0003e80000000400 */
[----:B------:R-:W3:Y:S04]  /*2820*/  LDL.LU R29, [R1+0x34] ;  /* 0x00003400011d7983 */ /* 0x000ee80000300800 */
[----:B0-----:R-:W3:Y:S04]  /*2830*/  LDL.LU R46, [R1+0x6f4] ;  /* 0x0006f400012e7983 */ /* 0x001ee80000300800 */
[----:B-1----:R-:W3:Y:S04]  /*2840*/  LDL.LU R48, [R1+0x6f0] ;  /* 0x0006f00001307983 */ /* 0x002ee80000300800 */
[----:B--2---:R0:W-:Y:S04]  /*2850*/  STS.U16 [R58+0x2000], R27 ;  /* 0x0020001b3a007388 */ /* 0x0041e80000000400 */
[----:B------:R1:W-:Y:S01]  /*2860*/  STS.U16 [R58+0x3000], R49 ;  /* 0x003000313a007388 */ /* 0x0003e20000000400 */
[----:B0-----:R-:W-:-:S03]  /*2870*/  IMAD.MOV.U32 R27, RZ, RZ, 0x1 ;  /* 0x00000001ff1b7424 */ /* 0x001fc600078e00ff */
[----:B------:R0:W-:Y:S02]  /*2880*/  STS.U16 [R58+0x4000], R50 ;  /* 0x004000323a007388 */ /* 0x0001e40000000400 */
[----:B------:R-:W-:Y:S02]  /*2890*/  ISETP.LE.AND P0, PT, R27, c[0x0][0x1d0], PT ;  /* 0x000074001b007a0c */ /* 0x000fe40003f03270 */
[----:B------:R-:W2:Y:S04]  /*28a0*/  LDL.LU R27, [R1+0x44] ;  /* 0x00004400011b7983 */ /* 0x000ea80000300800 */
[----:B-1----:R-:W3:Y:S04]  /*28b0*/  LDL.LU R49, [R1+0x6ec] ;  /* 0x0006ec0001317983 */ /* 0x002ee80000300800 */
[----:B0-----:R-:W4:Y:S04]  /*28c0*/  LDL.LU R50, [R1+0x6e8] ;  /* 0x0006e80001327983 */ /* 0x001f280000300800 */
[----:B------:R0:W-:Y:S04]  /*28d0*/  STS.U16 [R58+0x5000], R51 ;  /* 0x005000333a007388 */ /* 0x0001e80000000400 */
[----:B------:R1:W-:Y:S04]  /*28e0*/  STS.U16 [R58+0x6000], R52 ;  /* 0x006000343a007388 */ /* 0x0003e80000000400 */
[----:B------:R5:W-:Y:S04]  /*28f0*/  STS.U16 [R58+0x7000], R54 ;  /* 0x007000363a007388 */ /* 0x000be80000000400 */
[----:B0-----:R-:W4:Y:S04]  /*2900*/  LDL.LU R51, [R1+0x6e4] ;  /* 0x0006e40001337983 */ /* 0x001f280000300800 */
[----:B-1----:R-:W4:Y:S04]  /*2910*/  LDL.LU R52, [R1+0x6e0] ;  /* 0x0006e00001347983 */ /* 0x002f280000300800 */
[----:B-----5:R-:W5:Y:S04]  /*2920*/  LDL.LU R54, [R1+0x6dc] ;  /* 0x0006dc0001367983 */ /* 0x020f680000300800 */
[----:B------:R0:W-:Y:S04]  /*2930*/  STS.U16 [R58+0x8000], R55 ;  /* 0x008000373a007388 */ /* 0x0001e80000000400 */
[----:B------:R1:W-:Y:S04]  /*2940*/  STS.U16 [R58+0x9000], R56 ;  /* 0x009000383a007388 */ /* 0x0003e80000000400 */
[----:B------:R1:W-:Y:S04]  /*2950*/  STS.U16 [R58+0xa000], R57 ;  /* 0x00a000393a007388 */ /* 0x0003e80000000400 */
[----:B0-----:R-:W4:Y:S04]  /*2960*/  LDL.LU R55, [R1+0x6d8] ;  /* 0x0006d80001377983 */ /* 0x001f280000300800 */
[----:B-1----:R-:W4:Y:S04]  /*2970*/  LDL.LU R56, [R1+0x6d4] ;  /* 0x0006d40001387983 */ /* 0x002f280000300800 */
[----:B------:R-:W4:Y:S04]  /*2980*/  LDL.LU R57, [R1+0x6d0] ;  /* 0x0006d00001397983 */ /* 0x000f280000300800 */
[----:B------:R0:W-:Y:S04]  /*2990*/  STS.U16 [R58+0xb000], R60 ;  /* 0x00b0003c3a007388 */ /* 0x0001e80000000400 */
[----:B0-----:R-:W4:Y:S04]  /*29a0*/  LDL.LU R60, [R1+0x6cc] ;  /* 0x0006cc00013c7983 */ /* 0x001f280000300800 */
[----:B--2---:R0:W-:Y:S04]  /*29b0*/  STS.U16 [R58+0xc000], R27 ;  /* 0x00c0001b3a007388 */ /* 0x0041e80000000400 */
[----:B---3--:R1:W-:Y:S04]  /*29c0*/  STS.U16 [R58+0xd000], R29 ;  /* 0x00d0001d3a007388 */ /* 0x0083e80000000400 */
[----:B------:R2:W-:Y:S04]  /*29d0*/  STS.U16 [R58+0xe000], R33 ;  /* 0x00e000213a007388 */ /* 0x0005e80000000400 */
[----:B0-----:R-:W2:Y:S04]  /*29e0*/  LDL.LU R27, [R1+0x30] ;  /* 0x00003000011b7983 */ /* 0x001ea80000300800 */
[----:B------:R0:W-:Y:S04]  /*29f0*/  STS.U16 [R58+0xf000], R34 ;  /* 0x00f000223a007388 */ /* 0x0001e80000000400 */
[----:B-1----:R-:W2:Y:S04]  /*2a00*/  LDL.LU R29, [R1+0x20] ;  /* 0x00002000011d7983 */ /* 0x002ea80000300800 */
[----:B------:R-:W-:Y:S04]  /*2a10*/  STS.U16 [R58+0x10000], R61 ;  /* 0x0100003d3a007388 */ /* 0x000fe80000000400 */
[----:B--2---:R-:W2:Y:S04]  /*2a20*/  LDL.LU R33, [R1+0x10] ;  /* 0x0000100001217983 */ /* 0x004ea80000300800 */
[----:B0-----:R-:W2:Y:S04]  /*2a30*/  LDL.LU R34, [R1] ;  /* 0x0000000001227983 */ /* 0x001ea80000300800 */
[----:B----4-:R0:W-:Y:S04]  /*2a40*/  STS.U16 [R58+0x11000], R60 ;  /* 0x0110003c3a007388 */ /* 0x0101e80000000400 */
[----:B------:R1:W-:Y:S04]  /*2a50*/  STS.U16 [R58+0x12000], R55 ;  /* 0x012000373a007388 */ /* 0x0003e80000000400 */
[----:B------:R4:W-:Y:S04]  /*2a60*/  STS.U16 [R58+0x13000], R51 ;  /* 0x013000333a007388 */ /* 0x0009e80000000400 */
[----:B0-----:R-:W2:Y:S04]  /*2a70*/  LDL.LU R60, [R1+0x40] ;  /* 0x00004000013c7983 */ /* 0x001ea80000300800 */
[----:B-1----:R-:W2:Y:S04]  /*2a80*/  LDL.LU R55, [R1+0x50] ;  /* 0x0000500001377983 */ /* 0x002ea80000300800 */
[----:B----4-:R-:W4:Y:S04]  /*2a90*/  LDL.LU R51, [R1+0x60] ;  /* 0x0000600001337983 */ /* 0x010f280000300800 */
[----:B------:R0:W-:Y:S04]  /*2aa0*/  STS.U16 [R58+0x14000], R48 ;  /* 0x014000303a007388 */ /* 0x0001e80000000400 */
[----:B------:R1:W-:Y:S04]  /*2ab0*/  STS.U16 [R58+0x15000], R43 ;  /* 0x0150002b3a007388 */ /* 0x0003e80000000400 */
[----:B------:R5:W-:Y:S04]  /*2ac0*/  STS.U16 [R58+0x16000], R24 ;  /* 0x016000183a007388 */ /* 0x000be80000000400 */
[----:B0-----:R-:W2:Y:S04]  /*2ad0*/  LDL.LU R48, [R1+0x70] ;  /* 0x0000700001307983 */ /* 0x001ea80000300800 */
[----:B-1----:R-:W2:Y:S04]  /*2ae0*/  LDL.LU R43, [R1+0x80] ;  /* 0x00008000012b7983 */ /* 0x002ea80000300800 */
[----:B-----5:R-:W5:Y:S04]  /*2af0*/  LDL.LU R24, [R1+0x90] ;  /* 0x0000900001187983 */ /* 0x020f680000300800 */
[----:B------:R0:W-:Y:S04]  /*2b00*/  STS.U16 [R58+0x17000], R23 ;  /* 0x017000173a007388 */ /* 0x0001e80000000400 */
[----:B------:R1:W-:Y:S04]  /*2b10*/  STS.U16 [R58+0x18000], R22 ;  /* 0x018000163a007388 */ /* 0x0003e80000000400 */
[----:B------:R1:W-:Y:S04]  /*2b20*/  STS.U16 [R58+0x19000], R21 ;  /* 0x019000153a007388 */ /* 0x0003e80000000400 */
[----:B0-----:R-:W2:Y:S04]  /*2b30*/  LDL.LU R23, [R1+0xa0] ;  /* 0x0000a00001177983 */ /* 0x001ea80000300800 */
[----:B-1----:R-:W2:Y:S04]  /*2b40*/  LDL.LU R22, [R1+0xb0] ;  /* 0x0000b00001167983 */ /* 0x002ea80000300800 */
[----:B------:R-:W2:Y:S04]  /*2b50*/  LDL.LU R21, [R1+0xc0] ;  /* 0x0000c00001157983 */ /* 0x000ea80000300800 */
[----:B------:R0:W-:Y:S04]  /*2b60*/  STS.U16 [R58+0x1a000], R20 ;  /* 0x01a000143a007388 */ /* 0x0001e80000000400 */
[----:B------:R1:W-:Y:S04]  /*2b70*/  STS.U16 [R58+0x1b000], R19 ;  /* 0x01b000133a007388 */ /* 0x0003e80000000400 */
[----:B------:R1:W-:Y:S04]  /*2b80*/  STS.U16 [R58+0x1c000], R0 ;  /* 0x01c000003a007388 */ /* 0x0003e80000000400 */
[----:B0-----:R-:W2:Y:S04]  /*2b90*/  LDL.LU R20, [R1+0xd0] ;  /* 0x0000d00001147983 */ /* 0x001ea80000300800 */
[----:B-1----:R-:W2:Y:S04]  /*2ba0*/  LDL.LU R19, [R1+0xe0] ;  /* 0x0000e00001137983 */ /* 0x002ea80000300800 */
[----:B------:R-:W2:Y:S04]  /*2bb0*/  LDL.LU R0, [R1+0xf0] ;  /* 0x0000f00001007983 */ /* 0x000ea80000300800 */
[----:B------:R0:W-:Y:S04]  /*2bc0*/  STS.U16 [R58+0x1d000], R18 ;  /* 0x01d000123a007388 */ /* 0x0001e80000000400 */
[----:B0-----:R-:W2:Y:S01]  /*2bd0*/  LDL.LU R18, [R1+0x100] ;  /* 0x0001000001127983 */ /* 0x001ea20000300800 */
[----:B------:R-:W-:-:S03]  /*2be0*/  LOP3.LUT R61, R58, 0x20, RZ, 0x3c, !PT ;  /* 0x000000203a3d7812 */ /* 0x000fc600078e3cff */
[----:B------:R-:W-:Y:S04]  /*2bf0*/  STS.U16 [R58+0x1e000], R17 ;  /* 0x01e000113a007388 */ /* 0x000fe80000000400 */
[----:B------:R-:W-:Y:S04]  /*2c00*/  STS.U16 [R58+0x1f000], R25 ;  /* 0x01f000193a007388 */ /* 0x000fe80000000400 */
[----:B--2---:R-:W-:Y:S04]  /*2c10*/  STS.U16 [R61+0x400], R18 ;  /* 0x000400123d007388 */ /* 0x004fe80000000400 */
[----:B------:R0:W-:Y:S04]  /*2c20*/  STS.U16 [R61+0x1400], R0 ;  /* 0x001400003d007388 */ /* 0x0001e80000000400 */
[----:B------:R1:W-:Y:S04]  /*2c30*/  STS.U16 [R61+0x2400], R19 ;  /* 0x002400133d007388 */ /* 0x0003e80000000400 */
[----:B------:R2:W-:Y:S04]  /*2c40*/  STS.U16 [R61+0x3400], R20 ;  /* 0x003400143d007388 */ /* 0x0005e80000000400 */
[----:B0-----:R-:W3:Y:S04]  /*2c50*/  LDL.LU R0, [R1+0xfc] ;  /* 0x0000fc0001007983 */ /* 0x001ee80000300800 */
[----:B-1----:R-:W3:Y:S04]  /*2c60*/  LDL.LU R19, [R1+0xec] ;  /* 0x0000ec0001137983 */ /* 0x002ee80000300800 */
[----:B------:R0:W-:Y:S04]  /*2c70*/  STS.U16 [R61+0x4400], R21 ;  /* 0x004400153d007388 */ /* 0x0001e80000000400 */
[----:B--2---:R-:W2:Y:S04]  /*2c80*/  LDL.LU R20, [R1+0xdc] ;  /* 0x0000dc0001147983 */ /* 0x004ea80000300800 */
[----:B------:R1:W-:Y:S04]  /*2c90*/  STS.U16 [R61+0x5400], R22 ;  /* 0x005400163d007388 */ /* 0x0003e80000000400 */
[----:B0-----:R-:W2:Y:S04]  /*2ca0*/  LDL.LU R21, [R1+0xcc] ;  /* 0x0000cc0001157983 */ /* 0x001ea80000300800 */
[----:B------:R0:W-:Y:S04]  /*2cb0*/  STS.U16 [R61+0x6400], R23 ;  /* 0x006400173d007388 */ /* 0x0001e80000000400 */
[----:B-1----:R-:W2:Y:S04]  /*2cc0*/  LDL.LU R22, [R1+0xbc] ;  /* 0x0000bc0001167983 */ /* 0x002ea80000300800 */
[----:B-----5:R1:W-:Y:S04]  /*2cd0*/  STS.U16 [R61+0x7400], R24 ;  /* 0x007400183d007388 */ /* 0x0203e80000000400 */
[----:B0-----:R-:W5:Y:S04]  /*2ce0*/  LDL.LU R23, [R1+0xac] ;  /* 0x0000ac0001177983 */ /* 0x001f680000300800 */
[----:B------:R0:W-:Y:S04]  /*2cf0*/  STS.U16 [R61+0x8400], R43 ;  /* 0x0084002b3d007388 */ /* 0x0001e80000000400 */
[----:B-1----:R-:W5:Y:S04]  /*2d00*/  LDL.LU R24, [R1+0x9c] ;  /* 0x00009c0001187983 */ /* 0x002f680000300800 */
[----:B------:R1:W-:Y:S04]  /*2d10*/  STS.U16 [R61+0x9400], R48 ;  /* 0x009400303d007388 */ /* 0x0003e80000000400 */
[----:B0-----:R-:W5:Y:S04]  /*2d20*/  LDL.LU R43, [R1+0x8c] ;  /* 0x00008c00012b7983 */ /* 0x001f680000300800 */
[----:B----4-:R0:W-:Y:S04]  /*2d30*/  STS.U16 [R61+0xa400], R51 ;  /* 0x00a400333d007388 */ /* 0x0101e80000000400 */
[----:B-1----:R-:W4:Y:S04]  /*2d40*/  LDL.LU R48, [R1+0x7c] ;  /* 0x00007c0001307983 */ /* 0x002f280000300800 */
[----:B------:R1:W-:Y:S04]  /*2d50*/  STS.U16 [R61+0xb400], R55 ;  /* 0x00b400373d007388 */ /* 0x0003e80000000400 */
[----:B0-----:R-:W4:Y:S04]  /*2d60*/  LDL.LU R51, [R1+0x6c] ;  /* 0x00006c0001337983 */ /* 0x001f280000300800 */
[----:B------:R0:W-:Y:S04]  /*2d70*/  STS.U16 [R61+0xc400], R60 ;  /* 0x00c4003c3d007388 */ /* 0x0001e80000000400 */
        /* <DEDUP_REMOVED lines=9> */
[----:B0-----:R-:W4:Y:S04]  /*2e10*/  LDL.LU R34, [R1+0xc] ;  /* 0x00000c0001227983 */ /* 0x001f280000300800 */
[----:B------:R-:W-:Y:S04]  /*2e20*/  STS.U16 [R61+0x11400], R57 ;  /* 0x011400393d007388 */ /* 0x000fe80000000400 */
        /* <DEDUP_REMOVED lines=13> */
[----:B------:R0:W-:Y:S04]  /*2f00*/  STS.U16 [R61+0x1f400], R44 ;  /* 0x01f4002c3d007388 */ /* 0x0001e80000000400 */
[----:B0-----:R-:W4:Y:S01]  /*2f10*/  LDL.LU R61, [R1+0x6c8] ;  /* 0x0006c800013d7983 */ /* 0x001f220000300800 */
[----:B------:R-:W-:-:S03]  /*2f20*/  LOP3.LUT R14, R58, 0x40, RZ, 0x3c, !PT ;  /* 0x000000403a0e7812 */ /* 0x000fc600078e3cff */
[----:B------:R-:W4:Y:S04]  /*2f30*/  LDL.LU R15, [R1+0x124] ;  /* 0x00012400010f7983 */ /* 0x000f280000300800 */
        /* <DEDUP_REMOVED lines=8> */
[----:B---3--:R-:W-:Y:S04]  /*2fc0*/  STS.U16 [R14+0x800], R0 ;  /* 0x000800000e007388 */ /* 0x008fe80000000400 */
[----:B------:R0:W-:Y:S04]  /*2fd0*/  STS.U16 [R14+0x1800], R19 ;  /* 0x001800130e007388 */ /* 0x0001e80000000400 */
[----:B--2---:R1:W-:Y:S04]  /*2fe0*/  STS.U16 [R14+0x2800], R20 ;  /* 0x002800140e007388 */ /* 0x0043e80000000400 */
[----:B0-----:R-:W2:Y:S04]  /*2ff0*/  LDL.LU R19, [R1+0xe8] ;  /* 0x0000e80001137983 */ /* 0x001ea80000300800 */
[----:B------:R0:W-:Y:S04]  /*3000*/  STS.U16 [R14+0x3800], R21 ;  /* 0x003800150e007388 */ /* 0x0001e80000000400 */
[----:B-1----:R-:W3:Y:S04]  /*3010*/  LDL.LU R20, [R1+0xd8] ;  /* 0x0000d80001147983 */ /* 0x002ee80000300800 */
[----:B------:R1:W-:Y:S04]  /*3020*/  STS.U16 [R14+0x4800], R22 ;  /* 0x004800160e007388 */ /* 0x0003e80000000400 */
[----:B0-----:R-:W3:Y:S04]  /*3030*/  LDL.LU R21, [R1+0xc8] ;  /* 0x0000c80001157983 */ /* 0x001ee80000300800 */
[----:B-----5:R0:W-:Y:S04]  /*3040*/  STS.U16 [R14+0x5800], R23 ;  /* 0x005800170e007388 */ /* 0x0201e80000000400 */
[----:B-1----:R-:W5:Y:S04]  /*3050*/  LDL.LU R22, [R1+0xb8] ;  /* 0x0000b80001167983 */ /* 0x002f680000300800 */
[----:B------:R1:W-:Y:S04]  /*3060*/  STS.U16 [R14+0x6800], R24 ;  /* 0x006800180e007388 */ /* 0x0003e80000000400 */
[----:B0-----:R-:W5:Y:S04]  /*3070*/  LDL.LU R23, [R1+0xa8] ;  /* 0x0000a80001177983 */ /* 0x001f680000300800 */
[----:B------:R0:W-:Y:S04]  /*3080*/  STS.U16 [R14+0x7800], R43 ;  /* 0x0078002b0e007388 */ /* 0x0001e80000000400 */
[----:B-1----:R-:W5:Y:S04]  /*3090*/  LDL.LU R24, [R1+0x98] ;  /* 0x0000980001187983 */ /* 0x002f680000300800 */
[----:B----4-:R1:W-:Y:S04]  /*30a0*/  STS.U16 [R14+0x8800], R48 ;  /* 0x008800300e007388 */ /* 0x0103e80000000400 */
        /* <DEDUP_REMOVED lines=8> */
[----:B0-----:R-:W4:Y:S01]  /*3130*/  LDL.LU R60, [R1+0x48] ;  /* 0x00004800013c7983 */ /* 0x001f220000300800 */
[----:B------:R-:W-:-:S03]  /*3140*/  LOP3.LUT R0, R58, 0x60, RZ, 0x3c, !PT ;  /* 0x000000603a007812 */ /* 0x000fc600078e3cff */
[----:B------:R0:W-:Y:S04]  /*3150*/  STS.U16 [R14+0xd800], R29 ;  /* 0x00d8001d0e007388 */ /* 0x0001e80000000400 */
[----:B-1----:R-:W4:Y:S04]  /*3160*/  LDL.LU R27, [R1+0x38] ;  /* 0x00003800011b7983 */ /* 0x002f280000300800 */
[----:B------:R1:W-:Y:S04]  /*3170*/  STS.U16 [R14+0xe800], R33 ;  /* 0x00e800210e007388 */ /* 0x0003e80000000400 */
[----:B0-----:R-:W4:Y:S04]  /*3180*/  LDL.LU R29, [R1+0x28] ;  /* 0x00002800011d7983 */ /* 0x001f280000300800 */
[----:B------:R0:W-:Y:S04]  /*3190*/  STS.U16 [R14+0xf800], R34 ;  /* 0x00f800220e007388 */ /* 0x0001e80000000400 */
[----:B-1----:R-:W4:Y:S04]  /*31a0*/  LDL.LU R33, [R1+0x18] ;  /* 0x0000180001217983 */ /* 0x002f280000300800 */
[----:B0-----:R-:W4:Y:S04]  /*31b0*/  LDL.LU R34, [R1+0x8] ;  /* 0x0000080001227983 */ /* 0x001f280000300800 */
[----:B------:R-:W4:Y:S04]  /*31c0*/  LDL.LU R58, [R1+0x6c4] ;  /* 0x0006c400013a7983 */ /* 0x000f280000300800 */
        /* <DEDUP_REMOVED lines=25> */
[----:B------:R-:W-:Y:S01]  /*3360*/  STS.U16 [R0+0x8c00], R18 ;  /* 0x008c001200007388 */ /* 0x000fe20000000400 */
[----:B0-----:R-:W-:-:S03]  /*3370*/  IMAD.MOV.U32 R3, RZ, RZ, 0x3f800000 ;  /* 0x3f800000ff037424 */ /* 0x001fc600078e00ff */
[----:B--2---:R-:W-:Y:S04]  /*3380*/  STS.U16 [R0+0x9c00], R19 ;  /* 0x009c001300007388 */ /* 0x004fe80000000400 */
[----:B---3--:R-:W-:Y:S04]  /*3390*/  STS.U16 [R0+0xac00], R20 ;  /* 0x00ac001400007388 */ /* 0x008fe80000000400 */
[----:B------:R-:W-:Y:S04]  /*33a0*/  STS.U16 [R0+0xbc00], R21 ;  /* 0x00bc001500007388 */ /* 0x000fe80000000400 */
[----:B-----5:R-:W-:Y:S04]  /*33b0*/  STS.U16 [R0+0xcc00], R22 ;  /* 0x00cc001600007388 */ /* 0x020fe80000000400 */
[----:B------:R-:W-:Y:S04]  /*33c0*/  STS.U16 [R0+0xdc00], R23 ;  /* 0x00dc001700007388 */ /* 0x000fe80000000400 */
[----:B------:R-:W-:Y:S04]  /*33d0*/  STS.U16 [R0+0xec00], R24 ;  /* 0x00ec001800007388 */ /* 0x000fe80000000400 */
[----:B----4-:R-:W-:Y:S04]  /*33e0*/  STS.U16 [R0+0xfc00], R43 ;  /* 0x00fc002b00007388 */ /* 0x010fe80000000400 */
        /* <DEDUP_REMOVED lines=13> */
[----:B------:R-:W-:Y:S01]  /*34c0*/  STS.U16 [R0+0x1dc00], R30 ;  /* 0x01dc001e00007388 */ /* 0x000fe20000000400 */
[----:B0-----:R-:W-:-:S03]  /*34d0*/  IMAD.MOV.U32 R2, RZ, RZ, 0x3f800000 ;  /* 0x3f800000ff027424 */ /* 0x001fc600078e00ff */
[----:B------:R0:W-:Y:S02]  /*34e0*/  STS.U16 [R0+0x1ec00], R32 ;  /* 0x01ec002000007388 */ /* 0x0001e40000000400 */
[----:B0-----:R-:W-:-:S05]  /*34f0*/  MOV R0, 0xff800000 ;  /* 0xff80000000007802 */ /* 0x001fca0000000f00 */
[----:B------:R0:W-:Y:S04]  /*3500*/  STL [R1+0x180], R0 ;  /* 0x0001800001007387 */ /* 0x0001e80000100800 */
[----:B------:R0:W-:Y:S04]  /*3510*/  STL [R1+0x4a8], R3 ;  /* 0x0004a80301007387 */ /* 0x0001e80000100800 */
[----:B------:R0:W-:Y:S04]  /*3520*/  STL [R1+0x4ac], R2 ;  /* 0x0004ac0201007387 */ /* 0x0001e80000100800 */
[----:B------:R0:W-:Y:S04]  /*3530*/  STL [R1+0x2e0], RZ ;  /* 0x0002e0ff01007387 */ /* 0x0001e80000100800 */
[----:B------:R0:W-:Y:S04]  /*3540*/  STL [R1+0x17c], R0 ;  /* 0x00017c0001007387 */ /* 0x0001e80000100800 */
[----:B------:R0:W-:Y:S04]  /*3550*/  STL [R1+0x2e4], RZ ;  /* 0x0002e4ff01007387 */ /* 0x0001e80000100800 */
        /* <DEDUP_REMOVED lines=125> */
[----:B------:R0:W-:Y:S01]  /*3d30*/  STL [R1+0x3bc], RZ ;  /* 0x0003bcff01007387 */ /* 0x0001e20000100800 */
[----:B------:R-:W-:-:S02]  /*3d40*/  LOP3.LUT R4, R59, 0x1ff, RZ, 0xc0, !PT ;  /* 0x000001ff3b047812 */ /* 0x000fc400078ec0ff */
[----:B------:R-:W-:Y:S01]  /*3d50*/  SHF.L.U32 R32, R59, 0x1, RZ ;  /* 0x000000013b207819 */ /* 0x000fe200000006ff */
[----:B------:R-:W-:Y:S05]  /*3d60*/  @!P0 BRA `(.L_x_0) ;  /* 0x0000b67000008947 */ /* 0x000fea0003800000 */
[----:B------:R-:W-:Y:S01]  /*3d70*/  SHF.R.U32.HI R34, RZ, 0x8, R36 ;  /* 0x00000008ff227819 */ /* 0x000fe20000011624 */
[----:B------:R-:W-:Y:S01]  /*3d80*/  IMAD.MOV.U32 R21, RZ, RZ, c[0x0][0x1a4] ;  /* 0x00006900ff157624 */ /* 0x000fe200078e00ff */
[----:B------:R-:W1:Y:S01]  /*3d90*/  S2R R36, SR_CTAID.Y ;  /* 0x0000000000247919 */ /* 0x000e620000002600 */
[----:B0-----:R-:W-:Y:S01]  /*3da0*/  IMAD R3, R31, c[0x0][0x1a8], RZ ;  /* 0x00006a001f037a24 */ /* 0x001fe200078e02ff */
[----:B------:R-:W-:Y:S01]  /*3db0*/  SGXT.U32 R34, R34, 0x1 ;  /* 0x000000012222781a */ /* 0x000fe20000000000 */
[----:B------:R-:W-:Y:S01]  /*3dc0*/  IMAD.SHL.U32 R6, R4, 0x2, RZ ;  /* 0x0000000204067824 */ /* 0x000fe200078e00ff */
[----:B------:R-:W-:Y:S02]  /*3dd0*/  LOP3.LUT R2, R59, 0x1c0, RZ, 0xc0, !PT ;  /* 0x000001c03b027812 */ /* 0x000fe400078ec0ff */
[C---:B------:R-:W-:Y:S01]  /*3de0*/  SHF.L.U32 R5, R3.reuse, 0x1, RZ ;  /* 0x0000000103057819 */ /* 0x040fe200000006ff */
[----:B------:R-:W-:Y:S01]  /*3df0*/  IMAD R11, R34, c[0x0][0x1a4], RZ ;  /* 0x00006900220b7a24 */ /* 0x000fe200078e02ff */
[----:B------:R-:W-:Y:S01]  /*3e00*/  SHF.R.U32.HI R7, RZ, 0x2, R2 ;  /* 0x00000002ff077819 */ /* 0x000fe20000011602 */
[----:B------:R-:W-:Y:S01]  /*3e10*/  IMAD.HI R3, R3, 0x2, RZ ;  /* 0x0000000203037827 */ /* 0x000fe200078e02ff */
[----:B------:R-:W-:-:S02]  /*3e20*/  LOP3.LUT R2, R59, 0x3f, RZ, 0xc0, !PT ;  /* 0x0000003f3b027812 */ /* 0x000fc400078ec0ff */
[----:B------:R-:W-:Y:S01]  /*3e30*/  LOP3.LUT R31, R59, 0x7, RZ, 0xc0, !PT ;  /* 0x000000073b1f7812 */ /* 0x000fe200078ec0ff */
[----:B------:R-:W-:Y:S01]  /*3e40*/  IMAD R13, R21, 0x2, R11 ;  /* 0x00000002150d7824 */ /* 0x000fe200078e020b */
[----:B------:R-:W-:Y:S01]  /*3e50*/  SHF.R.U32.HI R10, RZ, 0x6, R59 ;  /* 0x00000006ff0a7819 */ /* 0x000fe2000001163b */
[----:B------:R-:W-:Y:S02]  /*3e60*/  IMAD R2, R2, c[0x0][0x1b4], RZ ;  /* 0x00006d0002027a24 */ /* 0x000fe400078e02ff */
[----:B------:R-:W-:Y:S01]  /*3e70*/  IMAD R30, R31, 0x210, RZ ;  /* 0x000002101f1e7824 */ /* 0x000fe200078e02ff */
[----:B------:R-:W-:Y:S02]  /*3e80*/  LEA R17, R21, R13, 0x1 ;  /* 0x0000000d15117211 */ /* 0x000fe400078e08ff */
[----:B------:R-:W-:-:S03]  /*3e90*/  SGXT.U32 R10, R10, 0x3 ;  /* 0x000000030a0a781a */ /* 0x000fc60000000000 */
[C---:B------:R-:W-:Y:S02]  /*3ea0*/  IMAD R27, R21.reuse, 0x2, R17 ;  /* 0x00000002151b7824 */ /* 0x040fe400078e0211 */
[----:B-1----:R-:W-:Y:S02]  /*3eb0*/  IMAD R0, R36, c[0x0][0x1a0], RZ ;  /* 0x0000680024007a24 */ /* 0x002fe400078e02ff */
[----:B------:R-:W-:Y:S02]  /*3ec0*/  IMAD R29, R21, 0x2, R27 ;  /* 0x00000002151d7824 */ /* 0x000fe400078e021b */
[C---:B------:R-:W-:Y:S02]  /*3ed0*/  IMAD.SHL.U32 R22, R0.reuse, 0x2, RZ ;  /* 0x0000000200167824 */ /* 0x040fe400078e00ff */
[----:B------:R-:W-:Y:S01]  /*3ee0*/  IMAD.HI R4, R0, 0x2, RZ ;  /* 0x0000000200047827 */ /* 0x000fe200078e02ff */
[----:B------:R-:W-:Y:S02]  /*3ef0*/  LOP3.LUT R0, R6, R7, RZ, 0x3c, !PT ;  /* 0x0000000706007212 */ /* 0x000fe400078e3cff */
[----:B------:R-:W-:Y:S01]  /*3f00*/  IADD3 R22, P0, P1, R5, c[0x0][0x168], R22 ;  /* 0x00005a0005167a10 */ /* 0x000fe2000791e016 */
[----:B------:R-:W-:-:S02]  /*3f10*/  IMAD R25, R21, 0x2, R29 ;  /* 0x0000000215197824 */ /* 0x000fc400078e021d */
[----:B------:R0:W-:Y:S01]  /*3f20*/  STL [R1+0x308], R0 ;  /* 0x0003080001007387 */ /* 0x0001e20000100800 */
[----:B------:R-:W-:Y:S01]  /*3f30*/  IADD3.X R4, R3, c[0x0][0x16c], R4, P0, P1 ;  /* 0x00005b0003047a10 */ /* 0x000fe200007e2404 */
[----:B------:R-:W-:Y:S01]  /*3f40*/  IMAD.SHL.U32 R5, R59, 0x100, RZ ;  /* 0x000001003b057824 */ /* 0x000fe200078e00ff */
[----:B------:R-:W-:Y:S01]  /*3f50*/  LOP3.LUT R3, R32, 0x10, RZ, 0xc0, !PT ;  /* 0x0000001020037812 */ /* 0x000fe200078ec0ff */
[----:B------:R-:W-:Y:S01]  /*3f60*/  IMAD R23, R21, 0x2, R25 ;  /* 0x0000000215177824 */ /* 0x000fe200078e0219 */
[----:B------:R-:W-:Y:S01]  /*3f70*/  LEA R34, P2, R17, R22, 0x1 ;  /* 0x0000001611227211 */ /* 0x000fe200078408ff */
[----:B------:R-:W-:Y:S01]  /*3f80*/  IMAD R10, R10, c[0x0][0x1b8], RZ ;  /* 0x00006e000a0a7a24 */ /* 0x000fe200078e02ff */
[----:B------:R-:W-:Y:S02]  /*3f90*/  LOP3.LUT R9, R3, 0x1e0, R59, 0xf8, !PT ;  /* 0x000001e003097812 */ /* 0x000fe400078ef83b */
[----:B------:R-:W-:Y:S01]  /*3fa0*/  SHF.L.U32 R3, R2, 0x1, RZ ;  /* 0x0000000102037819 */ /* 0x000fe200000006ff */
[----:B0-----:R-:W-:Y:S01]  /*3fb0*/  IMAD R0, R36, c[0x0][0x1b0], RZ ;  /* 0x00006c0024007a24 */ /* 0x001fe200078e02ff */
[----:B------:R-:W-:Y:S01]  /*3fc0*/  LOP3.LUT R7, R5, 0x1000, RZ, 0xc0, !PT ;  /* 0x0000100005077812 */ /* 0x000fe200078ec0ff */
[----:B------:R-:W-:Y:S01]  /*3fd0*/  IMAD.HI R5, R2, 0x2, RZ ;  /* 0x0000000202057827 */ /* 0x000fe200078e02ff */
[----:B------:R-:W-:-:S02]  /*3fe0*/  LEA R19, R21, R23, 0x1 ;  /* 0x0000001715137211 */ /* 0x000fc400078e08ff */
[C---:B------:R-:W-:Y:S01]  /*3ff0*/  SHF.L.U32 R6, R0.reuse, 0x1, RZ ;  /* 0x0000000100067819 */ /* 0x040fe200000006ff */
[----:B------:R-:W-:Y:S01]  /*4000*/  IMAD.HI R0, R0, 0x2, RZ ;  /* 0x0000000200007827 */ /* 0x000fe200078e02ff */
[----:B------:R-:W-:Y:S02]  /*4010*/  LOP3.LUT R2, R30, R9, RZ, 0x3c, !PT ;  /* 0x000000091e027212 */ /* 0x000fe400078e3cff */
[----:B------:R-:W-:Y:S01]  /*4020*/  IADD3 R6, P0, P1, R3, c[0x0][0x170], R6 ;  /* 0x00005c0003067a10 */ /* 0x000fe2000791e006 */
[----:B------:R-:W-:Y:S01]  /*4030*/  IMAD R9, R21, 0x2, R19 ;  /* 0x0000000215097824 */ /* 0x000fe200078e0213 */
[----:B------:R-:W-:Y:S01]  /*4040*/  LEA.HI.X.SX32 R35, R17, R4, 0x1, P2 ;  /* 0x0000000411237211 */ /* 0x000fe200010f0eff */
[----:B------:R-:W-:Y:S01]  /*4050*/  IMAD.IADD R2, R7, 0x1, R2 ;  /* 0x0000000107027824 */ /* 0x000fe200078e0202 */
[----:B------:R-:W-:Y:S01]  /*4060*/  IADD3.X R0, R5, c[0x0][0x174], R0, P0, P1 ;  /* 0x00005d0005007a10 */ /* 0x000fe200007e2400 */
[----:B------:R-:W-:Y:S01]  /*4070*/  IMAD.MOV.U32 R5, RZ, RZ, c[0x0][0x1b8] ;  /* 0x00006e00ff057624 */ /* 0x000fe200078e00ff */
[----:B------:R-:W-:-:S02]  /*4080*/  LEA R38, P0, R11, R22, 0x1 ;  /* 0x000000160b267211 */ /* 0x000fc400078008ff */
[----:B------:R-:W-:Y:S01]  /*4090*/  LEA R36, P1, R13, R22, 0x1 ;  /* 0x000000160d247211 */ /* 0x000fe200078208ff */
[----:B------:R-:W-:Y:S01]  /*40a0*/  STL [R1+0x318], R2 ;  /* 0x0003180201007387 */ /* 0x000fe20000100800 */
[-C--:B------:R-:W-:Y:S01]  /*40b0*/  LEA.HI.X.SX32 R39, R11, R4.reuse, 0x1, P0 ;  /* 0x000000040b277211 */ /* 0x080fe200000f0eff */
[----:B------:R-:W-:Y:S01]  /*40c0*/  IMAD R7, R5, 0x8, R10 ;  /* 0x0000000805077824 */ /* 0x000fe200078e020a */
[----:B------:R-:W-:Y:S02]  /*40d0*/  LEA.HI.X.SX32 R37, R13, R4, 0x1, P1 ;  /* 0x000000040d257211 */ /* 0x000fe400008f0eff */
[----:B------:R-:W-:Y:S01]  /*40e0*/  LEA R15, R21, R9, 0x1 ;  /* 0x00000009150f7211 */ /* 0x000fe200078e08ff */
[----:B------:R0:W-:Y:S01]  /*40f0*/  STL.64 [R1+0x6a8], R38 ;  /* 0x0006a82601007387 */ /* 0x0001e20000100a00 */
[----:B------:R-:W-:-:S03]  /*4100*/  IMAD R13, R5, 0x8, R7 ;  /* 0x00000008050d7824 */ /* 0x000fc600078e0207 */
[----:B------:R1:W-:Y:S01]  /*4110*/  STL.64 [R1+0x6a0], R36 ;  /* 0x0006a02401007387 */ /* 0x0003e20000100a00 */
[----:B------:R-:W-:Y:S01]  /*4120*/  IMAD R3, R21, 0x2, R15 ;  /* 0x0000000215037824 */ /* 0x000fe200078e020f */
[----:B------:R-:W-:Y:S02]  /*4130*/  LEA R17, R5, R13, 0x3 ;  /* 0x0000000d05117211 */ /* 0x000fe400078e18ff */
[----:B------:R2:W-:Y:S02]  /*4140*/  STL.64 [R1+0x698], R34 ;  /* 0x0006982201007387 */ /* 0x0005e40000100a00 */
[----:B------:R-:W-:Y:S01]  /*4150*/  LEA R11, R21, R3, 0x1 ;  /* 0x00000003150b7211 */ /* 0x000fe200078e08ff */
[----:B------:R-:W-:Y:S01]  /*4160*/  IMAD R8, R5, 0x8, R17 ;  /* 0x0000000805087824 */ /* 0x000fe200078e0211 */
[----:B0-----:R-:W-:-:S03]  /*4170*/  LEA R38, P1, R27, R22, 0x1 ;  /* 0x000000161b267211 */ /* 0x001fc600078208ff */
[----:B------:R-:W-:Y:S01]  /*4180*/  IMAD R14, R21, 0x2, R11 ;  /* 0x00000002150e7824 */ /* 0x000fe200078e020b */
[----:B-1----:R-:W-:Y:S01]  /*4190*/  LEA R36, P2, R29, R22, 0x1 ;  /* 0x000000161d247211 */ /* 0x002fe200078408ff */
[----:B------:R-:W-:Y:S01]  /*41a0*/  IMAD R12, R5, 0x8, R8 ;  /* 0x00000008050c7824 */ /* 0x000fe200078e0208 */
[-C--:B------:R-:W-:Y:S01]  /*41b0*/  LEA.HI.X.SX32 R39, R27, R4.reuse, 0x1, P1 ;  /* 0x000000041b277211 */ /* 0x080fe200008f0eff */
[----:B------:R-:W-:Y:S01]  /*41c0*/  IMAD R20, R21, 0x2, R14 ;  /* 0x0000000215147824 */ /* 0x000fe200078e020e */
[----:B------:R-:W-:Y:S02]  /*41d0*/  LEA.HI.X.SX32 R37, R29, R4, 0x1, P2 ;  /* 0x000000041d257211 */ /* 0x000fe400010f0eff */
[----:B------:R-:W-:Y:S01]  /*41e0*/  LEA R26, P1, R25, R22, 0x1 ;  /* 0x00000016191a7211 */ /* 0x000fe200078208ff */
[----:B------:R-:W-:Y:S01]  /*41f0*/  STL.64 [R1+0x690], R38 ;  /* 0x0006902601007387 */ /* 0x000fe20000100a00 */
[----:B------:R-:W-:Y:S02]  /*4200*/  LEA R16, R5, R12, 0x3 ;  /* 0x0000000c05107211 */ /* 0x000fe400078e18ff */
[----:B------:R-:W-:Y:S01]  /*4210*/  LEA.HI.X.SX32 R27, R25, R4, 0x1, P1 ;  /* 0x00000004191b7211 */ /* 0x000fe200008f0eff */
[----:B------:R0:W-:Y:S01]  /*4220*/  STL.64 [R1+0x688], R36 ;  /* 0x0006882401007387 */ /* 0x0001e20000100a00 */
[----:B--2---:R-:W-:Y:S01]  /*4230*/  LEA R34, P0, R10, R6, 0x1 ;  /* 0x000000060a227211 */ /* 0x004fe200078008ff */
[----:B------:R-:W-:-:S02]  /*4240*/  IMAD R2, R5, 0x8, R16 ;  /* 0x0000000805027824 */ /* 0x000fc400078e0210 */
[----:B------:R1:W-:Y:S01]  /*4250*/  STL.64 [R1+0x680], R26 ;  /* 0x0006801a01007387 */ /* 0x0003e20000100a00 */
[----:B------:R-:W-:Y:S02]  /*4260*/  LEA.HI.X.SX32 R35, R10, R0, 0x1, P0 ;  /* 0x000000000a237211 */ /* 0x000fe400000f0eff */
[----:B0-----:R-:W-:-:S04]  /*4270*/  LEA R36, P2, R23, R22, 0x1 ;  /* 0x0000001617247211 */ /* 0x001fc800078408ff */
[----:B------:R-:W-:Y:S02]  /*4280*/  LEA.HI.X.SX32 R37, R23, R4, 0x1, P2 ;  /* 0x0000000417257211 */ /* 0x000fe400010f0eff */
[----:B-1----:R-:W-:Y:S02]  /*4290*/  LEA R26, R21, R20, 0x1 ;  /* 0x00000014151a7211 */ /* 0x002fe400078e08ff */
[----:B------:R-:W-:Y:S01]  /*42a0*/  LEA R24, P2, R9, R22, 0x1 ;  /* 0x0000001609187211 */ /* 0x000fe200078408ff */
[----:B------:R0:W-:Y:S02]  /*42b0*/  STL.64 [R1+0x678], R36 ;  /* 0x0006782401007387 */ /* 0x0001e40000100a00 */
[----:B------:R-:W-:Y:S01]  /*42c0*/  IMAD R29, R21, 0x2, R26 ;  /* 0x00000002151d7824 */ /* 0x000fe200078e021a */
[----:B------:R-:W-:Y:S01]  /*42d0*/  LEA.HI.X.SX32 R25, R9, R4, 0x1, P2 ;  /* 0x0000000409197211 */ /* 0x000fe200010f0eff */
[----:B------:R-:W-:Y:S01]  /*42e0*/  IMAD R9, R5, 0x8, R2 ;  /* 0x0000000805097824 */ /* 0x000fe200078e0202 */
[-C--:B------:R-:W-:Y:S01]  /*42f0*/  LEA R18, P2, R3, R22.reuse, 0x1 ;  /* 0x0000001603127211 */ /* 0x080fe200078408ff */
[----:B------:R-:W-:Y:S01]  /*4300*/  IMAD R23, R21, 0x2, R29 ;  /* 0x0000000215177824 */ /* 0x000fe200078e021d */
[----:B0-----:R-:W-:-:S04]  /*4310*/  LEA R36, P1, R19, R22, 0x1 ;  /* 0x0000001613247211 */ /* 0x001fc800078208ff */
[-C--:B------:R-:W-:Y:S02]  /*4320*/  LEA.HI.X.SX32 R37, R19, R4.reuse, 0x1, P1 ;  /* 0x0000000413257211 */ /* 0x080fe400008f0eff */
[----:B------:R-:W-:-:S03]  /*4330*/  LEA.HI.X.SX32 R19, R3, R4, 0x1, P2 ;  /* 0x0000000403137211 */ /* 0x000fc600010f0eff */
[----:B------:R0:W-:Y:S04]  /*4340*/  STL.64 [R1+0x670], R36 ;  /* 0x0006702401007387 */ /* 0x0001e80000100a00 */
[----:B------:R1:W-:Y:S01]  /*4350*/  STL.64 [R1+0x668], R24 ;  /* 0x0006681801007387 */ /* 0x0003e20000100a00 */
[----:B0-----:R-:W-:Y:S02]  /*4360*/  LEA R36, P1, R15, R22, 0x1 ;  /* 0x000000160f247211 */ /* 0x001fe400078208ff */
[----:B-1----:R-:W-:Y:S02]  /*4370*/  LEA R24, R21, R23, 0x1 ;  /* 0x0000001715187211 */ /* 0x002fe400078e08ff */
[----:B------:R-:W-:Y:S02]  /*4380*/  LEA.HI.X.SX32 R37, R15, R4, 0x1, P1 ;  /* 0x000000040f257211 */ /* 0x000fe400008f0eff */
[----:B------:R-:W-:Y:S01]  /*4390*/  LEA R38, P1, R11, R22, 0x1 ;  /* 0x000000160b267211 */ /* 0x000fe200078208ff */
[----:B------:R-:W-:Y:S01]  /*43a0*/  IMAD R28, R21, 0x2, R24 ;  /* 0x00000002151c7824 */ /* 0x000fe200078e0218 */
[----:B------:R-:W-:Y:S01]  /*43b0*/  LEA R15, R5, R9, 0x3 ;  /* 0x00000009050f7211 */ /* 0x000fe200078e18ff */
[----:B------:R0:W-:Y:S01]  /*43c0*/  STL.64 [R1+0x660], R36 ;  /* 0x0006602401007387 */ /* 0x0001e20000100a00 */
[----:B------:R-:W-:-:S02]  /*43d0*/  LEA.HI.X.SX32 R39, R11, R4, 0x1, P1 ;  /* 0x000000040b277211 */ /* 0x000fc400008f0eff */
[C---:B------:R-:W-:Y:S01]  /*43e0*/  LEA R40, P1, R20.reuse, R22, 0x1 ;  /* 0x0000001614287211 */ /* 0x040fe200078208ff */
[----:B------:R1:W-:Y:S01]  /*43f0*/  STL.64 [R1+0x658], R18 ;  /* 0x0006581201007387 */ /* 0x0003e20000100a00 */
[C---:B------:R-:W-:Y:S02]  /*4400*/  IMAD R3, R5.reuse, 0x8, R15 ;  /* 0x0000000805037824 */ /* 0x040fe400078e020f */
[----:B------:R-:W-:Y:S01]  /*4410*/  LEA.HI.X.SX32 R41, R20, R4, 0x1, P1 ;  /* 0x0000000414297211 */ /* 0x000fe200008f0eff */
[----:B------:R2:W-:Y:S01]  /*4420*/  STL.64 [R1+0x650], R38 ;  /* 0x0006502601007387 */ /* 0x0005e20000100a00 */
[----:B------:R-:W-:Y:S01]  /*4430*/  IMAD R11, R5, 0x8, R3 ;  /* 0x00000008050b7824 */ /* 0x000fe200078e0203 */
[----:B0-----:R-:W-:Y:S01]  /*4440*/  LEA R36, P2, R14, R22, 0x1 ;  /* 0x000000160e247211 */ /* 0x001fe200078408ff */
[----:B-1----:R-:W-:-:S03]  /*4450*/  IMAD R18, R21, 0x2, R28 ;  /* 0x0000000215127824 */ /* 0x002fc600078e021c */
[----:B------:R-:W-:Y:S02]  /*4460*/  LEA.HI.X.SX32 R37, R14, R4, 0x1, P2 ;  /* 0x000000040e257211 */ /* 0x000fe400010f0eff */
[----:B------:R-:W-:Y:S02]  /*4470*/  LEA R14, R5, R11, 0x3 ;  /* 0x0000000b050e7211 */ /* 0x000fe400078e18ff */
[----:B------:R-:W-:Y:S01]  /*4480*/  LEA R25, R21, R18, 0x1 ;  /* 0x0000001215197211 */ /* 0x000fe200078e08ff */
[----:B------:R0:W-:Y:S01]  /*4490*/  STL.64 [R1+0x648], R36 ;  /* 0x0006482401007387 */ /* 0x0001e20000100a00 */
[----:B--2---:R-:W-:-:S03]  /*44a0*/  LEA R38, P2, R26, R22, 0x1 ;  /* 0x000000161a267211 */ /* 0x004fc600078408ff */
[C---:B------:R-:W-:Y:S01]  /*44b0*/  IMAD R27, R21.reuse, 0x2, R25 ;  /* 0x00000002151b7824 */ /* 0x040fe200078e0219 */
[----:B------:R-:W-:Y:S01]  /*44c0*/  LEA.HI.X.SX32 R39, R26, R4, 0x1, P2 ;  /* 0x000000041a277211 */ /* 0x000fe200010f0eff */
[----:B------:R1:W-:Y:S02]  /*44d0*/  STL.64 [R1+0x640], R40 ;  /* 0x0006402801007387 */ /* 0x0003e40000100a00 */
[----:B------:R-:W-:Y:S02]  /*44e0*/  IMAD R19, R21, 0x2, R27 ;  /* 0x0000000215137824 */ /* 0x000fe400078e021b */
[----:B------:R2:W-:Y:S01]  /*44f0*/  STL.64 [R1+0x638], R38 ;  /* 0x0006382601007387 */ /* 0x0005e20000100a00 */
[----:B0-----:R-:W-:Y:S01]  /*4500*/  LEA R36, P3, R29, R22, 0x1 ;  /* 0x000000161d247211 */ /* 0x001fe200078608ff */
[----:B------:R-:W-:-:S03]  /*4510*/  IMAD R20, R21, 0x2, R19 ;  /* 0x0000000215147824 */ /* 0x000fc600078e0213 */
[----:B------:R-:W-:Y:S02]  /*4520*/  LEA.HI.X.SX32 R37, R29, R4, 0x1, P3 ;  /* 0x000000041d257211 */ /* 0x000fe400018f0eff */
[----:B-1----:R-:W-:Y:S02]  /*4530*/  LEA R40, P1, R23, R22, 0x1 ;  /* 0x0000001617287211 */ /* 0x002fe400078208ff */
[----:B------:R-:W-:Y:S01]  /*4540*/  LEA R26, R21, R20, 0x1 ;  /* 0x00000014151a7211 */ /* 0x000fe200078e08ff */
[----:B------:R0:W-:Y:S01]  /*4550*/  STL.64 [R1+0x630], R36 ;  /* 0x0006302401007387 */ /* 0x0001e20000100a00 */
[C---:B--2---:R-:W-:Y:S02]  /*4560*/  LEA R38, P2, R24.reuse, R22, 0x1 ;  /* 0x0000001618267211 */ /* 0x044fe400078408ff */
[-C--:B------:R-:W-:Y:S01]  /*4570*/  LEA.HI.X.SX32 R41, R23, R4.reuse, 0x1, P1 ;  /* 0x0000000417297211 */ /* 0x080fe200008f0eff */
[----:B------:R-:W-:Y:S01]  /*4580*/  IMAD R23, R21, 0x2, R26 ;  /* 0x0000000215177824 */ /* 0x000fe200078e021a */
[----:B------:R-:W-:-:S03]  /*4590*/  LEA.HI.X.SX32 R39, R24, R4, 0x1, P2 ;  /* 0x0000000418277211 */ /* 0x000fc600010f0eff */
[----:B------:R1:W-:Y:S01]  /*45a0*/  STL.64 [R1+0x628], R40 ;  /* 0x0006282801007387 */ /* 0x0003e20000100a00 */
[----:B------:R-:W-:Y:S01]  /*45b0*/  IMAD R24, R21, 0x2, R23 ;  /* 0x0000000215187824 */ /* 0x000fe200078e0217 */
[C---:B0-----:R-:W-:Y:S02]  /*45c0*/  LEA R36, P3, R28.reuse, R22, 0x1 ;  /* 0x000000161c247211 */ /* 0x041fe400078608ff */
[----:B------:R0:W-:Y:S02]  /*45d0*/  STL.64 [R1+0x620], R38 ;  /* 0x0006202601007387 */ /* 0x0001e40000100a00 */
[----:B------:R-:W-:Y:S02]  /*45e0*/  LEA.HI.X.SX32 R37, R28, R4, 0x1, P3 ;  /* 0x000000041c257211 */ /* 0x000fe400018f0eff */
[----:B-1----:R-:W-:-:S03]  /*45f0*/  LEA R40, P1, R18, R22, 0x1 ;  /* 0x0000001612287211 */ /* 0x002fc600078208ff */
[----:B------:R1:W-:Y:S01]  /*4600*/  STL.64 [R1+0x618], R36 ;  /* 0x0006182401007387 */ /* 0x0003e20000100a00 */
[----:B------:R-:W-:Y:S02]  /*4610*/  LEA.HI.X.SX32 R41, R18, R4, 0x1, P1 ;  /* 0x0000000412297211 */ /* 0x000fe400008f0eff */
[----:B0-----:R-:W-:-:S03]  /*4620*/  LEA R38, P2, R25, R22, 0x1 ;  /* 0x0000001619267211 */ /* 0x001fc600078408ff */
[----:B------:R-:W-:Y:S01]  /*4630*/  STL.64 [R1+0x610], R40 ;  /* 0x0006102801007387 */ /* 0x000fe20000100a00 */
[----:B------:R-:W-:Y:S02]  /*4640*/  LEA.HI.X.SX32 R39, R25, R4, 0x1, P2 ;  /* 0x0000000419277211 */ /* 0x000fe400010f0eff */
[----:B------:R-:W-:Y:S02]  /*4650*/  LEA R25, R21, R24, 0x1 ;  /* 0x0000001815197211 */ /* 0x000fe400078e08ff */
[----:B-1----:R-:W-:Y:S01]  /*4660*/  LEA R36, P3, R27, R22, 0x1 ;  /* 0x000000161b247211 */ /* 0x002fe200078608ff */
[----:B------:R0:W-:Y:S02]  /*4670*/  STL.64 [R1+0x608], R38 ;  /* 0x0006082601007387 */ /* 0x0001e40000100a00 */
[----:B------:R-:W-:Y:S01]  /*4680*/  IMAD R18, R21, 0x2, R25 ;  /* 0x0000000215127824 */ /* 0x000fe200078e0219 */
[----:B------:R-:W-:Y:S02]  /*4690*/  LEA.HI.X.SX32 R37, R27, R4, 0x1, P3 ;  /* 0x000000041b257211 */ /* 0x000fe400018f0eff */
[----:B------:R-:W-:-:S03]  /*46a0*/  LEA R28, P3, R26, R22, 0x1 ;  /* 0x000000161a1c7211 */ /* 0x000fc600078608ff */
[----:B------:R1:W-:Y:S01]  /*46b0*/  STL.64 [R1+0x600], R36 ;  /* 0x0006002401007387 */ /* 0x0003e20000100a00 */
[----:B------:R-:W-:Y:S02]  /*46c0*/  LEA.HI.X.SX32 R29, R26, R4, 0x1, P3 ;  /* 0x000000041a1d7211 */ /* 0x000fe400018f0eff */
[----:B0-----:R-:W-:-:S04]  /*46d0*/  LEA R38, P1, R19, R22, 0x1 ;  /* 0x0000001613267211 */ /* 0x001fc800078208ff */
[----:B------:R-:W-:Y:S01]  /*46e0*/  LEA.HI.X.SX32 R39, R19, R4, 0x1, P1 ;  /* 0x0000000413277211 */ /* 0x000fe200008f0eff */
[----:B------:R-:W-:Y:S01]  /*46f0*/  IMAD R19, R21, 0x2, R18 ;  /* 0x0000000215137824 */ /* 0x000fe200078e0212 */
[----:B-1----:R-:W-:-:S03]  /*4700*/  LEA R36, P2, R20, R22, 0x1 ;  /* 0x0000001614247211 */ /* 0x002fc600078408ff */
[----:B------:R0:W-:Y:S01]  /*4710*/  STL.64 [R1+0x5f8], R38 ;  /* 0x0005f82601007387 */ /* 0x0001e20000100a00 */
[----:B------:R-:W-:Y:S02]  /*4720*/  LEA.HI.X.SX32 R37, R20, R4, 0x1, P2 ;  /* 0x0000000414257211 */ /* 0x000fe400010f0eff */
[----:B------:R-:W-:-:S03]  /*4730*/  LEA R20, R21, R19, 0x1 ;  /* 0x0000001315147211 */ /* 0x000fc600078e08ff */
[----:B------:R1:W-:Y:S02]  /*4740*/  STL.64 [R1+0x5f0], R36 ;  /* 0x0005f02401007387 */ /* 0x0003e40000100a00 */
[----:B------:R-:W-:Y:S01]  /*4750*/  IMAD R21, R21, 0x2, R20 ;  /* 0x0000000215157824 */ /* 0x000fe200078e0214 */
[-C--:B0-----:R-:W-:Y:S01]  /*4760*/  LEA R38, P1, R23, R22.reuse, 0x1 ;  /* 0x0000001617267211 */ /* 0x081fe200078208ff */
[----:B------:R0:W-:Y:S03]  /*4770*/  STL.64 [R1+0x5e8], R28 ;  /* 0x0005e81c01007387 */ /* 0x0001e60000100a00 */
[----:B------:R-:W-:Y:S02]  /*4780*/  LEA R26, P4, R21, R22, 0x1 ;  /* 0x00000016151a7211 */ /* 0x000fe400078808ff */
[-C--:B------:R-:W-:Y:S02]  /*4790*/  LEA.HI.X.SX32 R39, R23, R4.reuse, 0x1, P1 ;  /* 0x0000000417277211 */ /* 0x080fe400008f0eff */
[----:B------:R-:W-:-:S02]  /*47a0*/  LEA.HI.X.SX32 R27, R21, R4, 0x1, P4 ;  /* 0x00000004151b7211 */ /* 0x000fc400020f0eff */
[CC--:B-1----:R-:W-:Y:S01]  /*47b0*/  LEA R36, P2, R24.reuse, R22.reuse, 0x1 ;  /* 0x0000001618247211 */ /* 0x0c2fe200078408ff */
[----:B------:R1:W-:Y:S01]  /*47c0*/  STL.64 [R1+0x5e0], R38 ;  /* 0x0005e02601007387 */ /* 0x0003e20000100a00 */
[C---:B0-----:R-:W-:Y:S02]  /*47d0*/  LEA R28, P3, R25.reuse, R22, 0x1 ;  /* 0x00000016191c7211 */ /* 0x041fe400078608ff */
[-C--:B------:R-:W-:Y:S02]  /*47e0*/  LEA.HI.X.SX32 R37, R24, R4.reuse, 0x1, P2 ;  /* 0x0000000418257211 */ /* 0x080fe400010f0eff */
[----:B------:R-:W-:-:S03]  /*47f0*/  LEA.HI.X.SX32 R29, R25, R4, 0x1, P3 ;  /* 0x00000004191d7211 */ /* 0x000fc600018f0eff */
[----:B------:R0:W-:Y:S01]  /*4800*/  STL.64 [R1+0x5d8], R36 ;  /* 0x0005d82401007387 */ /* 0x0001e20000100a00 */
[----:B-1----:R-:W-:-:S03]  /*4810*/  LEA R38, P1, R18, R22, 0x1 ;  /* 0x0000001612267211 */ /* 0x002fc600078208ff */
[----:B------:R1:W-:Y:S01]  /*4820*/  STL.64 [R1+0x5d0], R28 ;  /* 0x0005d01c01007387 */ /* 0x0003e20000100a00 */
[----:B------:R-:W-:-:S05]  /*4830*/  LEA.HI.X.SX32 R39, R18, R4, 0x1, P1 ;  /* 0x0000000412277211 */ /* 0x000fca00008f0eff */
[----:B------:R-:W-:Y:S01]  /*4840*/  STL.64 [R1+0x5c8], R38 ;  /* 0x0005c82601007387 */ /* 0x000fe20000100a00 */
[CC--:B0-----:R-:W-:Y:S02]  /*4850*/  LEA R36, P2, R19.reuse, R22.reuse, 0x1 ;  /* 0x0000001613247211 */ /* 0x0c1fe400078408ff */
[C---:B-1----:R-:W-:Y:S02]  /*4860*/  LEA R28, P3, R20.reuse, R22, 0x1 ;  /* 0x00000016141c7211 */ /* 0x042fe400078608ff */
[-C--:B------:R-:W-:Y:S02]  /*4870*/  LEA.HI.X.SX32 R37, R19, R4.reuse, 0x1, P2 ;  /* 0x0000000413257211 */ /* 0x080fe400010f0eff */
[----:B------:R-:W-:Y:S01]  /*4880*/  LEA.HI.X.SX32 R29, R20, R4, 0x1, P3 ;  /* 0x00000004141d7211 */ /* 0x000fe200018f0eff */
[----:B------:R-:W-:Y:S01]  /*4890*/  IMAD R4, R5, 0x8, R14 ;  /* 0x0000000805047824 */ /* 0x000fe200078e020e */
[-C--:B------:R-:W-:Y:S01]  /*48a0*/  LEA R22, P1, R7, R6.reuse, 0x1 ;  /* 0x0000000607167211 */ /* 0x080fe200078208ff */
[----:B------:R-:W-:Y:S01]  /*48b0*/  STL.64 [R1+0x5c0], R36 ;  /* 0x0005c02401007387 */ /* 0x000fe20000100a00 */
[----:B------:R-:W-:-:S02]  /*48c0*/  LEA R20, P0, R13, R6, 0x1 ;  /* 0x000000060d147211 */ /* 0x000fc400078008ff */
[----:B------:R-:W-:Y:S01]  /*48d0*/  LEA R18, P2, R17, R6, 0x1 ;  /* 0x0000000611127211 */ /* 0x000fe200078408ff */
[----:B------:R-:W-:Y:S01]  /*48e0*/  STL.64 [R1+0x5b8], R28 ;  /* 0x0005b81c01007387 */ /* 0x000fe20000100a00 */
[-C--:B------:R-:W-:Y:S02]  /*48f0*/  LEA.HI.X.SX32 R23, R7, R0.reuse, 0x1, P1 ;  /* 0x0000000007177211 */ /* 0x080fe400008f0eff */
[-C--:B------:R-:W-:Y:S01]  /*4900*/  LEA.HI.X.SX32 R21, R13, R0.reuse, 0x1, P0 ;  /* 0x000000000d157211 */ /* 0x080fe200000f0eff */
[----:B------:R-:W-:Y:S01]  /*4910*/  STL.64 [R1+0x5b0], R26 ;  /* 0x0005b01a01007387 */ /* 0x000fe20000100a00 */
[----:B------:R-:W-:Y:S02]  /*4920*/  LEA.HI.X.SX32 R19, R17, R0, 0x1, P2 ;  /* 0x0000000011137211 */ /* 0x000fe400010f0eff */
[C---:B------:R-:W-:Y:S01]  /*4930*/  LEA R10, R5.reuse, R4, 0x3 ;  /* 0x00000004050a7211 */ /* 0x040fe200078e18ff */
[----:B------:R-:W-:Y:S04]  /*4940*/  STL.64 [R1+0x5a8], R34 ;  /* 0x0005a82201007387 */ /* 0x000fe80000100a00 */
[----:B------:R0:W-:Y:S01]  /*4950*/  STL.64 [R1+0x5a0], R22 ;  /* 0x0005a01601007387 */ /* 0x0001e20000100a00 */
[----:B------:R-:W-:-:S03]  /*4960*/  IMAD R13, R5, 0x8, R10 ;  /* 0x00000008050d7824 */ /* 0x000fc600078e020a */
[----:B------:R1:W-:Y:S01]  /*4970*/  STL.64 [R1+0x598], R20 ;  /* 0x0005981401007387 */ /* 0x0003e20000100a00 */
[----:B------:R-:W-:-:S03]  /*4980*/  IMAD R7, R5, 0x8, R13 ;  /* 0x0000000805077824 */ /* 0x000fc600078e020d */
[----:B------:R2:W-:Y:S01]  /*4990*/  STL.64 [R1+0x590], R18 ;  /* 0x0005901201007387 */ /* 0x0005e20000100a00 */
[-C--:B0-----:R-:W-:Y:S02]  /*49a0*/  LEA R22, P0, R8, R6.reuse, 0x1 ;  /* 0x0000000608167211 */ /* 0x081fe400078008ff */
[----:B-1----:R-:W-:Y:S02]  /*49b0*/  LEA R20, P1, R12, R6, 0x1 ;  /* 0x000000060c147211 */ /* 0x002fe400078208ff */
[----:B------:R-:W-:Y:S02]  /*49c0*/  LEA.HI.X.SX32 R23, R8, R0, 0x1, P0 ;  /* 0x0000000008177211 */ /* 0x000fe400000f0eff */
[----:B--2---:R-:W-:Y:S02]  /*49d0*/  LEA R18, P2, R16, R6, 0x1 ;  /* 0x0000000610127211 */ /* 0x004fe400078408ff */
[-C--:B------:R-:W-:Y:S01]  /*49e0*/  LEA.HI.X.SX32 R21, R12, R0.reuse, 0x1, P1 ;  /* 0x000000000c157211 */ /* 0x080fe200008f0eff */
[----:B------:R0:W-:Y:S01]  /*49f0*/  STL.64 [R1+0x588], R22 ;  /* 0x0005881601007387 */ /* 0x0001e20000100a00 */
[----:B------:R-:W-:-:S02]  /*4a00*/  LEA.HI.X.SX32 R19, R16, R0, 0x1, P2 ;  /* 0x0000000010137211 */ /* 0x000fc400010f0eff */
[C---:B------:R-:W-:Y:S01]  /*4a10*/  LEA R8, R5.reuse, R7, 0x3 ;  /* 0x0000000705087211 */ /* 0x040fe200078e18ff */
[----:B------:R1:W-:Y:S04]  /*4a20*/  STL.64 [R1+0x580], R20 ;  /* 0x0005801401007387 */ /* 0x0003e80000100a00 */
[----:B------:R2:W-:Y:S01]  /*4a30*/  STL.64 [R1+0x578], R18 ;  /* 0x0005781201007387 */ /* 0x0005e20000100a00 */
[----:B------:R-:W-:Y:S01]  /*4a40*/  IMAD R12, R5, 0x8, R8 ;  /* 0x00000008050c7824 */ /* 0x000fe200078e0208 */
[CC--:B0-----:R-:W-:Y:S02]  /*4a50*/  LEA R22, P0, R2.reuse, R6.reuse, 0x1 ;  /* 0x0000000602167211 */ /* 0x0c1fe400078008ff */
[----:B-1----:R-:W-:Y:S02]  /*4a60*/  LEA R20, P1, R9, R6, 0x1 ;  /* 0x0000000609147211 */ /* 0x002fe400078208ff */
[----:B------:R-:W-:Y:S01]  /*4a70*/  LEA.HI.X.SX32 R23, R2, R0, 0x1, P0 ;  /* 0x0000000002177211 */ /* 0x000fe200000f0eff */
[----:B------:R-:W-:Y:S01]  /*4a80*/  IMAD R2, R5, 0x8, R12 ;  /* 0x0000000805027824 */ /* 0x000fe200078e020c */
[----:B--2---:R-:W-:-:S02]  /*4a90*/  LEA R18, P2, R15, R6, 0x1 ;  /* 0x000000060f127211 */ /* 0x004fc400078408ff */
[-C--:B------:R-:W-:Y:S01]  /*4aa0*/  LEA.HI.X.SX32 R21, R9, R0.reuse, 0x1, P1 ;  /* 0x0000000009157211 */ /* 0x080fe200008f0eff */
[----:B------:R-:W-:Y:S01]  /*4ab0*/  STL.64 [R1+0x570], R22 ;  /* 0x0005701601007387 */ /* 0x000fe20000100a00 */
[----:B------:R-:W-:Y:S02]  /*4ac0*/  LEA.HI.X.SX32 R19, R15, R0, 0x1, P2 ;  /* 0x000000000f137211 */ /* 0x000fe400010f0eff */
[C---:B------:R-:W-:Y:S01]  /*4ad0*/  LEA R16, P2, R14.reuse, R6, 0x1 ;  /* 0x000000060e107211 */ /* 0x040fe200078408ff */
[----:B------:R0:W-:Y:S01]  /*4ae0*/  STL.64 [R1+0x568], R20 ;  /* 0x0005681401007387 */ /* 0x0001e20000100a00 */
[----:B------:R-:W-:Y:S02]  /*4af0*/  LEA R9, R5, R2, 0x3 ;  /* 0x0000000205097211 */ /* 0x000fe400078e18ff */
[----:B------:R-:W-:Y:S01]  /*4b00*/  LEA.HI.X.SX32 R17, R14, R0, 0x1, P2 ;  /* 0x000000000e117211 */ /* 0x000fe200010f0eff */
[----:B------:R1:W-:Y:S01]  /*4b10*/  STL.64 [R1+0x560], R18 ;  /* 0x0005601201007387 */ /* 0x0003e20000100a00 */
[----:B0-----:R-:W-:-:S02]  /*4b20*/  LEA R20, P0, R3, R6, 0x1 ;  /* 0x0000000603147211 */ /* 0x001fc400078008ff */
[----:B-1----:R-:W-:Y:S02]  /*4b30*/  LEA R18, P1, R11, R6, 0x1 ;  /* 0x000000060b127211 */ /* 0x002fe400078208ff */
[-C--:B------:R-:W-:Y:S02]  /*4b40*/  LEA.HI.X.SX32 R21, R3, R0.reuse, 0x1, P0 ;  /* 0x0000000003157211 */ /* 0x080fe400000f0eff */
[----:B------:R-:W-:Y:S01]  /*4b50*/  LEA.HI.X.SX32 R19, R11, R0, 0x1, P1 ;  /* 0x000000000b137211 */ /* 0x000fe200008f0eff */
[C---:B------:R-:W-:Y:S02]  /*4b60*/  IMAD R11, R5.reuse, 0x8, R9 ;  /* 0x00000008050b7824 */ /* 0x040fe400078e0209 */
[----:B------:R0:W-:Y:S02]  /*4b70*/  STL.64 [R1+0x558], R20 ;  /* 0x0005581401007387 */ /* 0x0001e40000100a00 */
[----:B------:R-:W-:Y:S02]  /*4b80*/  IMAD R3, R5, 0x8, R11 ;  /* 0x0000000805037824 */ /* 0x000fe400078e020b */
[----:B------:R1:W-:Y:S04]  /*4b90*/  STL.64 [R1+0x550], R18 ;  /* 0x0005501201007387 */ /* 0x0003e80000100a00 */
[----:B------:R2:W-:Y:S01]  /*4ba0*/  STL.64 [R1+0x548], R16 ;  /* 0x0005481001007387 */ /* 0x0005e20000100a00 */
[----:B0-----:R-:W-:-:S02]  /*4bb0*/  LEA R20, P0, R4, R6, 0x1 ;  /* 0x0000000604147211 */ /* 0x001fc400078008ff */
[----:B-1----:R-:W-:Y:S02]  /*4bc0*/  LEA R18, P1, R10, R6, 0x1 ;  /* 0x000000060a127211 */ /* 0x002fe400078208ff */
[----:B------:R-:W-:Y:S02]  /*4bd0*/  LEA.HI.X.SX32 R21, R4, R0, 0x1, P0 ;  /* 0x0000000004157211 */ /* 0x000fe400000f0eff */
[C---:B--2---:R-:W-:Y:S02]  /*4be0*/  LEA R16, P2, R13.reuse, R6, 0x1 ;  /* 0x000000060d107211 */ /* 0x044fe400078408ff */
[-C--:B------:R-:W-:Y:S01]  /*4bf0*/  LEA.HI.X.SX32 R19, R10, R0.reuse, 0x1, P1 ;  /* 0x000000000a137211 */ /* 0x080fe200008f0eff */
[----:B------:R-:W-:Y:S01]  /*4c00*/  STL.64 [R1+0x540], R20 ;  /* 0x0005401401007387 */ /* 0x000fe20000100a00 */
[----:B------:R-:W-:Y:S02]  /*4c10*/  LEA.HI.X.SX32 R17, R13, R0, 0x1, P2 ;  /* 0x000000000d117211 */ /* 0x000fe400010f0eff */
[----:B------:R-:W-:Y:S01]  /*4c20*/  LEA R4, R5, R3, 0x3 ;  /* 0x0000000305047211 */ /* 0x000fe200078e18ff */
[----:B------:R0:W-:Y:S01]  /*4c30*/  STL.64 [R1+0x538], R18 ;  /* 0x0005381201007387 */ /* 0x0001e20000100a00 */
[----:B------:R-:W-:-:S03]  /*4c40*/  LEA R14, P2, R12, R6, 0x1 ;  /* 0x000000060c0e7211 */ /* 0x000fc600078408ff */
[----:B------:R1:W-:Y:S01]  /*4c50*/  STL.64 [R1+0x530], R16 ;  /* 0x0005301001007387 */ /* 0x0003e20000100a00 */
[----:B------:R-:W-:Y:S01]  /*4c60*/  LEA.HI.X.SX32 R15, R12, R0, 0x1, P2 ;  /* 0x000000000c0f7211 */ /* 0x000fe200010f0eff */
[----:B------:R-:W-:Y:S01]  /*4c70*/  IMAD R10, R5, 0x8, R4 ;  /* 0x00000008050a7824 */ /* 0x000fe200078e0204 */
[CC--:B0-----:R-:W-:Y:S02]  /*4c80*/  LEA R18, P0, R7.reuse, R6.reuse, 0x1 ;  /* 0x0000000607127211 */ /* 0x0c1fe400078008ff */
[C---:B-1----:R-:W-:Y:S02]  /*4c90*/  LEA R16, P1, R8.reuse, R6, 0x1 ;  /* 0x0000000608107211 */ /* 0x042fe400078208ff */
[-C--:B------:R-:W-:Y:S01]  /*4ca0*/  LEA.HI.X.SX32 R19, R7, R0.reuse, 0x1, P0 ;  /* 0x0000000007137211 */ /* 0x080fe200000f0eff */
[----:B------:R-:W-:Y:S01]  /*4cb0*/  IMAD R7, R5, 0x8, R10 ;  /* 0x0000000805077824 */ /* 0x000fe200078e020a */
[----:B------:R-:W-:-:S03]  /*4cc0*/  LEA.HI.X.SX32 R17, R8, R0, 0x1, P1 ;  /* 0x0000000008117211 */ /* 0x000fc600008f0eff */
[----:B------:R0:W-:Y:S01]  /*4cd0*/  STL.64 [R1+0x528], R18 ;  /* 0x0005281201007387 */ /* 0x0001e20000100a00 */
[----:B------:R-:W-:-:S03]  /*4ce0*/  LEA R8, R5, R7, 0x3 ;  /* 0x0000000705087211 */ /* 0x000fc600078e18ff */
[----:B------:R1:W-:Y:S04]  /*4cf0*/  STL.64 [R1+0x520], R16 ;  /* 0x0005201001007387 */ /* 0x0003e80000100a00 */
[----:B------:R2:W-:Y:S01]  /*4d00*/  STL.64 [R1+0x518], R14 ;  /* 0x0005180e01007387 */ /* 0x0005e20000100a00 */
[CC--:B0-----:R-:W-:Y:S02]  /*4d10*/  LEA R18, P0, R2.reuse, R6.reuse, 0x1 ;  /* 0x0000000602127211 */ /* 0x0c1fe400078008ff */
[----:B-1----:R-:W-:Y:S02]  /*4d20*/  LEA R16, P1, R9, R6, 0x1 ;  /* 0x0000000609107211 */ /* 0x002fe400078208ff */
[----:B------:R-:W-:Y:S02]  /*4d30*/  LEA.HI.X.SX32 R19, R2, R0, 0x1, P0 ;  /* 0x0000000002137211 */ /* 0x000fe400000f0eff */
[----:B--2---:R-:W-:-:S02]  /*4d40*/  LEA R14, P2, R11, R6, 0x1 ;  /* 0x000000060b0e7211 */ /* 0x004fc400078408ff */
[-C--:B------:R-:W-:Y:S01]  /*4d50*/  LEA.HI.X.SX32 R17, R9, R0.reuse, 0x1, P1 ;  /* 0x0000000009117211 */ /* 0x080fe200008f0eff */
[----:B------:R-:W-:Y:S01]  /*4d60*/  STL.64 [R1+0x510], R18 ;  /* 0x0005101201007387 */ /* 0x000fe20000100a00 */
[----:B------:R-:W-:Y:S01]  /*4d70*/  LEA.HI.X.SX32 R15, R11, R0, 0x1, P2 ;  /* 0x000000000b0f7211 */ /* 0x000fe200010f0eff */
[C---:B------:R-:W-:Y:S01]  /*4d80*/  IMAD R9, R5.reuse, 0x8, R8 ;  /* 0x0000000805097824 */ /* 0x040fe200078e0208 */
[C---:B------:R-:W-:Y:S01]  /*4d90*/  LEA R12, P2, R10.reuse, R6, 0x1 ;  /* 0x000000060a0c7211 */ /* 0x040fe200078408ff */
[----:B------:R0:W-:Y:S02]  /*4da0*/  STL.64 [R1+0x508], R16 ;  /* 0x0005081001007387 */ /* 0x0001e40000100a00 */
[----:B------:R-:W-:Y:S01]  /*4db0*/  IMAD R2, R5, 0x8, R9 ;  /* 0x0000000805027824 */ /* 0x000fe200078e0209 */
[----:B------:R-:W-:Y:S01]  /*4dc0*/  LEA.HI.X.SX32 R13, R10, R0, 0x1, P2 ;  /* 0x000000000a0d7211 */ /* 0x000fe200010f0eff */
[----:B------:R1:W-:Y:S01]  /*4dd0*/  STL.64 [R1+0x500], R14 ;  /* 0x0005000e01007387 */ /* 0x0003e20000100a00 */
[----:B0-----:R-:W-:-:S02]  /*4de0*/  LEA R16, P0, R3, R6, 0x1 ;  /* 0x0000000603107211 */ /* 0x001fc400078008ff */
[C---:B-1----:R-:W-:Y:S02]  /*4df0*/  LEA R14, P1, R4.reuse, R6, 0x1 ;  /* 0x00000006040e7211 */ /* 0x042fe400078208ff */
[-C--:B------:R-:W-:Y:S02]  /*4e00*/  LEA.HI.X.SX32 R17, R3, R0.reuse, 0x1, P0 ;  /* 0x0000000003117211 */ /* 0x080fe400000f0eff */
[----:B------:R-:W-:Y:S02]  /*4e10*/  LEA.HI.X.SX32 R15, R4, R0, 0x1, P1 ;  /* 0x00000000040f7211 */ /* 0x000fe400008f0eff */
[C---:B------:R-:W-:Y:S01]  /*4e20*/  LEA R3, R5.reuse, R2, 0x3 ;  /* 0x0000000205037211 */ /* 0x040fe200078e18ff */
[----:B------:R0:W-:Y:S04]  /*4e30*/  STL.64 [R1+0x4f8], R16 ;  /* 0x0004f81001007387 */ /* 0x0001e80000100a00 */
[----:B------:R1:W-:Y:S01]  /*4e40*/  STL.64 [R1+0x4f0], R14 ;  /* 0x0004f00e01007387 */ /* 0x0003e20000100a00 */
[----:B------:R-:W-:-:S03]  /*4e50*/  IMAD R4, R5, 0x8, R3 ;  /* 0x0000000805047824 */ /* 0x000fc600078e0203 */
[----:B------:R2:W-:Y:S01]  /*4e60*/  STL.64 [R1+0x4e8], R12 ;  /* 0x0004e80c01007387 */ /* 0x0005e20000100a00 */
[----:B------:R-:W-:Y:S01]  /*4e70*/  IMAD R5, R5, 0x8, R4 ;  /* 0x0000000805057824 */ /* 0x000fe200078e0204 */
[----:B0-----:R-:W-:-:S04]  /*4e80*/  LEA R16, P0, R7, R6, 0x1 ;  /* 0x0000000607107211 */ /* 0x001fc800078008ff */
[-C--:B------:R-:W-:Y:S02]  /*4e90*/  LEA R10, P3, R5, R6.reuse, 0x1 ;  /* 0x00000006050a7211 */ /* 0x080fe400078608ff */
[C---:B-1----:R-:W-:Y:S02]  /*4ea0*/  LEA R14, P1, R8.reuse, R6, 0x1 ;  /* 0x00000006080e7211 */ /* 0x042fe400078208ff */
[----:B------:R-:W-:Y:S02]  /*4eb0*/  LEA.HI.X.SX32 R17, R7, R0, 0x1, P0 ;  /* 0x0000000007117211 */ /* 0x000fe400000f0eff */
[C---:B--2---:R-:W-:Y:S02]  /*4ec0*/  LEA R12, P2, R9.reuse, R6, 0x1 ;  /* 0x00000006090c7211 */ /* 0x044fe400078408ff */
[-C--:B------:R-:W-:Y:S01]  /*4ed0*/  LEA.HI.X.SX32 R15, R8, R0.reuse, 0x1, P1 ;  /* 0x00000000080f7211 */ /* 0x080fe200008f0eff */
[----:B------:R0:W-:Y:S01]  /*4ee0*/  STL.64 [R1+0x4e0], R16 ;  /* 0x0004e01001007387 */ /* 0x0001e20000100a00 */
[----:B------:R-:W-:-:S02]  /*4ef0*/  LEA.HI.X.SX32 R13, R9, R0, 0x1, P2 ;  /* 0x00000000090d7211 */ /* 0x000fc400010f0eff */
[----:B------:R-:W-:Y:S01]  /*4f00*/  LEA.HI.X.SX32 R11, R5, R0, 0x1, P3 ;  /* 0x00000000050b7211 */ /* 0x000fe200018f0eff */
[----:B------:R1:W-:Y:S04]  /*4f10*/  STL.64 [R1+0x4d8], R14 ;  /* 0x0004d80e01007387 */ /* 0x0003e80000100a00 */
[----:B------:R2:W-:Y:S01]  /*4f20*/  STL.64 [R1+0x4d0], R12 ;  /* 0x0004d00c01007387 */ /* 0x0005e20000100a00 */
[CC--:B0-----:R-:W-:Y:S02]  /*4f30*/  LEA R16, P0, R2.reuse, R6.reuse, 0x1 ;  /* 0x0000000602107211 */ /* 0x0c1fe400078008ff */
[----:B-1----:R-:W-:Y:S02]  /*4f40*/  LEA R14, P1, R3, R6, 0x1 ;  /* 0x00000006030e7211 */ /* 0x002fe400078208ff */
[----:B------:R-:W-:-:S02]  /*4f50*/  LEA.HI.X.SX32 R17, R2, R0, 0x1, P0 ;  /* 0x0000000002117211 */ /* 0x000fc400000f0eff */
[C---:B--2---:R-:W-:Y:S02]  /*4f60*/  LEA R12, P2, R4.reuse, R6, 0x1 ;  /* 0x00000006040c7211 */ /* 0x044fe400078408ff */
[-C--:B------:R-:W-:Y:S01]  /*4f70*/  LEA.HI.X.SX32 R15, R3, R0.reuse, 0x1, P1 ;  /* 0x00000000030f7211 */ /* 0x080fe200008f0eff */
[----:B------:R-:W-:Y:S01]  /*4f80*/  STL.64 [R1+0x4c8], R16 ;  /* 0x0004c81001007387 */ /* 0x000fe20000100a00 */
[----:B------:R-:W-:Y:S01]  /*4f90*/  LEA.HI.X.SX32 R13, R4, R0, 0x1, P2 ;  /* 0x00000000040d7211 */ /* 0x000fe200010f0eff */
[----:B------:R-:W-:Y:S01]  /*4fa0*/  IMAD.MOV.U32 R0, RZ, RZ, -0x800000 ;  /* 0xff800000ff007424 */ /* 0x000fe200078e00ff */
[----:B------:R-:W-:Y:S01]  /*4fb0*/  MOV R2, 0x3f800000 ;  /* 0x3f80000000027802 */ /* 0x000fe20000000f00 */
[----:B------:R-:W-:Y:S04]  /*4fc0*/  STL.64 [R1+0x4c0], R14 ;  /* 0x0004c00e01007387 */ /* 0x000fe80000100a00 */
[----:B------:R-:W-:Y:S04]  /*4fd0*/  STL.64 [R1+0x4b8], R12 ;  /* 0x0004b80c01007387 */ /* 0x000fe80000100a00 */
[----:B------:R-:W-:Y:S04]  /*4fe0*/  STL.64 [R1+0x4b0], R10 ;  /* 0x0004b00a01007387 */ /* 0x000fe80000100a00 */
[----:B------:R0:W-:Y:S04]  /*4ff0*/  STL [R1+0x4a8], R2 ;  /* 0x0004a80201007387 */ /* 0x0001e80000100800 */
[----:B------:R-:W-:Y:S04]  /*5000*/  STL [R1+0x304], RZ ;  /* 0x000304ff01007387 */ /* 0x000fe80000100800 */
[----:B------:R1:W-:Y:S01]  /*5010*/  STL [R1+0x80], R0 ;  /* 0x0000800001007387 */ /* 0x0003e20000100800 */
[----:B0-----:R-:W-:-:S03]  /*5020*/  IMAD.MOV.U32 R2, RZ, RZ, -0x800000 ;  /* 0xff800000ff027424 */ /* 0x001fc600078e00ff */
[----:B------:R-:W-:Y:S04]  /*5030*/  STL [R1+0x300], RZ ;  /* 0x000300ff01007387 */ /* 0x000fe80000100800 */
[----:B------:R0:W-:Y:S01]  /*5040*/  STL [R1+0x84], R2 ;  /* 0x0000840201007387 */ /* 0x0001e20000100800 */
[----:B-1----:R-:W-:-:S03]  /*5050*/  MOV R0, 0x3f800000 ;  /* 0x3f80000000007802 */ /* 0x002fc60000000f00 */
[----:B------:R-:W-:Y:S04]  /*5060*/  STL [R1+0x4a0], RZ ;  /* 0x0004a0ff01007387 */ /* 0x000fe80000100800 */
[----:B------:R1:W-:Y:S01]  /*5070*/  STL [R1+0x4ac], R0 ;  /* 0x0004ac0001007387 */ /* 0x0003e20000100800 */
[----:B0-----:R-:W-:-:S03]  /*5080*/  LOP3.LUT R2, R30, 0x30, R32, 0x78, !PT ;  /* 0x000000301e027812 */ /* 0x001fc600078e7820 */
[----:B------:R0:W-:Y:S01]  /*5090*/  STL [R1+0x2e0], RZ ;  /* 0x0002e0ff01007387 */ /* 0x0001e20000100800 */
[----:B------:R-:W-:-:S03]  /*50a0*/  LOP3.LUT R4, R2, 0x40, RZ, 0x3c, !PT ;  /* 0x0000004002047812 */ /* 0x000fc600078e3cff */
[----:B------:R0:W-:Y:S01]  /*50b0*/  STL [R1+0x2e4], RZ ;  /* 0x0002e4ff01007387 */ /* 0x0001e20000100800 */
[----:B-1----:R-:W-:-:S03]  /*50c0*/  IMAD R0, R31, 0x90, RZ ;  /* 0x000000901f007824 */ /* 0x002fc600078e02ff */
[----:B------:R0:W-:Y:S02]  /*50d0*/  STL [R1+0x2e8], RZ ;  /* 0x0002e8ff01007387 */ /* 0x0001e40000100800 */
[----:B------:R-:W-:Y:S02]  /*50e0*/  LOP3.LUT R0, R0, 0x30, R32, 0x78, !PT ;  /* 0x0000003000007812 */ /* 0x000fe400078e7820 */
[----:B------:R0:W-:Y:S02]  /*50f0*/  STL [R1+0x2ec], RZ ;  /* 0x0002ecff01007387 */ /* 0x0001e40000100800 */
[----:B------:R-:W-:Y:S02]  /*5100*/  LOP3.LUT R3, R0, 0x40, RZ, 0x3c, !PT ;  /* 0x0000004000037812 */ /* 0x000fe400078e3cff */
        /* <DEDUP_REMOVED lines=123> */
[----:B------:R0:W-:Y:S02]  /*58c0*/  STL [R1+0x3bc], RZ ;  /* 0x0003bcff01007387 */ /* 0x0001e40000100800 */
.L_x_2:
[----:B------:R-:W2:Y:S04]  /*58d0*/  LDL.64 R4, [R1+0x6a0] ;  /* 0x0006a00001047983 */ /* 0x000ea80000100a00 */
[----:B------:R-:W2:Y:S04]  /*58e0*/  LDL R40, [R1+0x304] ;  /* 0x0003040001287983 */ /* 0x000ea80000100800 */
[----:B------:R-:W3:Y:S04]  /*58f0*/  LDL.64 R6, [R1+0x6a8] ;  /* 0x0006a80001067983 */ /* 0x000ee80000100a00 */
[----:B0-----:R-:W4:Y:S04]  /*5900*/  LDL.64 R14, [R1+0x698] ;  /* 0x00069800010e7983 */ /* 0x001f280000100a00 */
[----:B------:R-:W4:Y:S04]  /*5910*/  LDL.64 R22, [R1+0x688] ;  /* 0x0006880001167983 */ /* 0x000f280000100a00 */
[----:B------:R-:W4:Y:S04]  /*5920*/  LDL.64 R16, [R1+0x678] ;  /* 0x0006780001107983 */ /* 0x000f280000100a00 */
[----:B------:R-:W4:Y:S04]  /*5930*/  LDL.64 R12, [R1+0x690] ;  /* 0x00069000010c7983 */ /* 0x000f280000100a00 */
[----:B------:R-:W4:Y:S04]  /*5940*/  LDL.64 R30, [R1+0x668] ;  /* 0x00066800011e7983 */ /* 0x000f280000100a00 */
[----:B------:R-:W4:Y:S04]  /*5950*/  LDL.64 R28, [R1+0x658] ;  /* 0x00065800011c7983 */ /* 0x000f280000100a00 */
[----:B------:R-:W4:Y:S04]  /*5960*/  LDL.64 R8, [R1+0x680] ;  /* 0x0006800001087983 */ /* 0x000f280000100a00 */
[----:B------:R-:W4:Y:S04]  /*5970*/  LDL.64 R44, [R1+0x670] ;  /* 0x00067000012c7983 */ /* 0x000f280000100a00 */
[----:B------:R-:W4:Y:S04]  /*5980*/  LDL.64 R20, [R1+0x660] ;  /* 0x0006600001147983 */ /* 0x000f280000100a00 */
[----:B-----5:R1:W-:Y:S04]  /*5990*/  STL [R1+0xa68], R0 ;  /* 0x000a680001007387 */ /* 0x0203e80000100800 */
        /* <DEDUP_REMOVED lines=14> */
[----:B------:R-:W4:Y:S01]  /*5a80*/  LDL R60, [R1+0x318] ;  /* 0x00031800013c7983 */ /* 0x000f220000100800 */
[----:B--2---:R-:W-:-:S04]  /*5a90*/  IMAD.WIDE R4, R40, 0x2, R4 ;  /* 0x0000000228047825 */ /* 0x004fc800078e0204 */
[C---:B---3--:R-:W-:Y:S01]  /*5aa0*/  IMAD.WIDE R6, R40.reuse, 0x2, R6 ;  /* 0x0000000228067825 */ /* 0x048fe200078e0206 */
[----:B------:R2:W3:Y:S03]  /*5ab0*/  LDG.E.U16 R11, [R4.64] ;  /* 0x00000004040b7981 */ /* 0x0004e6000c1e1500 */
[C---:B----4-:R-:W-:Y:S01]  /*5ac0*/  IMAD.WIDE R14, R40.reuse, 0x2, R14 ;  /* 0x00000002280e7825 */ /* 0x050fe200078e020e */
[----:B------:R4:W3:Y:S05]  /*5ad0*/  LDG.E.U16 R3, [R6.64] ;  /* 0x0000000406037981 */ /* 0x0008ea000c1e1500 */
[----:B------:R0:W3:Y:S01]  /*5ae0*/  LDG.E.U16 R15, [R14.64] ;  /* 0x000000040e0f7981 */ /* 0x0000e2000c1e1500 */
[----:B--2---:R-:W-:-:S03]  /*5af0*/  IMAD.WIDE R4, R40, 0x2, R22 ;  /* 0x0000000228047825 */ /* 0x004fc600078e0216 */
[----:B------:R-:W2:Y:S01]  /*5b00*/  LDL.64 R22, [R1+0x628] ;  /* 0x0006280001167983 */ /* 0x000ea20000100a00 */
[----:B----4-:R-:W-:-:S03]  /*5b10*/  IMAD.WIDE R6, R40, 0x2, R16 ;  /* 0x0000000228067825 */ /* 0x010fc600078e0210 */
[----:B------:R4:W3:Y:S01]  /*5b20*/  LDG.E.U16 R5, [R4.64] ;  /* 0x0000000404057981 */ /* 0x0008e2000c1e1500 */
[----:B------:R-:W-:-:S03]  /*5b30*/  IMAD.WIDE R12, R40, 0x2, R12 ;  /* 0x00000002280c7825 */ /* 0x000fc600078e020c */
[----:B0-----:R0:W3:Y:S04]  /*5b40*/  LDG.E.U16 R14, [R6.64] ;  /* 0x00000004060e7981 */ /* 0x0010e8000c1e1500 */
[----:B------:R1:W3:Y:S01]  /*5b50*/  LDG.E.U16 R10, [R12.64] ;  /* 0x000000040c0a7981 */ /* 0x0002e2000c1e1500 */
[----:B0-----:R-:W-:-:S03]  /*5b60*/  IMAD.WIDE R6, R40, 0x2, R30 ;  /* 0x0000000228067825 */ /* 0x001fc600078e021e */
[----:B------:R-:W3:Y:S01]  /*5b70*/  LDL.64 R30, [R1+0x5e8] ;  /* 0x0005e800011e7983 */ /* 0x000ee20000100a00 */
[----:B-1----:R-:W-:-:S03]  /*5b80*/  IMAD.WIDE R12, R40, 0x2, R28 ;  /* 0x00000002280c7825 */ /* 0x002fc600078e021c */
[----:B------:R-:W3:Y:S01]  /*5b90*/  LDL.64 R28, [R1+0x5c8] ;  /* 0x0005c800011c7983 */ /* 0x000ee20000100a00 */
[----:B------:R-:W-:-:S03]  /*5ba0*/  IMAD.WIDE R8, R40, 0x2, R8 ;  /* 0x0000000228087825 */ /* 0x000fc600078e0208 */
[----:B------:R0:W3:Y:S04]  /*5bb0*/  LDG.E.U16 R6, [R6.64] ;  /* 0x0000000406067981 */ /* 0x0000e8000c1e1500 */
[----:B------:R1:W3:Y:S01]  /*5bc0*/  LDG.E.U16 R16, [R8.64] ;  /* 0x0000000408107981 */ /* 0x0002e2000c1e1500 */
[----:B------:R-:W-:-:S03]  /*5bd0*/  IMAD.WIDE R18, R40, 0x2, R18 ;  /* 0x0000000228127825 */ /* 0x000fc600078e0212 */
[----:B------:R0:W3:Y:S01]  /*5be0*/  LDG.E.U16 R13, [R12.64] ;  /* 0x000000040c0d7981 */ /* 0x0000e2000c1e1500 */
[----:B------:R-:W-:-:S04]  /*5bf0*/  IMAD.WIDE R20, R40, 0x2, R20 ;  /* 0x0000000228147825 */ /* 0x000fc800078e0214 */
[C---:B-1----:R-:W-:Y:S01]  /*5c00*/  IMAD.WIDE R8, R40.reuse, 0x2, R44 ;  /* 0x0000000228087825 */ /* 0x042fe200078e022c */
[----:B------:R1:W3:Y:S04]  /*5c10*/  LDG.E.U16 R17, [R20.64] ;  /* 0x0000000414117981 */ /* 0x0002e8000c1e1500 */
[----:B------:R-:W3:Y:S04]  /*5c20*/  LDL.64 R44, [R1+0x5b0] ;  /* 0x0005b000012c7983 */ /* 0x000ee80000100a00 */
[----:B------:R0:W3:Y:S01]  /*5c30*/  LDG.E.U16 R9, [R8.64] ;  /* 0x0000000408097981 */ /* 0x0000e2000c1e1500 */
[----:B-1----:R-:W-:-:S03]  /*5c40*/  IMAD.WIDE R20, R40, 0x2, R38 ;  /* 0x0000000228147825 */ /* 0x002fc600078e0226 */
[----:B------:R-:W3:Y:S04]  /*5c50*/  LDL.64 R38, [R1+0x5c0] ;  /* 0x0005c00001267983 */ /* 0x000ee80000100a00 */
[----:B0-----:R0:W3:Y:S02]  /*5c60*/  LDG.E.U16 R8, [R18.64] ;  /* 0x0000000412087981 */ /* 0x0010e4000c1e1500 */
[C---:B0-----:R-:W-:Y:S02]  /*5c70*/  IMAD.WIDE R18, R40.reuse, 0x2, R42 ;  /* 0x0000000228127825 */ /* 0x041fe400078e022a */
[----:B------:R-:W3:Y:S04]  /*5c80*/  LDL.64 R42, [R1+0x5d0] ;  /* 0x0005d000012a7983 */ /* 0x000ee80000100a00 */
[----:B------:R0:W3:Y:S04]  /*5c90*/  LDG.E.U16 R19, [R18.64] ;  /* 0x0000000412137981 */ /* 0x0000e8000c1e1500 */
[----:B0-----:R0:W3:Y:S02]  /*5ca0*/  LDG.E.U16 R18, [R20.64] ;  /* 0x0000000414127981 */ /* 0x0010e4000c1e1500 */
[----:B0-----:R-:W-:-:S02]  /*5cb0*/  IMAD.WIDE R20, R40, 0x2, R36 ;  /* 0x0000000228147825 */ /* 0x001fc400078e0224 */
[----:B------:R-:W3:Y:S02]  /*5cc0*/  LDL.64 R36, [R1+0x5b8] ;  /* 0x0005b80001247983 */ /* 0x000ee40000100a00 */
[----:B------:R-:W-:-:S04]  /*5cd0*/  IMAD.WIDE R26, R40, 0x2, R26 ;  /* 0x00000002281a7825 */ /* 0x000fc800078e021a */
[C---:B------:R-:W-:Y:S01]  /*5ce0*/  IMAD.WIDE R24, R40.reuse, 0x2, R24 ;  /* 0x0000000228187825 */ /* 0x040fe200078e0218 */
[----:B------:R3:W3:Y:S04]  /*5cf0*/  LDG.E.U16 R7, [R26.64] ;  /* 0x000000041a077981 */ /* 0x0006e8000c1e1500 */
[----:B------:R0:W3:Y:S02]  /*5d00*/  LDG.E.U16 R12, [R24.64] ;  /* 0x00000004180c7981 */ /* 0x0000e4000c1e1500 */
[----:B0-----:R-:W-:-:S05]  /*5d10*/  IMAD.WIDE R24, R40, 0x2, R32 ;  /* 0x0000000228187825 */ /* 0x001fca00078e0220 */
[----:B------:R0:W3:Y:S02]  /*5d20*/  LDG.E.U16 R32, [R24.64] ;  /* 0x0000000418207981 */ /* 0x0000e4000c1e1500 */
[----:B0-----:R-:W-:-:S04]  /*5d30*/  IMAD.WIDE R24, R40, 0x2, R52 ;  /* 0x0000000228187825 */ /* 0x001fc800078e0234 */
[----:B--2---:R-:W-:-:S05]  /*5d40*/  IMAD.WIDE R22, R40, 0x2, R22 ;  /* 0x0000000228167825 */ /* 0x004fca00078e0216 */
[----:B----4-:R0:W2:Y:S02]  /*5d50*/  LDG.E.U16 R4, [R22.64] ;  /* 0x0000000416047981 */ /* 0x0100a4000c1e1500 */
[----:B0-----:R-:W-:-:S04]  /*5d60*/  IMAD.WIDE R22, R40, 0x2, R34 ;  /* 0x0000000228167825 */ /* 0x001fc800078e0222 */
[C---:B---3--:R-:W-:Y:S02]  /*5d70*/  IMAD.WIDE R26, R40.reuse, 0x2, R30 ;  /* 0x00000002281a7825 */ /* 0x048fe400078e021e */
[----:B------:R0:W3:Y:S02]  /*5d80*/  LDG.E.U16 R31, [R22.64] ;  /* 0x00000004161f7981 */ /* 0x0000e4000c1e1500 */
[C---:B------:R-:W-:Y:S02]  /*5d90*/  IMAD.WIDE R28, R40.reuse, 0x2, R28 ;  /* 0x00000002281c7825 */ /* 0x040fe400078e021c */
[----:B------:R1:W4:Y:S04]  /*5da0*/  LDG.E.U16 R33, [R26.64] ;  /* 0x000000041a217981 */ /* 0x000328000c1e1500 */
[----:B------:R1:W4:Y:S01]  /*5db0*/  LDG.E.U16 R34, [R28.64] ;  /* 0x000000041c227981 */ /* 0x000322000c1e1500 */
[----:B0-----:R-:W-:-:S03]  /*5dc0*/  IMAD.WIDE R22, R40, 0x2, R54 ;  /* 0x0000000228167825 */ /* 0x001fc600078e0236 */
[----:B------:R0:W4:Y:S02]  /*5dd0*/  LDG.E.U16 R30, [R20.64] ;  /* 0x00000004141e7981 */ /* 0x000124000c1e1500 */
[----:B0-----:R-:W-:-:S05]  /*5de0*/  IMAD.WIDE R20, R40, 0x2, R56 ;  /* 0x0000000228147825 */ /* 0x001fca00078e0238 */
[----:B------:R0:W4:Y:S01]  /*5df0*/  LDG.E.U16 R35, [R20.64] ;  /* 0x0000000414237981 */ /* 0x000122000c1e1500 */
[----:B-1----:R-:W-:-:S05]  /*5e00*/  IMAD.WIDE R26, R40, 0x2, R38 ;  /* 0x00000002281a7825 */ /* 0x002fca00078e0226 */
[----:B------:R1:W4:Y:S01]  /*5e10*/  LDG.E.U16 R38, [R26.64] ;  /* 0x000000041a267981 */ /* 0x000322000c1e1500 */
[----:B0-----:R-:W-:-:S06]  /*5e20*/  IMAD.WIDE R20, R40, 0x2, R50 ;  /* 0x0000000228147825 */ /* 0x001fcc00078e0232 */
[----:B------:R0:W4:Y:S01]  /*5e30*/  LDG.E.U16 R20, [R20.64] ;  /* 0x0000000414147981 */ /* 0x000122000c1e1500 */
[----:B-1----:R-:W-:-:S04]  /*5e40*/  IMAD.WIDE R26, R40, 0x2, R42 ;  /* 0x00000002281a7825 */ /* 0x002fc800078e022a */
[C---:B------:R-:W-:Y:S02]  /*5e50*/  IMAD.WIDE R28, R40.reuse, 0x2, R36 ;  /* 0x00000002281c7825 */ /* 0x040fe400078e0224 */
[----:B------:R1:W4:Y:S04]  /*5e60*/  LDG.E.U16 R36, [R22.64] ;  /* 0x0000000416247981 */ /* 0x000328000c1e1500 */
[----:B------:R0:W4:Y:S04]  /*5e70*/  LDG.E.U16 R37, [R24.64] ;  /* 0x0000000418257981 */ /* 0x000128000c1e1500 */
[----:B------:R0:W4:Y:S01]  /*5e80*/  LDG.E.U16 R39, [R28.64] ;  /* 0x000000041c277981 */ /* 0x000122000c1e1500 */
[----:B-1----:R-:W-:-:S04]  /*5e90*/  IMAD.WIDE R22, R40, 0x2, R48 ;  /* 0x0000000228167825 */ /* 0x002fc800078e0230 */
[C---:B0-----:R-:W-:Y:S02]  /*5ea0*/  IMAD.WIDE R24, R40.reuse, 0x2, R46 ;  /* 0x0000000228187825 */ /* 0x041fe400078e022e */
[----:B------:R0:W4:Y:S02]  /*5eb0*/  LDG.E.U16 R22, [R22.64] ;  /* 0x0000000416167981 */ /* 0x000124000c1e1500 */
[----:B------:R-:W-:Y:S02]  /*5ec0*/  IMAD.WIDE R28, R40, 0x2, R44 ;  /* 0x00000002281c7825 */ /* 0x000fe400078e022c */
[----:B------:R1:W4:Y:S04]  /*5ed0*/  LDG.E.U16 R21, [R24.64] ;  /* 0x0000000418157981 */ /* 0x000328000c1e1500 */
[----:B0-----:R-:W4:Y:S04]  /*5ee0*/  LDG.E.U16 R23, [R26.64] ;  /* 0x000000041a177981 */ /* 0x001f28000c1e1500 */
[----:B-1----:R-:W4:Y:S04]  /*5ef0*/  LDG.E.U16 R24, [R28.64] ;  /* 0x000000041c187981 */ /* 0x002f28000c1e1500 */
[----:B------:R-:W0:Y:S02]  /*5f00*/  S2R R43, SR_TID.X ;  /* 0x00000000002b7919 */ /* 0x000e240000002100 */
[----:B0-----:R-:W-:-:S02]  /*5f10*/  LOP3.LUT R42, R43, 0xff, RZ, 0xc0, !PT ;  /* 0x000000ff2b2a7812 */ /* 0x001fc400078ec0ff */
[----:B------:R-:W-:-:S03]  /*5f20*/  SHF.R.S32.HI R41, RZ, 0x8, R43 ;  /* 0x00000008ff297819 */ /* 0x000fc6000001142b */
[----:B------:R-:W-:Y:S01]  /*5f30*/  IMAD.SHL.U32 R40, R42, 0x2, RZ ;  /* 0x000000022a287824 */ /* 0x000fe200078e00ff */
[----:B------:R-:W-:-:S04]  /*5f40*/  SGXT R41, R41, 0x1 ;  /* 0x000000012929781a */ /* 0x000fc80000000200 */
[----:B------:R-:W-:Y:S01]  /*5f50*/  LOP3.LUT R40, R40, 0x210, R41, 0x78, !PT ;  /* 0x0000021028287812 */ /* 0x000fe200078e7829 */
[----:B------:R-:W-:Y:S01]  /*5f60*/  BAR.SYNC.DEFER_BLOCKING 0x0 ;  /* 0x0000000000007b1d */ /* 0x000fe20000010000 */
[----:B------:R-:W-:Y:S01]  /*5f70*/  SHF.R.S32.HI R44, RZ, 0x8, R43 ;  /* 0x00000008ff2c7819 */ /* 0x000fe2000001142b */
[----:B------:R-:W-:-:S04]  /*5f80*/  IMAD.SHL.U32 R0, R42, 0x2, RZ ;  /* 0x000000022a007824 */ /* 0x000fc800078e00ff */
[----:B------:R-:W-:Y:S04]  /*5f90*/  STS.U16 [R40+0x20000], R3 ;  /* 0x0200000328007388 */ /* 0x000fe80000000400 */
[----:B------:R-:W-:Y:S04]  /*5fa0*/  STS.U16 [R40+0x21000], R5 ;  /* 0x0210000528007388 */ /* 0x000fe80000000400 */
[----:B------:R-:W-:Y:S04]  /*5fb0*/  STS.U16 [R40+0x22000], R6 ;  /* 0x0220000628007388 */ /* 0x000fe80000000400 */
[----:B------:R-:W-:Y:S01]  /*5fc0*/  STS.U16 [R40+0x23000], R7 ;  /* 0x0230000728007388 */ /* 0x000fe20000000400 */
[----:B------:R-:W-:-:S04]  /*5fd0*/  SGXT R44, R44, 0x1 ;  /* 0x000000012c2c781a */ /* 0x000fc80000000200 */
[----:B------:R-:W-:-:S04]  /*5fe0*/  LOP3.LUT R0, R0, 0x210, R44, 0x78, !PT ;  /* 0x0000021000007812 */ /* 0x000fc800078e782c */
[----:B------:R-:W-:Y:S01]  /*5ff0*/  LOP3.LUT R0, R0, 0x20, RZ, 0x3c, !PT ;  /* 0x0000002000007812 */ /* 0x000fe200078e3cff */
[----:B--2---:R-:W-:Y:S04]  /*6000*/  STS.U16 [R40+0x24000], R4 ;  /* 0x0240000428007388 */ /* 0x004fe80000000400 */
[----:B---3--:R-:W-:Y:S04]  /*6010*/  STS.U16 [R40+0x25000], R31 ;  /* 0x0250001f28007388 */ /* 0x008fe80000000400 */
[----:B----4-:R-:W-:Y:S04]  /*6020*/  STS.U16 [R40+0x26000], R33 ;  /* 0x0260002128007388 */ /* 0x010fe80000000400 */
[----:B------:R0:W-:Y:S04]  /*6030*/  STS.U16 [R40+0x27000], R34 ;  /* 0x0270002228007388 */ /* 0x0001e80000000400 */
[----:B0-----:R-:W0:Y:S04]  /*6040*/  S2R R40, SR_TID.X ;  /* 0x0000000000287919 */ /* 0x001e280000002100 */
[----:B------:R-:W-:Y:S04]  /*6050*/  STS.U16 [R0+0x20400], R11 ;  /* 0x0204000b00007388 */ /* 0x000fe80000000400 */
[----:B------:R-:W-:Y:S04]  /*6060*/  STS.U16 [R0+0x21400], R16 ;  /* 0x0214001000007388 */ /* 0x000fe80000000400 */
[----:B------:R-:W-:Y:S04]  /*6070*/  STS.U16 [R0+0x22400], R17 ;  /* 0x0224001100007388 */ /* 0x000fe80000000400 */
[----:B------:R-:W-:Y:S01]  /*6080*/  STS.U16 [R0+0x23400], R19 ;  /* 0x0234001300007388 */ /* 0x000fe20000000400 */
[----:B0-----:R-:W-:-:S02]  /*6090*/  LOP3.LUT R43, R40, 0xff, RZ, 0xc0, !PT ;  /* 0x000000ff282b7812 */ /* 0x001fc400078ec0ff */
[--C-:B------:R-:W-:Y:S02]  /*60a0*/  SHF.R.S32.HI R42, RZ, 0x8, R40.reuse ;  /* 0x00000008ff2a7819 */ /* 0x100fe40000011428 */
[----:B------:R-:W-:Y:S02]  /*60b0*/  SHF.L.U32 R41, R43, 0x1, RZ ;  /* 0x000000012b297819 */ /* 0x000fe400000006ff */
[----:B------:R-:W-:Y:S01]  /*60c0*/  SGXT R42, R42, 0x1 ;  /* 0x000000012a2a781a */ /* 0x000fe20000000200 */
[----:B------:R-:W-:Y:S01]  /*60d0*/  STS.U16 [R0+0x24400], R18 ;  /* 0x0244001200007388 */ /* 0x000fe20000000400 */
[----:B------:R-:W-:Y:S02]  /*60e0*/  SHF.R.S32.HI R40, RZ, 0x8, R40 ;  /* 0x00000008ff287819 */ /* 0x000fe40000011428 */
[----:B------:R-:W-:Y:S01]  /*60f0*/  LOP3.LUT R41, R41, 0x210, R42, 0x78, !PT ;  /* 0x0000021029297812 */ /* 0x000fe200078e782a */
[----:B------:R-:W-:Y:S01]  /*6100*/  STS.U16 [R0+0x25400], R32 ;  /* 0x0254002000007388 */ /* 0x000fe20000000400 */
[----:B------:R-:W-:-:S02]  /*6110*/  SGXT R40, R40, 0x1 ;  /* 0x000000012828781a */ /* 0x000fc40000000200 */
[----:B------:R-:W-:Y:S01]  /*6120*/  LOP3.LUT R41, R41, 0x40, RZ, 0x3c, !PT ;  /* 0x0000004029297812 */ /* 0x000fe200078e3cff */
[----:B------:R-:W-:Y:S04]  /*6130*/  STS.U16 [R0+0x26400], R36 ;  /* 0x0264002400007388 */ /* 0x000fe80000000400 */
[----:B------:R0:W-:Y:S04]  /*6140*/  STS.U16 [R0+0x27400], R38 ;  /* 0x0274002600007388 */ /* 0x0001e80000000400 */
[----:B------:R-:W-:Y:S01]  /*6150*/  STS.U16 [R41+0x20800], R15 ;  /* 0x0208000f29007388 */ /* 0x000fe20000000400 */
[----:B0-----:R-:W-:-:S03]  /*6160*/  IMAD.SHL.U32 R0, R43, 0x2, RZ ;  /* 0x000000022b007824 */ /* 0x001fc600078e00ff */
[----:B------:R-:W-:Y:S02]  /*6170*/  STS.U16 [R41+0x21800], R14 ;  /* 0x0218000e29007388 */ /* 0x000fe40000000400 */
[----:B------:R-:W-:Y:S02]  /*6180*/  LOP3.LUT R0, R0, 0x210, R40, 0x78, !PT ;  /* 0x0000021000007812 */ /* 0x000fe400078e7828 */
[----:B------:R-:W-:Y:S02]  /*6190*/  STS.U16 [R41+0x22800], R13 ;  /* 0x0228000d29007388 */ /* 0x000fe40000000400 */
[----:B------:R-:W-:Y:S02]  /*61a0*/  LOP3.LUT R0, R0, 0x60, RZ, 0x3c, !PT ;  /* 0x0000006000007812 */ /* 0x000fe400078e3cff */
        /* <DEDUP_REMOVED lines=13> */
[----:B------:R-:W-:Y:S06]  /*6280*/  BAR.SYNC.DEFER_BLOCKING 0x0 ;  /* 0x0000000000007b1d */ /* 0x000fec0000010000 */
[----:B------:R-:W0:Y:S04]  /*6290*/  LDSM.16.MT88.4 R48, [R60+0x2000] ;  /* 0x002000003c30783b */ /* 0x000e280000004200 */
[----:B------:R-:W1:Y:S04]  /*62a0*/  LDSM.16.M88.4 R12, [R2+0x26000] ;  /* 0x02600000020c783b */ /* 0x000e680000000200 */
[----:B------:R-:W-:Y:S04]  /*62b0*/  LDSM.16.MT88.4 R8, [R60] ;  /* 0x000000003c08783b */ /* 0x000fe80000004200 */
[----:B------:R-:W2:Y:S04]  /*62c0*/  LDSM.16.M88.4 R36, [R2+0x22000] ;  /* 0x022000000224783b */ /* 0x000ea80000000200 */
[----:B------:R-:W3:Y:S04]  /*62d0*/  LDSM.16.M88.4 R44, [R2+0x23000] ;  /* 0x02300000022c783b */ /* 0x000ee80000000200 */
[----:B------:R-:W4:Y:S04]  /*62e0*/  LDSM.16.M88.4 R16, [R2+0x21000] ;  /* 0x021000000210783b */ /* 0x000f280000000200 */
[----:B------:R-:W-:Y:S04]  /*62f0*/  LDSM.16.M88.4 R32, [R2+0x20000] ;  /* 0x020000000220783b */ /* 0x000fe80000000200 */
[----:B------:R-:W-:Y:S04]  /*6300*/  LDSM.16.M88.4 R24, [R2+0x24000] ;  /* 0x024000000218783b */ /* 0x000fe80000000200 */
[----:B------:R-:W-:Y:S04]  /*6310*/  LDSM.16.M88.4 R20, [R2+0x25000] ;  /* 0x025000000214783b */ /* 0x000fe80000000200 */
[----:B0-----:R-:W-:Y:S04]  /*6320*/  STL.64 [R1+0xc58], R50 ;  /* 0x000c583201007387 */ /* 0x001fe80000100a00 */
[----:B------:R-:W-:Y:S04]  /*6330*/  STL.64 [R1+0xc50], R48 ;  /* 0x000c503001007387 */ /* 0x000fe80000100a00 */
[----:B------:R-:W0:Y:S01]  /*6340*/  LDSM.16.M88.4 R48, [R2+0x27000] ;  /* 0x027000000230783b */ /* 0x000e220000000200 */
[----:B-1----:R-:W-:Y:S01]  /*6350*/  MOV R3, R14 ;  /* 0x0000000e00037202 */ /* 0x002fe20000000f00 */
[----:B------:R-:W-:Y:S01]  /*6360*/  IMAD.MOV.U32 R0, RZ, RZ, R12 ;  /* 0x000000ffff007224 */ /* 0x000fe200078e000c */
[C---:B--2---:R-:W-:Y:S07]  /*6370*/  HMMA.16816.F32.BF16 R40, R8.reuse, R36, RZ ;  /* 0x000000240828723c */ /* 0x044fee00000418ff */
[----:B------:R-:W-:Y:S01]  /*6380*/  IMAD.MOV.U32 R37, RZ, RZ, R3 ;  /* 0x000000ffff257224 */ /* 0x000fe200078e0003 */
[C---:B---3--:R-:W-:Y:S07]  /*6390*/  HMMA.16816.F32.BF16 R28, R8.reuse, R44, RZ ;  /* 0x0000002c081c723c */ /* 0x048fee00000418ff */
[----:B------:R-:W-:Y:S01]  /*63a0*/  IMAD.MOV.U32 R45, RZ, RZ, R0 ;  /* 0x000000ffff2d7224 */ /* 0x000fe200078e0000 */
[----:B----4-:R-:W-:Y:S01]  /*63b0*/  HMMA.16816.F32.BF16 R52, R8, R16, RZ ;  /* 0x000000100834723c */ /* 0x010fe200000418ff */
[----:B0-----:R-:W-:Y:S01]  /*63c0*/  IMAD.MOV.U32 R3, RZ, RZ, R50 ;  /* 0x000000ffff037224 */ /* 0x001fe200078e0032 */
[----:B------:R-:W-:-:S05]  /*63d0*/  MOV R0, R51 ;  /* 0x0000003300007202 */ /* 0x000fca0000000f00 */
[----:B------:R-:W-:Y:S01]  /*63e0*/  IMAD.MOV.U32 R16, RZ, RZ, R49 ;  /* 0x000000ffff107224 */ /* 0x000fe200078e0031 */
[----:B------:R-:W-:Y:S01]  /*63f0*/  MOV R17, R48 ;  /* 0x0000003000117202 */ /* 0x000fe20000000f00 */
[----:B------:R-:W2:Y:S04]  /*6400*/  LDL.LU.64 R50, [R1+0xc58] ;  /* 0x000c580001327983 */ /* 0x000ea80000300a00 */
[----:B------:R-:W2:Y:S01]  /*6410*/  LDL.LU.64 R48, [R1+0xc50] ;  /* 0x000c500001307983 */ /* 0x000ea20000300a00 */
[----:B------:R-:W-:Y:S01]  /*6420*/  HMMA.16816.F32.BF16 R56, R8, R32, RZ ;  /* 0x000000200838723c */ /* 0x000fe200000418ff */
[----:B------:R-:W-:Y:S02]  /*6430*/  IMAD.MOV.U32 R4, RZ, RZ, R13 ;  /* 0x000000ffff047224 */ /* 0x000fe400078e000d */
[----:B------:R-:W-:-:S03]  /*6440*/  IMAD.MOV.U32 R61, RZ, RZ, R15 ;  /* 0x000000ffff3d7224 */ /* 0x000fc600078e000f */
[----:B------:R-:W-:Y:S02]  /*6450*/  MOV R36, R4 ;  /* 0x0000000400247202 */ /* 0x000fe40000000f00 */
[C---:B------:R-:W-:Y:S08]  /*6460*/  HMMA.16816.F32.BF16 R4, R8.reuse, R24, RZ ;  /* 0x000000180804723c */ /* 0x040ff000000418ff */
[----:B------:R-:W-:Y:S08]  /*6470*/  HMMA.16816.F32.BF16 R12, R8, R20, RZ ;  /* 0x00000014080c723c */ /* 0x000ff000000418ff */
[----:B--2---:R-:W-:Y:S07]  /*6480*/  HMMA.16816.F32.BF16 R32, R48, R34, R56 ;  /* 0x000000223020723c */ /* 0x004fee0000041838 */
[----:B------:R-:W-:-:S02]  /*6490*/  IMAD.MOV.U32 R56, RZ, RZ, R45 ;  /* 0x000000ffff387224 */ /* 0x000fc400078e002d */
[----:B------:R-:W-:Y:S01]  /*64a0*/  IMAD.MOV.U32 R57, RZ, RZ, R36 ;  /* 0x000000ffff397224 */ /* 0x000fe200078e0024 */
[----:B------:R-:W-:Y:S11]  /*64b0*/  HMMA.16816.F32.BF16 R4, R48, R26, R4 ;  /* 0x0000001a3004723c */ /* 0x000ff60000041804 */
[----:B------:R-:W-:Y:S02]  /*64c0*/  @!UPT UIADD3 URZ, URZ, URZ, URZ ;  /* 0x0000003f3f3ff290 */ /* 0x000fe4000fffe03f */
[----:B------:R-:W-:Y:S04]  /*64d0*/  STL.64 [R1+0xc48], R34 ;  /* 0x000c482201007387 */ /* 0x000fe80000100a00 */
[----:B------:R0:W-:Y:S01]  /*64e0*/  STL.64 [R1+0xc40], R32 ;  /* 0x000c402001007387 */ /* 0x0001e20000100a00 */
[----:B------:R-:W-:Y:S01]  /*64f0*/  HMMA.16816.F32.BF16 R24, R8, R56, RZ ;  /* 0x000000380818723c */ /* 0x000fe200000418ff */
[----:B0-----:R-:W-:Y:S01]  /*6500*/  IMAD.MOV.U32 R32, RZ, RZ, R17 ;  /* 0x000000ffff207224 */ /* 0x001fe200078e0011 */
[----:B------:R-:W-:-:S06]  /*6510*/  MOV R33, R16 ;  /* 0x0000001000217202 */ /* 0x000fcc0000000f00 */
[----:B------:R-:W-:Y:S08]  /*6520*/  HMMA.16816.F32.BF16 R12, R48, R22, R12 ;  /* 0x00000016300c723c */ /* 0x000ff0000004180c */
[----:B------:R-:W-:Y:S01]  /*6530*/  HMMA.16816.F32.BF16 R20, R8, R32, RZ ;  /* 0x000000200814723c */ /* 0x000fe200000418ff */
[----:B------:R-:W-:Y:S01]  /*6540*/  MOV R58, R37 ;  /* 0x00000025003a7202 */ /* 0x000fe20000000f00 */
[----:B------:R-:W-:-:S02]  /*6550*/  IMAD.MOV.U32 R59, RZ, RZ, R61 ;  /* 0x000000ffff3b7224 */ /* 0x000fc400078e003d */
[----:B------:R-:W-:Y:S02]  /*6560*/  IMAD.MOV.U32 R34, RZ, RZ, R3 ;  /* 0x000000ffff227224 */ /* 0x000fe400078e0003 */
[----:B------:R-:W-:Y:S02]  /*6570*/  IMAD.MOV.U32 R35, RZ, RZ, R0 ;  /* 0x000000ffff237224 */ /* 0x000fe400078e0000 */
[C---:B------:R-:W-:Y:S08]  /*6580*/  HMMA.16816.F32.BF16 R16, R48.reuse, R18, R52 ;  /* 0x000000123010723c */ /* 0x040ff00000041834 */
[C---:B------:R-:W-:Y:S08]  /*6590*/  HMMA.16816.F32.BF16 R40, R48.reuse, R38, R40 ;  /* 0x000000263028723c */ /* 0x040ff00000041828 */
[C---:B------:R-:W-:Y:S01]  /*65a0*/  HMMA.16816.F32.BF16 R44, R48.reuse, R46, R28 ;  /* 0x0000002e302c723c */ /* 0x040fe2000004181c */
[----:B------:R-:W-:Y:S01]  /*65b0*/  LOP3.LUT R61, R2, 0x40, RZ, 0x3c, !PT ;  /* 0x00000040023d7812 */ /* 0x000fe200078e3cff */
[----:B------:R-:W-:Y:S04]  /*65c0*/  LDSM.16.MT88.4 R28, [R60+0x4000] ;  /* 0x004000003c1c783b */ /* 0x000fe80000004200 */
[----:B------:R-:W0:Y:S02]  /*65d0*/  LDSM.16.M88.4 R52, [R61+0x20000] ;  /* 0x020000003d34783b */ /* 0x000e240000000200 */
[C---:B------:R-:W-:Y:S02]  /*65e0*/  HMMA.16816.F32.BF16 R8, R48.reuse, R58, R24 ;  /* 0x0000003a3008723c */ /* 0x040fe40000041818 */
[----:B------:R-:W1:Y:S06]  /*65f0*/  LDSM.16.M88.4 R56, [R61+0x22000] ;  /* 0x022000003d38783b */ /* 0x000e6c0000000200 */
[----:B------:R-:W-:Y:S01]  /*6600*/  HMMA.16816.F32.BF16 R48, R48, R34, R20 ;  /* 0x000000223030723c */ /* 0x000fe20000041814 */
[----:B------:R-:W2:Y:S04]  /*6610*/  LDL.LU.64 R34, [R1+0xc48] ;  /* 0x000c480001227983 */ /* 0x000ea80000300a00 */
[----:B------:R-:W2:Y:S04]  /*6620*/  LDL.LU.64 R32, [R1+0xc40] ;  /* 0x000c400001207983 */ /* 0x000ea80000300a00 */
[----:B------:R-:W-:Y:S01]  /*6630*/  LDSM.16.M88.4 R20, [R61+0x24000] ;  /* 0x024000003d14783b */ /* 0x000fe20000000200 */
[----:B0-----:R-:W-:Y:S01]  /*6640*/  MOV R3, R52 ;  /* 0x0000003400037202 */ /* 0x001fe20000000f00 */
[----:B------:R-:W-:Y:S01]  /*6650*/  IMAD.MOV.U32 R0, RZ, RZ, R53 ;  /* 0x000000ffff007224 */ /* 0x000fe200078e0035 */
[----:B------:R-:W-:Y:S01]  /*6660*/  MOV R38, R55 ;  /* 0x0000003700267202 */ /* 0x000fe20000000f00 */
[----:B------:R-:W-:-:S02]  /*6670*/  IMAD.MOV.U32 R39, RZ, RZ, R54 ;  /* 0x000000ffff277224 */ /* 0x000fc400078e0036 */
[----:B------:R-:W0:Y:S01]  /*6680*/  LDSM.16.M88.4 R52, [R61+0x21000] ;  /* 0x021000003d34783b */ /* 0x000e220000000200 */
[----:B------:R-:W-:Y:S01]  /*6690*/  MOV R24, R3 ;  /* 0x0000000300187202 */ /* 0x000fe20000000f00 */
[----:B------:R-:W-:Y:S01]  /*66a0*/  IMAD.MOV.U32 R25, RZ, RZ, R0 ;  /* 0x000000ffff197224 */ /* 0x000fe200078e0000 */
[----:B-1----:R-:W-:Y:S01]  /*66b0*/  MOV R0, R59 ;  /* 0x0000003b00007202 */ /* 0x002fe20000000f00 */
[----:B------:R-:W-:Y:S01]  /*66c0*/  IMAD.MOV.U32 R3, RZ, RZ, R58 ;  /* 0x000000ffff037224 */ /* 0x000fe200078e003a */
[----:B------:R-:W-:Y:S01]  /*66d0*/  HMMA.16816.F32.BF16 R40, R28, R56, R40 ;  /* 0x000000381c28723c */ /* 0x000fe20000041828 */
[----:B------:R-:W1:Y:S01]  /*66e0*/  LDSM.16.M88.4 R56, [R61+0x26000] ;  /* 0x026000003d38783b */ /* 0x000e620000000200 */
[----:B0-----:R-:W-:-:S06]  /*66f0*/  IMAD.MOV.U32 R37, RZ, RZ, R54 ;  /* 0x000000ffff257224 */ /* 0x001fcc00078e0036 */
[C---:B------:R-:W-:Y:S01]  /*6700*/  HMMA.16816.F32.BF16 R16, R28.reuse, R52, R16 ;  /* 0x000000341c10723c */ /* 0x040fe20000041810 */
[----:B------:R-:W-:Y:S02]  /*6710*/  IMAD.MOV.U32 R36, RZ, RZ, R55 ;  /* 0x000000ffff247224 */ /* 0x000fe400078e0037 */
[----:B------:R-:W0:Y:S05]  /*6720*/  LDSM.16.M88.4 R52, [R61+0x25000] ;  /* 0x025000003d34783b */ /* 0x000e2a0000000200 */
[C---:B------:R-:W-:Y:S08]  /*6730*/  HMMA.16816.F32.BF16 R4, R28.reuse, R20, R4 ;  /* 0x000000141c04723c */ /* 0x040ff00000041804 */
[C---:B-1----:R-:W-:Y:S08]  /*6740*/  HMMA.16816.F32.BF16 R8, R28.reuse, R56, R8 ;  /* 0x000000381c08723c */ /* 0x042ff00000041808 */
[C---:B0-----:R-:W-:Y:S08]  /*6750*/  HMMA.16816.F32.BF16 R12, R28.reuse, R52, R12 ;  /* 0x000000341c0c723c */ /* 0x041ff0000004180c */
[C---:B--2---:R-:W-:Y:S01]  /*6760*/  HMMA.16816.F32.BF16 R32, R28.reuse, R24, R32 ;  /* 0x000000181c20723c */ /* 0x044fe20000041820 */
[----:B------:R-:W0:Y:S11]  /*6770*/  LDSM.16.M88.4 R24, [R61+0x23000] ;  /* 0x023000003d18783b */ /* 0x000e360000000200 */
[----:B------:R-:W-:Y:S11]  /*6780*/  @!UPT UIADD3 URZ, URZ, URZ, URZ ;  /* 0x0000003f3f3ff290 */ /* 0x000ff6000fffe03f */
[----:B------:R-:W-:Y:S04]  /*6790*/  STL.64 [R1+0xc38], R34 ;  /* 0x000c382201007387 */ /* 0x000fe80000100a00 */
[----:B------:R-:W-:Y:S04]  /*67a0*/  STL.64 [R1+0xc30], R32 ;  /* 0x000c302001007387 */ /* 0x000fe80000100a00 */
[----:B------:R-:W1:Y:S04]  /*67b0*/  LDSM.16.M88.4 R32, [R61+0x27000] ;  /* 0x027000003d20783b */ /* 0x000e680000000200 */
[----:B------:R-:W-:Y:S04]  /*67c0*/  STL.64 [R1+0xc28], R18 ;  /* 0x000c281201007387 */ /* 0x000fe80000100a00 */
[----:B------:R-:W-:Y:S04]  /*67d0*/  STL.64 [R1+0xc20], R16 ;  /* 0x000c201001007387 */ /* 0x000fe80000100a00 */
[----:B------:R-:W-:Y:S01]  /*67e0*/  STL.64 [R1+0xc18], R42 ;  /* 0x000c182a01007387 */ /* 0x000fe20000100a00 */
[C---:B0-----:R-:W-:Y:S03]  /*67f0*/  HMMA.16816.F32.BF16 R44, R28.reuse, R24, R44 ;  /* 0x000000181c2c723c */ /* 0x041fe6000004182c */
[----:B------:R-:W-:Y:S04]  /*6800*/  STL.64 [R1+0xc10], R40 ;  /* 0x000c102801007387 */ /* 0x000fe80000100a00 */
[----:B------:R-:W-:Y:S04]  /*6810*/  STL [R1+0xbf8], R61 ;  /* 0x000bf83d01007387 */ /* 0x000fe80000100800 */
[----:B-1----:R0:W-:Y:S01]  /*6820*/  STL.64 [R1+0x48], R34 ;  /* 0x0000482201007387 */ /* 0x0021e20000100a00 */
[----:B------:R-:W-:Y:S03]  /*6830*/  HMMA.16816.F32.BF16 R28, R28, R32, R48 ;  /* 0x000000201c1c723c */ /* 0x000fe60000041830 */
[----:B0-----:R-:W2:Y:S04]  /*6840*/  LDL.LU.64 R34, [R1+0xc38] ;  /* 0x000c380001227983 */ /* 0x001ea80000300a00 */
[----:B------:R-:W2:Y:S01]  /*6850*/  LDL.LU.64 R32, [R1+0xc30] ;  /* 0x000c300001207983 */ /* 0x000ea20000300a00 */
[----:B------:R-:W-:Y:S01]  /*6860*/  IMAD.MOV.U32 R18, RZ, RZ, R39 ;  /* 0x000000ffff127224 */ /* 0x000fe200078e0027 */
[----:B------:R-:W-:Y:S01]  /*6870*/  MOV R42, R37 ;  /* 0x00000025002a7202 */ /* 0x000fe20000000f00 */
[----:B------:R-:W-:-:S02]  /*6880*/  IMAD.MOV.U32 R19, RZ, RZ, R38 ;  /* 0x000000ffff137224 */ /* 0x000fc400078e0026 */
[----:B------:R-:W-:Y:S02]  /*6890*/  IMAD.MOV.U32 R43, RZ, RZ, R36 ;  /* 0x000000ffff2b7224 */ /* 0x000fe400078e0024 */
[----:B------:R-:W2:Y:S03]  /*68a0*/  LDSM.16.MT88.4 R36, [R60+0x6000] ;  /* 0x006000003c24783b */ /* 0x000ea60000004200 */
[C---:B--2---:R-:W-:Y:S01]  /*68b0*/  HMMA.16816.F32.BF16 R32, R36.reuse, R18, R32 ;  /* 0x000000122420723c */ /* 0x044fe20000041820 */
[----:B------:R-:W2:Y:S04]  /*68c0*/  LDL.LU.64 R18, [R1+0xc28] ;  /* 0x000c280001127983 */ /* 0x000ea80000300a00 */
[----:B------:R-:W2:Y:S03]  /*68d0*/  LDL.LU.64 R16, [R1+0xc20] ;  /* 0x000c200001107983 */ /* 0x000ea60000300a00 */
[C---:B------:R-:W-:Y:S08]  /*68e0*/  HMMA.16816.F32.BF16 R8, R36.reuse, R58, R8 ;  /* 0x0000003a2408723c */ /* 0x040ff00000041808 */
[C---:B------:R-:W-:Y:S01]  /*68f0*/  HMMA.16816.F32.BF16 R20, R36.reuse, R22, R4 ;  /* 0x000000162414723c */ /* 0x040fe20000041804 */
[----:B------:R-:W-:Y:S07]  /*6900*/  LDSM.16.MT88.4 R4, [R60+0x8000] ;  /* 0x008000003c04783b */ /* 0x000fee0000004200 */
[C---:B------:R-:W-:Y:S01]  /*6910*/  HMMA.16816.F32.BF16 R12, R36.reuse, R54, R12 ;  /* 0x00000036240c723c */ /* 0x040fe2000004180c */
[----:B------:R-:W0:Y:S07]  /*6920*/  LDSM.16.M88.4 R52, [R2+0x20080] ;  /* 0x020080000234783b */ /* 0x000e2e0000000200 */
[C---:B------:R-:W-:Y:S01]  /*6930*/  HMMA.16816.F32.BF16 R24, R36.reuse, R26, R44 ;  /* 0x0000001a2418723c */ /* 0x040fe2000004182c */
[----:B------:R-:W1:Y:S07]  /*6940*/  LDSM.16.M88.4 R44, [R2+0x21080] ;  /* 0x02108000022c783b */ /* 0x000e6e0000000200 */
[----:B--2---:R-:W-:Y:S01]  /*6950*/  HMMA.16816.F32.BF16 R16, R36, R42, R16 ;  /* 0x0000002a2410723c */ /* 0x004fe20000041810 */
[----:B------:R-:W2:Y:S04]  /*6960*/  LDL.LU.64 R42, [R1+0xc18] ;  /* 0x000c1800012a7983 */ /* 0x000ea80000300a00 */
[----:B------:R-:W2:Y:S04]  /*6970*/  LDL.LU.64 R40, [R1+0xc10] ;  /* 0x000c100001287983 */ /* 0x000ea80000300a00 */
[----:B------:R-:W3:Y:S04]  /*6980*/  LDL.LU R58, [R1+0x48] ;  /* 0x00004800013a7983 */ /* 0x000ee80000300800 */
[----:B------:R-:W3:Y:S01]  /*6990*/  LDL.LU R59, [R1+0x4c] ;  /* 0x00004c00013b7983 */ /* 0x000ee20000300800 */
[----:B0-----:R-:W-:Y:S01]  /*69a0*/  HMMA.16816.F32.BF16 R32, R4, R52, R32 ;  /* 0x000000340420723c */ /* 0x001fe20000041820 */
[----:B------:R-:W-:Y:S01]  /*69b0*/  IMAD.MOV.U32 R50, RZ, RZ, R3 ;  /* 0x000000ffff327224 */ /* 0x000fe200078e0003 */
[----:B------:R-:W-:Y:S01]  /*69c0*/  MOV R51, R0 ;  /* 0x0000000000337202 */ /* 0x000fe20000000f00 */
[----:B-1----:R-:W-:Y:S01]  /*69d0*/  STL [R1+0x28], R46 ;  /* 0x0000282e01007387 */ /* 0x002fe20000100800 */
[----:B------:R-:W-:Y:S01]  /*69e0*/  IMAD.MOV.U32 R3, RZ, RZ, R54 ;  /* 0x000000ffff037224 */ /* 0x000fe200078e0036 */
[----:B------:R-:W-:Y:S01]  /*69f0*/  MOV R61, R47 ;  /* 0x0000002f003d7202 */ /* 0x000fe20000000f00 */
[----:B------:R-:W-:-:S02]  /*6a00*/  IMAD.MOV.U32 R0, RZ, RZ, R55 ;  /* 0x000000ffff007224 */ /* 0x000fc400078e0037 */
[----:B------:R-:W0:Y:S02]  /*6a10*/  LDSM.16.M88.4 R52, [R2+0x25080] ;  /* 0x025080000234783b */ /* 0x000e240000000200 */
[C---:B------:R-:W-:Y:S02]  /*6a20*/  HMMA.16816.F32.BF16 R16, R4.reuse, R44, R16 ;  /* 0x0000002c0410723c */ /* 0x040fe40000041810 */
[----:B------:R-:W1:Y:S11]  /*6a30*/  LDSM.16.M88.4 R44, [R2+0x24080] ;  /* 0x02408000022c783b */ /* 0x000e760000000200 */
[----:B------:R-:W-:Y:S04]  /*6a40*/  STL.64 [R1+0xc08], R34 ;  /* 0x000c082201007387 */ /* 0x000fe80000100a00 */
[----:B------:R-:W-:Y:S04]  /*6a50*/  STL.64 [R1+0xc00], R32 ;  /* 0x000c002001007387 */ /* 0x000fe80000100a00 */
[----:B------:R-:W4:Y:S04]  /*6a60*/  LDSM.16.M88.4 R32, [R2+0x27080] ;  /* 0x027080000220783b */ /* 0x000f280000000200 */
[----:B------:R0:W-:Y:S04]  /*6a70*/  STL.64 [R1+0xbf0], R18 ;  /* 0x000bf01201007387 */ /* 0x0001e80000100a00 */
[----:B------:R-:W-:Y:S01]  /*6a80*/  STL.64 [R1+0xbe8], R16 ;  /* 0x000be81001007387 */ /* 0x000fe20000100a00 */
[----:B0-----:R-:W-:Y:S01]  /*6a90*/  MOV R18, R3 ;  /* 0x0000000300127202 */ /* 0x001fe20000000f00 */
[----:B------:R-:W-:Y:S01]  /*6aa0*/  IMAD.MOV.U32 R19, RZ, RZ, R0 ;  /* 0x000000ffff137224 */ /* 0x000fe200078e0000 */
[C---:B------:R-:W-:Y:S01]  /*6ab0*/  HMMA.16816.F32.BF16 R12, R4.reuse, R52, R12 ;  /* 0x00000034040c723c */ /* 0x040fe2000004180c */
[----:B------:R-:W-:Y:S07]  /*6ac0*/  STL.64 [R1+0xbe0], R54 ;  /* 0x000be03601007387 */ /* 0x000fee0000100a00 */
[----:B-1----:R-:W-:Y:S01]  /*6ad0*/  HMMA.16816.F32.BF16 R20, R4, R44, R20 ;  /* 0x0000002c0414723c */ /* 0x002fe20000041814 */
[----:B----4-:R-:W-:Y:S01]  /*6ae0*/  IMAD.MOV.U32 R3, RZ, RZ, R34 ;  /* 0x000000ffff037224 */ /* 0x010fe200078e0022 */
[----:B------:R-:W-:-:S02]  /*6af0*/  MOV R0, R35 ;  /* 0x0000002300007202 */ /* 0x000fc40000000f00 */
[----:B------:R-:W4:Y:S04]  /*6b00*/  LDL.LU.64 R34, [R1+0xc08] ;  /* 0x000c080001227983 */ /* 0x000f280000300a00 */
[C---:B--2---:R-:W-:Y:S01]  /*6b10*/  HMMA.16816.F32.BF16 R40, R36.reuse, R50, R40 ;  /* 0x000000322428723c */ /* 0x044fe20000041828 */
[----:B------:R-:W0:Y:S07]  /*6b20*/  LDSM.16.M88.4 R48, [R2+0x22080] ;  /* 0x022080000230783b */ /* 0x000e2e0000000200 */
[----:B---3--:R-:W-:Y:S01]  /*6b30*/  HMMA.16816.F32.BF16 R28, R36, R58, R28 ;  /* 0x0000003a241c723c */ /* 0x008fe2000004181c */
[----:B------:R-:W1:Y:S04]  /*6b40*/  LDSM.16.M88.4 R36, [R2+0x23080] ;  /* 0x023080000224783b */ /* 0x000e680000000200 */
[----:B------:R-:W2:Y:S11]  /*6b50*/  LDSM.16.M88.4 R56, [R2+0x26080] ;  /* 0x026080000238783b */ /* 0x000eb60000000200 */
[C---:B0-----:R-:W-:Y:S08]  /*6b60*/  HMMA.16816.F32.BF16 R40, R4.reuse, R48, R40 ;  /* 0x000000300428723c */ /* 0x041ff00000041828 */
[C---:B-1----:R-:W-:Y:S08]  /*6b70*/  HMMA.16816.F32.BF16 R24, R4.reuse, R36, R24 ;  /* 0x000000240418723c */ /* 0x042ff00000041818 */
[C---:B--2---:R-:W-:Y:S08]  /*6b80*/  HMMA.16816.F32.BF16 R8, R4.reuse, R56, R8 ;  /* 0x000000380408723c */ /* 0x044ff00000041808 */
[----:B------:R-:W-:Y:S01]  /*6b90*/  HMMA.16816.F32.BF16 R4, R4, R32, R28 ;  /* 0x000000200404723c */ /* 0x000fe2000004181c */
[----:B------:R-:W4:Y:S01]  /*6ba0*/  LDL.LU.64 R32, [R1+0xc00] ;  /* 0x000c000001207983 */ /* 0x000f220000300a00 */
[----:B------:R-:W-:-:S02]  /*6bb0*/  IMAD.MOV.U32 R16, RZ, RZ, R50 ;  /* 0x000000ffff107224 */ /* 0x000fc400078e0032 */
[----:B------:R-:W-:Y:S01]  /*6bc0*/  IMAD.MOV.U32 R17, RZ, RZ, R51 ;  /* 0x000000ffff117224 */ /* 0x000fe200078e0033 */
[----:B------:R-:W2:Y:S04]  /*6bd0*/  LDL.LU R30, [R1+0x28] ;  /* 0x00002800011e7983 */ /* 0x000ea80000300800 */
[----:B------:R-:W4:Y:S01]  /*6be0*/  LDSM.16.MT88.4 R48, [R60+0xa000] ;  /* 0x00a000003c30783b */ /* 0x000f220000004200 */
[----:B------:R-:W-:Y:S01]  /*6bf0*/  MOV R31, R61 ;  /* 0x0000003d001f7202 */ /* 0x000fe20000000f00 */
[----:B------:R-:W-:Y:S02]  /*6c00*/  IMAD.MOV.U32 R54, RZ, RZ, R16 ;  /* 0x000000ffff367224 */ /* 0x000fe400078e0010 */
[----:B------:R-:W3:Y:S01]  /*6c10*/  LDL.LU R61, [R1+0xbf8] ;  /* 0x000bf800013d7983 */ /* 0x000ee20000300800 */
[----:B------:R-:W-:Y:S01]  /*6c20*/  IMAD.MOV.U32 R55, RZ, RZ, R17 ;  /* 0x000000ffff377224 */ /* 0x000fe200078e0011 */
[C---:B----4-:R-:W-:Y:S02]  /*6c30*/  HMMA.16816.F32.BF16 R32, R48.reuse, R18, R32 ;  /* 0x000000123020723c */ /* 0x050fe40000041820 */
[----:B------:R-:W2:Y:S04]  /*6c40*/  LDL.LU.64 R18, [R1+0xbf0] ;  /* 0x000bf00001127983 */ /* 0x000ea80000300a00 */
[----:B------:R-:W2:Y:S02]  /*6c50*/  LDL.LU.64 R16, [R1+0xbe8] ;  /* 0x000be80001107983 */ /* 0x000ea40000300a00 */
[C---:B------:R-:W-:Y:S02]  /*6c60*/  HMMA.16816.F32.BF16 R40, R48.reuse, R54, R40 ;  /* 0x000000363028723c */ /* 0x040fe40000041828 */
[----:B---3--:R-:W-:Y:S06]  /*6c70*/  LDSM.16.M88.4 R52, [R61+0x21080] ;  /* 0x021080003d34783b */ /* 0x008fec0000000200 */
[C---:B------:R-:W-:Y:S07]  /*6c80*/  HMMA.16816.F32.BF16 R36, R48.reuse, R38, R24 ;  /* 0x000000263024723c */ /* 0x040fee0000041818 */
[----:B------:R-:W-:Y:S04]  /*6c90*/  STL.64 [R1+0xbd8], R34 ;  /* 0x000bd82201007387 */ /* 0x000fe80000100a00 */
[----:B------:R-:W-:Y:S01]  /*6ca0*/  STL.64 [R1+0xbd0], R32 ;  /* 0x000bd02001007387 */ /* 0x000fe20000100a00 */
[----:B--2---:R-:W-:Y:S03]  /*6cb0*/  HMMA.16816.F32.BF16 R16, R48, R30, R16 ;  /* 0x0000001e3010723c */ /* 0x004fe60000041810 */
[----:B------:R-:W0:Y:S02]  /*6cc0*/  LDSM.16.M88.4 R28, [R61+0x20080] ;  /* 0x020080003d1c783b */ /* 0x000e240000000200 */
[----:B0-----:R-:W-:Y:S01]  /*6cd0*/  MOV R27, R28 ;  /* 0x0000001c001b7202 */ /* 0x001fe20000000f00 */
[----:B------:R-:W-:Y:S01]  /*6ce0*/  IMAD.MOV.U32 R26, RZ, RZ, R29 ;  /* 0x000000ffff1a7224 */ /* 0x000fe200078e001d */
[----:B------:R-:W-:Y:S01]  /*6cf0*/  MOV R29, R54 ;  /* 0x00000036001d7202 */ /* 0x000fe20000000f00 */
[----:B------:R-:W-:-:S02]  /*6d00*/  IMAD.MOV.U32 R28, RZ, RZ, R55 ;  /* 0x000000ffff1c7224 */ /* 0x000fc400078e0037 */
[----:B------:R-:W2:Y:S01]  /*6d10*/  LDL.LU.64 R54, [R1+0xbe0] ;  /* 0x000be00001367983 */ /* 0x000ea20000300a00 */
[----:B------:R-:W-:Y:S02]  /*6d20*/  IMAD.MOV.U32 R34, RZ, RZ, R3 ;  /* 0x000000ffff227224 */ /* 0x000fe400078e0003 */
[----:B------:R-:W-:Y:S01]  /*6d30*/  IMAD.MOV.U32 R35, RZ, RZ, R0 ;  /* 0x000000ffff237224 */ /* 0x000fe200078e0000 */
[C---:B------:R-:W-:Y:S01]  /*6d40*/  HMMA.16816.F32.BF16 R20, R48.reuse, R46, R20 ;  /* 0x0000002e3014723c */ /* 0x040fe20000041814 */
[----:B------:R-:W0:Y:S07]  /*6d50*/  LDSM.16.MT88.4 R44, [R60+0xc000] ;  /* 0x00c000003c2c783b */ /* 0x000e2e0000004200 */
[C---:B------:R-:W-:Y:S01]  /*6d60*/  HMMA.16816.F32.BF16 R8, R48.reuse, R58, R8 ;  /* 0x0000003a3008723c */ /* 0x040fe20000041808 */
[----:B------:R-:W1:Y:S07]  /*6d70*/  LDSM.16.M88.4 R56, [R61+0x22080] ;  /* 0x022080003d38783b */ /* 0x000e6e0000000200 */
[C---:B--2---:R-:W-:Y:S08]  /*6d80*/  HMMA.16816.F32.BF16 R12, R48.reuse, R54, R12 ;  /* 0x00000036300c723c */ /* 0x044ff0000004180c */
[----:B------:R-:W-:Y:S01]  /*6d90*/  HMMA.16816.F32.BF16 R48, R48, R34, R4 ;  /* 0x000000223030723c */ /* 0x000fe20000041804 */
[----:B------:R-:W2:Y:S04]  /*6da0*/  LDL.LU.64 R34, [R1+0xbd8] ;  /* 0x000bd80001227983 */ /* 0x000ea80000300a00 */
[----:B------:R-:W2:Y:S01]  /*6db0*/  LDL.LU.64 R32, [R1+0xbd0] ;  /* 0x000bd00001207983 */ /* 0x000ea20000300a00 */
[----:B------:R-:W-:-:S02]  /*6dc0*/  IMAD.MOV.U32 R0, RZ, RZ, R53 ;  /* 0x000000ffff007224 */ /* 0x000fc400078e0035 */
[----:B------:R-:W-:Y:S01]  /*6dd0*/  IMAD.MOV.U32 R3, RZ, RZ, R52 ;  /* 0x000000ffff037224 */ /* 0x000fe200078e0034 */
[----:B------:R-:W-:Y:S01]  /*6de0*/  MOV R4, R27 ;  /* 0x0000001b00047202 */ /* 0x000fe20000000f00 */
[----:B------:R-:W-:Y:S01]  /*6df0*/  IMAD.MOV.U32 R5, RZ, RZ, R26 ;  /* 0x000000ffff057224 */ /* 0x000fe200078e001a */
[----:B------:R-:W-:Y:S01]  /*6e00*/  MOV R53, R0 ;  /* 0x0000000000357202 */ /* 0x000fe20000000f00 */
[----:B------:R-:W-:-:S07]  /*6e10*/  IMAD.MOV.U32 R52, RZ, RZ, R3 ;  /* 0x000000ffff347224 */ /* 0x000fce00078e0003 */
[----:B0-----:R-:W-:Y:S01]  /*6e20*/  HMMA.16816.F32.BF16 R16, R44, R52, R16 ;  /* 0x000000342c10723c */ /* 0x001fe20000041810 */
[----:B------:R-:W-:Y:S01]  /*6e30*/  IMAD.MOV.U32 R25, RZ, RZ, R30 ;  /* 0x000000ffff197224 */ /* 0x000fe200078e001e */
[----:B------:R-:W-:Y:S01]  /*6e40*/  MOV R24, R31 ;  /* 0x0000001f00187202 */ /* 0x000fe20000000f00 */
[----:B-1----:R-:W-:Y:S01]  /*6e50*/  IMAD.MOV.U32 R3, RZ, RZ, R58 ;  /* 0x000000ffff037224 */ /* 0x002fe200078e003a */
[----:B------:R-:W0:Y:S01]  /*6e60*/  LDSM.16.M88.4 R52, [R61+0x25080] ;  /* 0x025080003d34783b */ /* 0x000e220000000200 */
[----:B------:R-:W-:-:S03]  /*6e70*/  IMAD.MOV.U32 R0, RZ, RZ, R59 ;  /* 0x000000ffff007224 */ /* 0x000fc600078e003b */
[C---:B------:R-:W-:Y:S01]  /*6e80*/  HMMA.16816.F32.BF16 R40, R44.reuse, R56, R40 ;  /* 0x000000382c28723c */ /* 0x040fe20000041828 */
[----:B------:R-:W1:Y:S07]  /*6e90*/  LDSM.16.M88.4 R56, [R61+0x26080] ;  /* 0x026080003d38783b */ /* 0x000e6e0000000200 */
[C---:B0-----:R-:W-:Y:S08]  /*6ea0*/  HMMA.16816.F32.BF16 R12, R44.reuse, R52, R12 ;  /* 0x000000342c0c723c */ /* 0x041ff0000004180c */
[C---:B-1----:R-:W-:Y:S08]  /*6eb0*/  HMMA.16816.F32.BF16 R8, R44.reuse, R56, R8 ;  /* 0x000000382c08723c */ /* 0x042ff00000041808 */
[----:B--2---:R-:W-:Y:S01]  /*6ec0*/  HMMA.16816.F32.BF16 R32, R44, R4, R32 ;  /* 0x000000042c20723c */ /* 0x004fe20000041820 */
[----:B------:R-:W0:Y:S11]  /*6ed0*/  LDSM.16.M88.4 R4, [R61+0x23080] ;  /* 0x023080003d04783b */ /* 0x000e360000000200 */
[----:B------:R-:W-:Y:S11]  /*6ee0*/  @!UPT UIADD3 URZ, URZ, URZ, URZ ;  /* 0x0000003f3f3ff290 */ /* 0x000ff6000fffe03f */
[----:B------:R-:W-:Y:S04]  /*6ef0*/  STL.64 [R1+0xbc8], R34 ;  /* 0x000bc82201007387 */ /* 0x000fe80000100a00 */
[----:B------:R-:W-:Y:S04]  /*6f00*/  STL.64 [R1+0xbc0], R32 ;  /* 0x000bc02001007387 */ /* 0x000fe80000100a00 */
[----:B------:R1:W-:Y:S04]  /*6f10*/  STL.64 [R1+0xbb8], R18 ;  /* 0x000bb81201007387 */ /* 0x0003e80000100a00 */
[----:B------:R-:W2:Y:S01]  /*6f20*/  LDSM.16.M88.4 R32, [R61+0x27080] ;  /* 0x027080003d20783b */ /* 0x000ea20000000200 */
[----:B-1----:R-:W-:Y:S01]  /*6f30*/  IMAD.MOV.U32 R18, RZ, RZ, R25 ;  /* 0x000000ffff127224 */ /* 0x002fe200078e0019 */
[----:B------:R-:W-:-:S02]  /*6f40*/  MOV R19, R24 ;  /* 0x0000001800137202 */ /* 0x000fc40000000f00 */
[----:B------:R-:W1:Y:S04]  /*6f50*/  LDSM.16.M88.4 R24, [R61+0x24080] ;  /* 0x024080003d18783b */ /* 0x000e680000000200 */
[----:B------:R-:W-:Y:S01]  /*6f60*/  STL.64 [R1+0xbb0], R16 ;  /* 0x000bb01001007387 */ /* 0x000fe20000100a00 */
[C---:B0-----:R-:W-:Y:S03]  /*6f70*/  HMMA.16816.F32.BF16 R36, R44.reuse, R4, R36 ;  /* 0x000000042c24723c */ /* 0x041fe60000041824 */
[----:B------:R-:W-:Y:S04]  /*6f80*/  STL.64 [R1+0xba8], R42 ;  /* 0x000ba82a01007387 */ /* 0x000fe80000100a00 */
[----:B------:R-:W-:Y:S04]  /*6f90*/  STL.64 [R1+0xba0], R40 ;  /* 0x000ba02801007387 */ /* 0x000fe80000100a00 */
[----:B------:R-:W-:Y:S04]  /*6fa0*/  STL [R1+0xb88], R61 ;  /* 0x000b883d01007387 */ /* 0x000fe80000100800 */
[----:B--2---:R0:W-:Y:S01]  /*6fb0*/  STL.64 [R1+0x38], R34 ;  /* 0x0000382201007387 */ /* 0x0041e20000100a00 */
[C---:B-1----:R-:W-:Y:S03]  /*6fc0*/  HMMA.16816.F32.BF16 R20, R44.reuse, R24, R20 ;  /* 0x000000182c14723c */ /* 0x042fe60000041814 */
[----:B0-----:R-:W2:Y:S05]  /*6fd0*/  LDL.LU.64 R34, [R1+0xbc8] ;  /* 0x000bc80001227983 */ /* 0x001eaa0000300a00 */
[----:B------:R-:W-:Y:S01]  /*6fe0*/  HMMA.16816.F32.BF16 R44, R44, R32, R48 ;  /* 0x000000202c2c723c */ /* 0x000fe20000041830 */
[----:B------:R-:W2:Y:S01]  /*6ff0*/  LDL.LU.64 R32, [R1+0xbc0] ;  /* 0x000bc00001207983 */ /* 0x000ea20000300a00 */
[----:B------:R-:W-:-:S02]  /*7000*/  IMAD.MOV.U32 R42, RZ, RZ, R29 ;  /* 0x000000ffff2a7224 */ /* 0x000fc400078e001d */
[----:B------:R-:W-:Y:S02]  /*7010*/  IMAD.MOV.U32 R43, RZ, RZ, R28 ;  /* 0x000000ffff2b7224 */ /* 0x000fe400078e001c */
[----:B------:R-:W2:Y:S02]  /*7020*/  LDSM.16.MT88.4 R28, [R60+0xe000] ;  /* 0x00e000003c1c783b */ /* 0x000ea40000004200 */
[C---:B--2---:R-:W-:Y:S02]  /*7030*/  HMMA.16816.F32.BF16 R32, R28.reuse, R18, R32 ;  /* 0x000000121c20723c */ /* 0x044fe40000041820 */
[----:B------:R-:W2:Y:S04]  /*7040*/  LDL.LU.64 R18, [R1+0xbb8] ;  /* 0x000bb80001127983 */ /* 0x000ea80000300a00 */
[----:B------:R-:W2:Y:S02]  /*7050*/  LDL.LU.64 R16, [R1+0xbb0] ;  /* 0x000bb00001107983 */ /* 0x000ea40000300a00 */
[C---:B------:R-:W-:Y:S08]  /*7060*/  HMMA.16816.F32.BF16 R8, R28.reuse, R58, R8 ;  /* 0x0000003a1c08723c */ /* 0x040ff00000041808 */
[C---:B------:R-:W-:Y:S01]  /*7070*/  HMMA.16816.F32.BF16 R24, R28.reuse, R26, R20 ;  /* 0x0000001a1c18723c */ /* 0x040fe20000041814 */
[----:B------:R-:W-:Y:S07]  /*7080*/  LDSM.16.MT88.4 R20, [R60+0x10000] ;  /* 0x010000003c14783b */ /* 0x000fee0000004200 */
[C---:B------:R-:W-:Y:S01]  /*7090*/  HMMA.16816.F32.BF16 R12, R28.reuse, R54, R12 ;  /* 0x000000361c0c723c */ /* 0x040fe2000004180c */
[----:B------:R-:W0:Y:S07]  /*70a0*/  LDSM.16.M88.4 R52, [R2+0x20100] ;  /* 0x020100000234783b */ /* 0x000e2e0000000200 */
[C---:B--2---:R-:W-:Y:S01]  /*70b0*/  HMMA.16816.F32.BF16 R16, R28.reuse, R42, R16 ;  /* 0x0000002a1c10723c */ /* 0x044fe20000041810 */
[----:B------:R-:W2:Y:S04]  /*70c0*/  LDL.LU.64 R42, [R1+0xba8] ;  /* 0x000ba800012a7983 */ /* 0x000ea80000300a00 */
[----:B------:R-:W2:Y:S04]  /*70d0*/  LDL.LU.64 R40, [R1+0xba0] ;  /* 0x000ba00001287983 */ /* 0x000ea80000300a00 */
[----:B------:R-:W3:Y:S04]  /*70e0*/  LDL.LU R58, [R1+0x38] ;  /* 0x00003800013a7983 */ /* 0x000ee80000300800 */
[----:B------:R-:W3:Y:S01]  /*70f0*/  LDL.LU R59, [R1+0x3c] ;  /* 0x00003c00013b7983 */ /* 0x000ee20000300800 */
[----:B------:R-:W-:Y:S01]  /*7100*/  MOV R50, R3 ;  /* 0x0000000300327202 */ /* 0x000fe20000000f00 */
[----:B------:R-:W-:Y:S01]  /*7110*/  IMAD.MOV.U32 R51, RZ, RZ, R0 ;  /* 0x000000ffff337224 */ /* 0x000fe200078e0000 */
[----:B------:R-:W-:Y:S01]  /*7120*/  HMMA.16816.F32.BF16 R4, R28, R6, R36 ;  /* 0x000000061c04723c */ /* 0x000fe20000041824 */
[----:B------:R-:W-:Y:S07]  /*7130*/  LDSM.16.M88.4 R36, [R2+0x22100] ;  /* 0x022100000224783b */ /* 0x000fee0000000200 */
[----:B0-----:R-:W-:Y:S01]  /*7140*/  HMMA.16816.F32.BF16 R32, R20, R52, R32 ;  /* 0x000000341420723c */ /* 0x001fe20000041820 */
[----:B------:R-:W-:Y:S01]  /*7150*/  IMAD.MOV.U32 R3, RZ, RZ, R54 ;  /* 0x000000ffff037224 */ /* 0x000fe200078e0036 */
[----:B------:R-:W-:-:S02]  /*7160*/  MOV R0, R55 ;  /* 0x0000003700007202 */ /* 0x000fc40000000f00 */
[----:B------:R-:W0:Y:S04]  /*7170*/  LDSM.16.M88.4 R52, [R2+0x25100] ;  /* 0x025100000234783b */ /* 0x000e280000000200 */
[----:B0-----:R-:W-:Y:S08]  /*7180*/  HMMA.16816.F32.BF16 R12, R20, R52, R12 ;  /* 0x00000034140c723c */ /* 0x001ff0000004180c */
[C---:B--2---:R-:W-:Y:S01]  /*7190*/  HMMA.16816.F32.BF16 R40, R28.reuse, R50, R40 ;  /* 0x000000321c28723c */ /* 0x044fe20000041828 */
[----:B------:R-:W0:Y:S07]  /*71a0*/  LDSM.16.M88.4 R48, [R2+0x21100] ;  /* 0x021100000230783b */ /* 0x000e2e0000000200 */
[----:B---3--:R-:W-:Y:S01]  /*71b0*/  HMMA.16816.F32.BF16 R44, R28, R58, R44 ;  /* 0x0000003a1c2c723c */ /* 0x008fe2000004182c */
[----:B------:R-:W1:Y:S04]  /*71c0*/  LDSM.16.M88.4 R28, [R2+0x23100] ;  /* 0x02310000021c783b */ /* 0x000e680000000200 */
[----:B------:R-:W2:Y:S04]  /*71d0*/  LDSM.16.M88.4 R56, [R2+0x26100] ;  /* 0x026100000238783b */ /* 0x000ea80000000200 */
[----:B0-----:R-:W-:Y:S01]  /*71e0*/  STL [R1+0x2c], R51 ;  /* 0x00002c3301007387 */ /* 0x001fe20000100800 */
[----:B------:R-:W-:Y:S01]  /*71f0*/  IMAD.MOV.U32 R61, RZ, RZ, R50 ;  /* 0x000000ffff3d7224 */ /* 0x000fe200078e0032 */
[C---:B------:R-:W-:Y:S02]  /*7200*/  HMMA.16816.F32.BF16 R16, R20.reuse, R48, R16 ;  /* 0x000000301410723c */ /* 0x040fe40000041810 */
[----:B------:R-:W-:Y:S04]  /*7210*/  STL.64 [R1+0xb98], R34 ;  /* 0x000b982201007387 */ /* 0x000fe80000100a00 */
[----:B------:R-:W-:Y:S04]  /*7220*/  STL [R1+0xc], R39 ;  /* 0x00000c2701007387 */ /* 0x000fe80000100800 */
[----:B------:R-:W-:Y:S04]  /*7230*/  STL.64 [R1+0xb90], R32 ;  /* 0x000b902001007387 */ /* 0x000fe80000100a00 */
[----:B------:R-:W0:Y:S04]  /*7240*/  LDSM.16.M88.4 R48, [R2+0x24100] ;  /* 0x024100000230783b */ /* 0x000e280000000200 */
[----:B------:R-:W3:Y:S01]  /*7250*/  LDSM.16.M88.4 R32, [R2+0x27100] ;  /* 0x027100000220783b */ /* 0x000ee20000000200 */
[C---:B------:R-:W-:Y:S04]  /*7260*/  HMMA.16816.F32.BF16 R40, R20.reuse, R36, R40 ;  /* 0x000000241428723c */ /* 0x040fe80000041828 */
[----:B------:R4:W-:Y:S04]  /*7270*/  STL.64 [R1+0xb80], R18 ;  /* 0x000b801201007387 */ /* 0x0009e80000100a00 */
[----:B------:R0:W-:Y:S01]  /*7280*/  STL.64 [R1+0xb78], R16 ;  /* 0x000b781001007387 */ /* 0x0001e20000100a00 */
[----:B-1----:R-:W-:Y:S03]  /*7290*/  HMMA.16816.F32.BF16 R4, R20, R28, R4 ;  /* 0x0000001c1404723c */ /* 0x002fe60000041804 */
[----:B------:R-:W-:Y:S01]  /*72a0*/  STL [R1+0xb60], R2 ;  /* 0x000b600201007387 */ /* 0x000fe20000100800 */
[----:B----4-:R-:W-:Y:S01]  /*72b0*/  MOV R18, R3 ;  /* 0x0000000300127202 */ /* 0x010fe20000000f00 */
[----:B------:R-:W-:-:S03]  /*72c0*/  IMAD.MOV.U32 R19, RZ, RZ, R0 ;  /* 0x000000ffff137224 */ /* 0x000fc600078e0000 */
[C---:B--2---:R-:W-:Y:S08]  /*72d0*/  HMMA.16816.F32.BF16 R8, R20.reuse, R56, R8 ;  /* 0x000000381408723c */ /* 0x044ff00000041808 */
[----:B0-----:R-:W-:Y:S01]  /*72e0*/  HMMA.16816.F32.BF16 R24, R20, R48, R24 ;  /* 0x000000301418723c */ /* 0x001fe20000041818 */
[----:B---3--:R-:W-:Y:S01]  /*72f0*/  IMAD.MOV.U32 R3, RZ, RZ, R34 ;  /* 0x000000ffff037224 */ /* 0x008fe200078e0022 */
[----:B------:R-:W-:-:S02]  /*7300*/  MOV R0, R35 ;  /* 0x0000002300007202 */ /* 0x000fc40000000f00 */
[----:B------:R-:W2:Y:S04]  /*7310*/  LDL.LU.64 R34, [R1+0xb98] ;  /* 0x000b980001227983 */ /* 0x000ea80000300a00 */
[----:B------:R-:W-:Y:S01]  /*7320*/  HMMA.16816.F32.BF16 R20, R20, R32, R44 ;  /* 0x000000201414723c */ /* 0x000fe2000004182c */
[----:B------:R-:W2:Y:S04]  /*7330*/  LDL.LU.64 R32, [R1+0xb90] ;  /* 0x000b900001207983 */ /* 0x000ea80000300a00 */
[----:B------:R-:W3:Y:S01]  /*7340*/  LDL.LU R47, [R1+0xc] ;  /* 0x00000c00012f7983 */ /* 0x000ee20000300800 */
[----:B------:R-:W-:-:S03]  /*7350*/  IMAD.MOV.U32 R17, RZ, RZ, R38 ;  /* 0x000000ffff117224 */ /* 0x000fc600078e0026 */
[----:B------:R-:W2:Y:S11]  /*7360*/  LDSM.16.MT88.4 R36, [R60+0x12000] ;  /* 0x012000003c24783b */ /* 0x000eb60000004200 */
[----:B------:R-:W-:Y:S03]  /*7370*/  @!UPT UIADD3 URZ, URZ, URZ, URZ ;  /* 0x0000003f3f3ff290 */ /* 0x000fe6000fffe03f */
[----:B------:R0:W-:Y:S04]  /*7380*/  STL.64 [R1+0xb70], R22 ;  /* 0x000b701601007387 */ /* 0x0001e80000100a00 */
[----:B------:R-:W-:Y:S01]  /*7390*/  STL.64 [R1+0xb68], R20 ;  /* 0x000b681401007387 */ /* 0x000fe20000100a00 */
[----:B0-----:R-:W-:-:S03]  /*73a0*/  IMAD.MOV.U32 R22, RZ, RZ, R61 ;  /* 0x000000ffff167224 */ /* 0x001fc600078e003d */
[----:B------:R-:W4:Y:S01]  /*73b0*/  LDL.LU R61, [R1+0xb88] ;  /* 0x000b8800013d7983 */ /* 0x000f220000300800 */
[----:B------:R-:W-:-:S03]  /*73c0*/  IMAD.MOV.U32 R46, RZ, RZ, R17 ;  /* 0x000000ffff2e7224 */ /* 0x000fc600078e0011 */
[----:B------:R-:W3:Y:S01]  /*73d0*/  LDL.LU R23, [R1+0x2c] ;  /* 0x00002c0001177983 */ /* 0x000ee20000300800 */
[C---:B--2---:R-:W-:Y:S03]  /*73e0*/  HMMA.16816.F32.BF16 R32, R36.reuse, R18, R32 ;  /* 0x000000122420723c */ /* 0x044fe60000041820 */
[----:B------:R-:W2:Y:S04]  /*73f0*/  LDL.LU.64 R18, [R1+0xb80] ;  /* 0x000b800001127983 */ /* 0x000ea80000300a00 */
[----:B------:R-:W2:Y:S01]  /*7400*/  LDL.LU.64 R16, [R1+0xb78] ;  /* 0x000b780001107983 */ /* 0x000ea20000300a00 */
[----:B------:R-:W-:Y:S03]  /*7410*/  HMMA.16816.F32.BF16 R24, R36, R50, R24 ;  /* 0x000000322418723c */ /* 0x000fe60000041818 */
[----:B----4-:R-:W0:Y:S02]  /*7420*/  LDSM.16.M88.4 R48, [R61+0x20100] ;  /* 0x020100003d30783b */ /* 0x010e240000000200 */
[----:B0-----:R-:W-:Y:S01]  /*7430*/  MOV R21, R48 ;  /* 0x0000003000157202 */ /* 0x001fe20000000f00 */
[----:B------:R-:W-:Y:S01]  /*7440*/  IMAD.MOV.U32 R20, RZ, RZ, R49 ;  /* 0x000000ffff147224 */ /* 0x000fe200078e0031 */
[----:B------:R-:W-:Y:S01]  /*7450*/  MOV R44, R51 ;  /* 0x00000033002c7202 */ /* 0x000fe20000000f00 */
[----:B------:R-:W-:-:S02]  /*7460*/  IMAD.MOV.U32 R45, RZ, RZ, R50 ;  /* 0x000000ffff2d7224 */ /* 0x000fc400078e0032 */
[----:B------:R-:W-:Y:S01]  /*7470*/  IMAD.MOV.U32 R52, RZ, RZ, R21 ;  /* 0x000000ffff347224 */ /* 0x000fe200078e0015 */
[----:B------:R-:W-:Y:S01]  /*7480*/  MOV R53, R20 ;  /* 0x0000001400357202 */ /* 0x000fe20000000f00 */
[----:B------:R-:W0:Y:S01]  /*7490*/  LDSM.16.M88.4 R48, [R61+0x21100] ;  /* 0x021100003d30783b */ /* 0x000e220000000200 */
[C---:B------:R-:W-:Y:S07]  /*74a0*/  HMMA.16816.F32.BF16 R8, R36.reuse, R58, R8 ;  /* 0x0000003a2408723c */ /* 0x040fee0000041808 */
[----:B------:R-:W-:Y:S01]  /*74b0*/  IMAD.MOV.U32 R58, RZ, RZ, R3 ;  /* 0x000000ffff3a7224 */ /* 0x000fe200078e0003 */
[C---:B---3--:R-:W-:Y:S01]  /*74c0*/  HMMA.16816.F32.BF16 R40, R36.reuse, R46, R40 ;  /* 0x0000002e2428723c */ /* 0x048fe20000041828 */
[----:B------:R-:W-:Y:S01]  /*74d0*/  IMAD.MOV.U32 R59, RZ, RZ, R0 ;  /* 0x000000ffff3b7224 */ /* 0x000fe200078e0000 */
[----:B0-----:R-:W-:Y:S06]  /*74e0*/  STL [R1+0x38], R50 ;  /* 0x0000383201007387 */ /* 0x001fec0000100800 */
[C---:B--2---:R-:W-:Y:S01]  /*74f0*/  HMMA.16816.F32.BF16 R16, R36.reuse, R22, R16 ;  /* 0x000000162410723c */ /* 0x044fe20000041810 */
[----:B------:R-:W0:Y:S02]  /*7500*/  LDSM.16.M88.4 R20, [R61+0x22100] ;  /* 0x022100003d14783b */ /* 0x000e240000000200 */
[----:B0-----:R-:W-:Y:S01]  /*7510*/  IMAD.MOV.U32 R3, RZ, RZ, R22 ;  /* 0x000000ffff037224 */ /* 0x001fe200078e0016 */
[----:B------:R-:W-:Y:S01]  /*7520*/  MOV R0, R23 ;  /* 0x0000001700007202 */ /* 0x000fe20000000f00 */
[----:B------:R-:W-:Y:S01]  /*7530*/  IMAD.MOV.U32 R46, RZ, RZ, R21 ;  /* 0x000000ffff2e7224 */ /* 0x000fe200078e0015 */
[----:B------:R-:W-:Y:S01]  /*7540*/  MOV R47, R20 ;  /* 0x00000014002f7202 */ /* 0x000fe20000000f00 */
[----:B------:R-:W2:Y:S04]  /*7550*/  LDL.LU.64 R22, [R1+0xb70] ;  /* 0x000b700001167983 */ /* 0x000ea80000300a00 */
[----:B------:R-:W2:Y:S01]  /*7560*/  LDL.LU.64 R20, [R1+0xb68] ;  /* 0x000b680001147983 */ /* 0x000ea20000300a00 */
[----:B------:R-:W-:Y:S03]  /*7570*/  HMMA.16816.F32.BF16 R28, R36, R30, R4 ;  /* 0x0000001e241c723c */ /* 0x000fe60000041804 */
[----:B------:R-:W0:Y:S01]  /*7580*/  LDSM.16.MT88.4 R4, [R60+0x14000] ;  /* 0x014000003c04783b */ /* 0x000e220000004200 */
[----:B------:R-:W-:-:S04]  /*7590*/  IMAD.MOV.U32 R2, RZ, RZ, R51 ;  /* 0x000000ffff027224 */ /* 0x000fc800078e0033 */
[----:B------:R-:W-:Y:S08]  /*75a0*/  HMMA.16816.F32.BF16 R12, R36, R54, R12 ;  /* 0x00000036240c723c */ /* 0x000ff0000004180c */
[C---:B0-----:R-:W-:Y:S01]  /*75b0*/  HMMA.16816.F32.BF16 R32, R4.reuse, R52, R32 ;  /* 0x000000340420723c */ /* 0x041fe20000041820 */
[----:B------:R-:W-:Y:S07]  /*75c0*/  LDSM.16.M88.4 R52, [R61+0x24100] ;  /* 0x024100003d34783b */ /* 0x000fee0000000200 */
[----:B------:R-:W-:Y:S01]  /*75d0*/  HMMA.16816.F32.BF16 R16, R4, R48, R16 ;  /* 0x000000300410723c */ /* 0x000fe20000041810 */
[----:B------:R-:W0:Y:S11]  /*75e0*/  LDSM.16.M88.4 R48, [R61+0x23100] ;  /* 0x023100003d30783b */ /* 0x000e360000000200 */
[----:B------:R-:W-:Y:S03]  /*75f0*/  @!UPT UIADD3 URZ, URZ, URZ, URZ ;  /* 0x0000003f3f3ff290 */ /* 0x000fe6000fffe03f */
[----:B------:R-:W-:Y:S04]  /*7600*/  STL.64 [R1+0xb58], R34 ;  /* 0x000b582201007387 */ /* 0x000fe80000100a00 */
[----:B------:R-:W-:Y:S04]  /*7610*/  STL.64 [R1+0xb50], R32 ;  /* 0x000b502001007387 */ /* 0x000fe80000100a00 */
[----:B------:R1:W-:Y:S04]  /*7620*/  STL.64 [R1+0xb48], R18 ;  /* 0x000b481201007387 */ /* 0x0003e80000100a00 */
[----:B------:R-:W3:Y:S01]  /*7630*/  LDSM.16.M88.4 R32, [R61+0x27100] ;  /* 0x027100003d20783b */ /* 0x000ee20000000200 */
[----:B-1----:R-:W-:Y:S01]  /*7640*/  MOV R18, R45 ;  /* 0x0000002d00127202 */ /* 0x002fe20000000f00 */
[----:B------:R-:W-:-:S02]  /*7650*/  IMAD.MOV.U32 R19, RZ, RZ, R44 ;  /* 0x000000ffff137224 */ /* 0x000fc400078e002c */
[----:B------:R3:W-:Y:S04]  /*7660*/  STL.64 [R1+0xb40], R16 ;  /* 0x000b401001007387 */ /* 0x0007e80000100a00 */
[----:B------:R-:W-:Y:S01]  /*7670*/  STL [R1+0xaf4], R61 ;  /* 0x000af43d01007387 */ /* 0x000fe20000100800 */
[C---:B0-----:R-:W-:Y:S08]  /*7680*/  HMMA.16816.F32.BF16 R28, R4.reuse, R48, R28 ;  /* 0x00000030041c723c */ /* 0x041ff0000004181c */
[----:B------:R-:W-:Y:S01]  /*7690*/  HMMA.16816.F32.BF16 R24, R4, R52, R24 ;  /* 0x000000340418723c */ /* 0x000fe20000041818 */
[----:B---3--:R-:W-:Y:S01]  /*76a0*/  IMAD.MOV.U32 R17, RZ, RZ, R34 ;  /* 0x000000ffff117224 */ /* 0x008fe200078e0022 */
[----:B------:R-:W-:-:S06]  /*76b0*/  MOV R16, R35 ;  /* 0x0000002300107202 */ /* 0x000fcc0000000f00 */
[----:B--2---:R-:W-:Y:S01]  /*76c0*/  HMMA.16816.F32.BF16 R36, R36, R58, R20 ;  /* 0x0000003a2424723c */ /* 0x004fe20000041814 */
[----:B------:R-:W0:Y:S06]  /*76d0*/  LDSM.16.M88.4 R56, [R61+0x26100] ;  /* 0x026100003d38783b */ /* 0x000e2c0000000200 */
[----:B------:R-:W-:Y:S02]  /*76e0*/  IMAD.MOV.U32 R20, RZ, RZ, R47 ;  /* 0x000000ffff147224 */ /* 0x000fe400078e002f */
[----:B------:R-:W-:Y:S02]  /*76f0*/  IMAD.MOV.U32 R21, RZ, RZ, R46 ;  /* 0x000000ffff157224 */ /* 0x000fe400078e002e */
[----:B------:R-:W1:Y:S05]  /*7700*/  LDSM.16.M88.4 R44, [R61+0x25100] ;  /* 0x025100003d2c783b */ /* 0x000e6a0000000200 */
[C---:B------:R-:W-:Y:S01]  /*7710*/  HMMA.16816.F32.BF16 R40, R4.reuse, R20, R40 ;  /* 0x000000140428723c */ /* 0x040fe20000041828 */
[----:B------:R-:W2:Y:S11]  /*7720*/  LDSM.16.MT88.4 R20, [R60+0x16000] ;  /* 0x016000003c14783b */ /* 0x000eb60000004200 */
[----:B------:R-:W-:Y:S11]  /*7730*/  @!UPT UIADD3 URZ, URZ, URZ, URZ ;  /* 0x0000003f3f3ff290 */ /* 0x000ff6000fffe03f */
[----:B------:R3:W-:Y:S01]  /*7740*/  STL.64 [R1+0xb38], R42 ;  /* 0x000b382a01007387 */ /* 0x0007e20000100a00 */
[C---:B0-----:R-:W-:Y:S03]  /*7750*/  HMMA.16816.F32.BF16 R8, R4.reuse, R56, R8 ;  /* 0x000000380408723c */ /* 0x041fe60000041808 */
[----:B------:R0:W-:Y:S04]  /*7760*/  STL.64 [R1+0xb30], R40 ;  /* 0x000b302801007387 */ /* 0x0001e80000100a00 */
[----:B---3--:R-:W3:Y:S01]  /*7770*/  LDL.LU R42, [R1+0x38] ;  /* 0x00003800012a7983 */ /* 0x008ee20000300800 */
[----:B------:R-:W-:Y:S01]  /*7780*/  IMAD.MOV.U32 R43, RZ, RZ, R2 ;  /* 0x000000ffff2b7224 */ /* 0x000fe200078e0002 */
[C---:B-1----:R-:W-:Y:S02]  /*7790*/  HMMA.16816.F32.BF16 R12, R4.reuse, R44, R12 ;  /* 0x0000002c040c723c */ /* 0x042fe4000004180c */
[----:B------:R-:W4:Y:S04]  /*77a0*/  LDL.LU R2, [R1+0xb60] ;  /* 0x000b600001027983 */ /* 0x000f280000300800 */
[----:B------:R-:W2:Y:S02]  /*77b0*/  LDL.LU.64 R34, [R1+0xb58] ;  /* 0x000b580001227983 */ /* 0x000ea40000300a00 */
[----:B------:R-:W-:Y:S02]  /*77c0*/  HMMA.16816.F32.BF16 R4, R4, R32, R36 ;  /* 0x000000200404723c */ /* 0x000fe40000041824 */
[----:B------:R-:W2:Y:S05]  /*77d0*/  LDL.LU.64 R32, [R1+0xb50] ;  /* 0x000b500001207983 */ /* 0x000eaa0000300a00 */
[----:B------:R-:W-:Y:S01]  /*77e0*/  IMAD.MOV.U32 R38, RZ, RZ, R17 ;  /* 0x000000ffff267224 */ /* 0x000fe200078e0011 */
[----:B------:R-:W-:Y:S01]  /*77f0*/  MOV R39, R16 ;  /* 0x0000001000277202 */ /* 0x000fe20000000f00 */
[C---:B--2---:R-:W-:Y:S01]  /*7800*/  HMMA.16816.F32.BF16 R32, R20.reuse, R18, R32 ;  /* 0x000000121420723c */ /* 0x044fe20000041820 */
[----:B------:R-:W3:Y:S04]  /*7810*/  LDL.LU.64 R18, [R1+0xb48] ;  /* 0x000b480001127983 */ /* 0x000ee80000300a00 */
[----:B------:R-:W3:Y:S11]  /*7820*/  LDL.LU.64 R16, [R1+0xb40] ;  /* 0x000b400001107983 */ /* 0x000ef60000300a00 */
[----:B------:R-:W-:Y:S07]  /*7830*/  @!UPT UIADD3 URZ, URZ, URZ, URZ ;  /* 0x0000003f3f3ff290 */ /* 0x000fee000fffe03f */
[----:B------:R1:W-:Y:S04]  /*7840*/  STL.64 [R1+0xb28], R34 ;  /* 0x000b282201007387 */ /* 0x0003e80000100a00 */
[----:B------:R-:W-:Y:S01]  /*7850*/  STL.64 [R1+0xb20], R32 ;  /* 0x000b202001007387 */ /* 0x000fe20000100a00 */
[C---:B---3--:R-:W-:Y:S03]  /*7860*/  HMMA.16816.F32.BF16 R16, R20.reuse, R42, R16 ;  /* 0x0000002a1410723c */ /* 0x048fe60000041810 */
[----:B------:R-:W2:Y:S04]  /*7870*/  LDL.LU.64 R42, [R1+0xb38] ;  /* 0x000b3800012a7983 */ /* 0x000ea80000300a00 */
[----:B0-----:R-:W2:Y:S01]  /*7880*/  LDL.LU.64 R40, [R1+0xb30] ;  /* 0x000b300001287983 */ /* 0x001ea20000300a00 */
[----:B------:R-:W-:Y:S01]  /*7890*/  HMMA.16816.F32.BF16 R8, R20, R58, R8 ;  /* 0x0000003a1408723c */ /* 0x000fe20000041808 */
[----:B-1----:R-:W-:-:S02]  /*78a0*/  IMAD.MOV.U32 R34, RZ, RZ, R3 ;  /* 0x000000ffff227224 */ /* 0x002fc400078e0003 */
[----:B----4-:R-:W-:Y:S01]  /*78b0*/  LDSM.16.M88.4 R56, [R2+0x24180] ;  /* 0x024180000238783b */ /* 0x010fe20000000200 */
[----:B------:R-:W-:-:S04]  /*78c0*/  IMAD.MOV.U32 R35, RZ, RZ, R0 ;  /* 0x000000ffff237224 */ /* 0x000fc800078e0000 */
[C---:B------:R-:W-:Y:S01]  /*78d0*/  HMMA.16816.F32.BF16 R52, R20.reuse, R54, R24 ;  /* 0x000000361434723c */ /* 0x040fe20000041818 */
[----:B------:R-:W-:Y:S07]  /*78e0*/  LDSM.16.M88.4 R24, [R2+0x20180] ;  /* 0x020180000218783b */ /* 0x000fee0000000200 */
[C---:B------:R-:W-:Y:S01]  /*78f0*/  HMMA.16816.F32.BF16 R12, R20.reuse, R46, R12 ;  /* 0x0000002e140c723c */ /* 0x040fe2000004180c */
[----:B------:R-:W-:Y:S06]  /*7900*/  LDSM.16.M88.4 R44, [R2+0x23180] ;  /* 0x02318000022c783b */ /* 0x000fec0000000200 */
[----:B------:R-:W-:Y:S04]  /*7910*/  STL.64 [R1+0xb18], R10 ;  /* 0x000b180a01007387 */ /* 0x000fe80000100a00 */
[----:B------:R-:W-:Y:S04]  /*7920*/  STL.64 [R1+0xb10], R8 ;  /* 0x000b100801007387 */ /* 0x000fe80000100a00 */
[----:B------:R-:W-:Y:S01]  /*7930*/  LDSM.16.M88.4 R8, [R2+0x25180] ;  /* 0x025180000208783b */ /* 0x000fe20000000200 */
[C---:B------:R-:W-:Y:S03]  /*7940*/  HMMA.16816.F32.BF16 R48, R20.reuse, R50, R28 ;  /* 0x000000321430723c */ /* 0x040fe6000004181c */
[----:B------:R-:W-:Y:S05]  /*7950*/  LDSM.16.M88.4 R28, [R2+0x21180] ;  /* 0x02118000021c783b */ /* 0x000fea0000000200 */
[C---:B--2---:R-:W-:Y:S01]  /*7960*/  HMMA.16816.F32.BF16 R40, R20.reuse, R34, R40 ;  /* 0x000000221428723c */ /* 0x044fe20000041828 */
[----:B------:R-:W0:Y:S07]  /*7970*/  LDSM.16.M88.4 R32, [R2+0x27180] ;  /* 0x027180000220783b */ /* 0x000e2e0000000200 */
[----:B------:R-:W-:Y:S01]  /*7980*/  HMMA.16816.F32.BF16 R20, R20, R38, R4 ;  /* 0x000000261414723c */ /* 0x000fe20000041804 */
[----:B------:R-:W1:Y:S04]  /*7990*/  LDSM.16.MT88.4 R4, [R60+0x18000] ;  /* 0x018000003c04783b */ /* 0x000e680000004200 */
[----:B------:R-:W2:Y:S11]  /*79a0*/  LDSM.16.M88.4 R36, [R2+0x22180] ;  /* 0x022180000224783b */ /* 0x000eb60000000200 */
[----:B------:R-:W-:Y:S07]  /*79b0*/  @!UPT UIADD3 URZ, URZ, URZ, URZ ;  /* 0x0000003f3f3ff290 */ /* 0x000fee000fffe03f */
[----:B------:R-:W-:Y:S04]  /*79c0*/  STL.64 [R1+0xb08], R22 ;  /* 0x000b081601007387 */ /* 0x000fe80000100a00 */
[----:B------:R-:W-:Y:S04]  /*79d0*/  STL.64 [R1+0xb00], R20 ;  /* 0x000b001401007387 */ /* 0x000fe80000100a00 */
[----:B------:R-:W3:Y:S01]  /*79e0*/  LDL R3, [R1+0x300] ;  /* 0x0003000001037983 */ /* 0x000ee20000100800 */
[----:B0-----:R-:W-:-:S03]  /*79f0*/  IMAD.MOV.U32 R0, RZ, RZ, R35 ;  /* 0x000000ffff007224 */ /* 0x001fc600078e0023 */
[----:B------:R-:W-:Y:S04]  /*7a00*/  STL [R1+0xaf8], R27 ;  /* 0x000af81b01007387 */ /* 0x000fe80000100800 */
[----:B------:R0:W-:Y:S04]  /*7a10*/  STL [R1+0xaf0], R47 ;  /* 0x000af02f01007387 */ /* 0x0001e80000100800 */
[----:B------:R4:W-:Y:S01]  /*7a20*/  STL.64 [R1+0x8], R10 ;  /* 0x0000080a01007387 */ /* 0x0009e20000100a00 */
[----:B-1----:R-:W-:Y:S03]  /*7a30*/  HMMA.16816.F32.BF16 R16, R4, R28, R16 ;  /* 0x0000001c0410723c */ /* 0x002fe60000041810 */
[----:B------:R-:W1:Y:S01]  /*7a40*/  LDSM.16.M88.4 R20, [R2+0x26180] ;  /* 0x026180000214783b */ /* 0x000e620000000200 */
[----:B0-----:R-:W-:-:S03]  /*7a50*/  IMAD.MOV.U32 R47, RZ, RZ, R34 ;  /* 0x000000ffff2f7224 */ /* 0x001fc600078e0022 */
[----:B------:R-:W3:Y:S01]  /*7a60*/  LDL.LU.64 R34, [R1+0xb28] ;  /* 0x000b280001227983 */ /* 0x000ee20000300a00 */
[----:B----4-:R-:W-:Y:S01]  /*7a70*/  IMAD.MOV.U32 R11, RZ, RZ, R32 ;  /* 0x000000ffff0b7224 */ /* 0x010fe200078e0020 */
[----:B------:R-:W-:Y:S02]  /*7a80*/  MOV R10, R33 ;  /* 0x00000021000a7202 */ /* 0x000fe40000000f00 */
[----:B------:R-:W3:Y:S01]  /*7a90*/  LDL.LU.64 R32, [R1+0xb20] ;  /* 0x000b200001207983 */ /* 0x000ee20000300a00 */
[C---:B--2---:R-:W-:Y:S03]  /*7aa0*/  HMMA.16816.F32.BF16 R40, R4.reuse, R36, R40 ;  /* 0x000000240428723c */ /* 0x044fe60000041828 */
[----:B------:R-:W-:Y:S04]  /*7ab0*/  STL [R1+0x6c4], R2 ;  /* 0x0006c40201007387 */ /* 0x000fe80000100800 */
[----:B------:R-:W2:Y:S01]  /*7ac0*/  LDL.64 R28, [R1+0x5a0] ;  /* 0x0005a000011c7983 */ /* 0x000ea20000100a00 */
[----:B------:R-:W-:Y:S01]  /*7ad0*/  MOV R36, R11 ;  /* 0x0000000b00247202 */ /* 0x000fe20000000f00 */
[----:B------:R-:W-:Y:S01]  /*7ae0*/  IMAD.MOV.U32 R37, RZ, RZ, R10 ;  /* 0x000000ffff257224 */ /* 0x000fe200078e000a */
[C---:B------:R-:W-:Y:S08]  /*7af0*/  HMMA.16816.F32.BF16 R12, R4.reuse, R8, R12 ;  /* 0x00000008040c723c */ /* 0x040ff0000004180c */
[----:B---3--:R-:W-:Y:S01]  /*7b00*/  HMMA.16816.F32.BF16 R32, R4, R24, R32 ;  /* 0x000000180420723c */ /* 0x008fe20000041820 */
[----:B------:R-:W3:Y:S04]  /*7b10*/  LDL.64 R24, [R1+0x5a8] ;  /* 0x0005a80001187983 */ /* 0x000ee80000100a00 */
[----:B------:R-:W-:Y:S04]  /*7b20*/  STL.64 [R1+0xae8], R38 ;  /* 0x000ae82601007387 */ /* 0x000fe80000100a00 */
[----:B------:R-:W4:Y:S04]  /*7b30*/  LDL.LU.64 R10, [R1+0xb18] ;  /* 0x000b1800010a7983 */ /* 0x000f280000300a00 */
[----:B------:R-:W4:Y:S01]  /*7b40*/  LDL.LU.64 R8, [R1+0xb10] ;  /* 0x000b100001087983 */ /* 0x000f220000300a00 */
[----:B-1----:R-:W-:Y:S01]  /*7b50*/  MOV R27, R22 ;  /* 0x00000016001b7202 */ /* 0x002fe20000000f00 */
[----:B------:R-:W-:-:S02]  /*7b60*/  IMAD.MOV.U32 R61, RZ, RZ, R23 ;  /* 0x000000ffff3d7224 */ /* 0x000fc400078e0017 */
[----:B------:R-:W2:Y:S01]  /*7b70*/  LDL.LU.64 R22, [R1+0xb08] ;  /* 0x000b080001167983 */ /* 0x000ea20000300a00 */
[----:B----4-:R-:W-:Y:S03]  /*7b80*/  HMMA.16816.F32.BF16 R8, R4, R20, R8 ;  /* 0x000000140408723c */ /* 0x010fe60000041808 */
[----:B------:R-:W4:Y:S11]  /*7b90*/  LDL.LU.64 R20, [R1+0xb00] ;  /* 0x000b000001147983 */ /* 0x000f360000300a00 */
[----:B------:R-:W-:Y:S09]  /*7ba0*/  @!UPT UIADD3 URZ, URZ, URZ, URZ ;  /* 0x0000003f3f3ff290 */ /* 0x000ff2000fffe03f */
[----:B------:R-:W-:Y:S04]  /*7bb0*/  STL.64 [R1+0xae0], R10 ;  /* 0x000ae00a01007387 */ /* 0x000fe80000100a00 */
[----:B------:R-:W-:Y:S01]  /*7bc0*/  STL.64 [R1+0xad8], R8 ;  /* 0x000ad80801007387 */ /* 0x000fe20000100a00 */
[----:B--2---:R-:W-:-:S04]  /*7bd0*/  IMAD.WIDE R28, R3, 0x2, R28 ;  /* 0x00000002031c7825 */ /* 0x004fc800078e021c */
[----:B---3--:R-:W-:Y:S02]  /*7be0*/  IMAD.WIDE R24, R3, 0x2, R24 ;  /* 0x0000000203187825 */ /* 0x008fe400078e0218 */
[----:B------:R-:W2:Y:S01]  /*7bf0*/  LDG.E.U16 R3, [R28.64] ;  /* 0x000000041c037981 */ /* 0x000ea2000c1e1500 */
[C---:B------:R-:W-:Y:S03]  /*7c00*/  HMMA.16816.F32.BF16 R48, R4.reuse, R44, R48 ;  /* 0x0000002c0430723c */ /* 0x040fe60000041830 */
[----:B------:R0:W3:Y:S05]  /*7c10*/  LDG.E.U16 R44, [R24.64] ;  /* 0x00000004182c7981 */ /* 0x0000ea000c1e1500 */
[C---:B----4-:R-:W-:Y:S11]  /*7c20*/  HMMA.16816.F32.BF16 R20, R4.reuse, R36, R20 ;  /* 0x000000240414723c */ /* 0x050ff60000041814 */
[----:B------:R-:W-:Y:S11]  /*7c30*/  @!UPT UIADD3 URZ, URZ, URZ, URZ ;  /* 0x0000003f3f3ff290 */ /* 0x000ff6000fffe03f */
[----:B------:R-:W-:Y:S01]  /*7c40*/  @!UPT UIADD3 URZ, URZ, URZ, URZ ;  /* 0x0000003f3f3ff290 */ /* 0x000fe2000fffe03f */
[----:B------:R1:W-:Y:S04]  /*7c50*/  STL.64 [R1+0xad0], R22 ;  /* 0x000ad01601007387 */ /* 0x0003e80000100a00 */
[----:B------:R-:W-:Y:S01]  /*7c60*/  STL.64 [R1+0xac8], R20 ;  /* 0x000ac81401007387 */ /* 0x000fe20000100a00 */
[----:B-1----:R-:W-:Y:S01]  /*7c70*/  IMAD.MOV.U32 R22, RZ, RZ, R27 ;  /* 0x000000ffff167224 */ /* 0x002fe200078e001b */
[----:B------:R-:W-:Y:S02]  /*7c80*/  MOV R23, R61 ;  /* 0x0000003d00177202 */ /* 0x000fe40000000f00 */
[----:B------:R-:W0:Y:S04]  /*7c90*/  LDL.LU R27, [R1+0xaf8] ;  /* 0x000af800011b7983 */ /* 0x000e280000300800 */
[----:B------:R-:W4:Y:S04]  /*7ca0*/  LDL.LU R61, [R1+0xaf4] ;  /* 0x000af400013d7983 */ /* 0x000f280000300800 */
[----:B------:R-:W3:Y:S04]  /*7cb0*/  LDL.LU R10, [R1+0x8] ;  /* 0x00000800010a7983 */ /* 0x000ee80000300800 */
[----:B------:R-:W3:Y:S01]  /*7cc0*/  LDL.LU R11, [R1+0xc] ;  /* 0x00000c00010b7983 */ /* 0x000ee20000300800 */
[----:B------:R-:W-:Y:S03]  /*7cd0*/  HMMA.16816.F32.BF16 R52, R4, R56, R52 ;  /* 0x000000380434723c */ /* 0x000fe60000041834 */
[----:B------:R-:W0:Y:S04]  /*7ce0*/  LDSM.16.MT88.4 R4, [R60+0x1a000] ;  /* 0x01a000003c04783b */ /* 0x000e280000004200 */
[----:B--2---:R-:W-:Y:S04]  /*7cf0*/  STL [R1+0xaa0], R3 ;  /* 0x000aa00301007387 */ /* 0x004fe80000100800 */
[----:B----4-:R-:W1:Y:S01]  /*7d00*/  LDSM.16.M88.4 R36, [R61+0x20180] ;  /* 0x020180003d24783b */ /* 0x010e620000000200 */
[----:B0-----:R-:W-:Y:S01]  /*7d10*/  HMMA.16816.F32.BF16 R24, R4, R26, R32 ;  /* 0x0000001a0418723c */ /* 0x001fe20000041820 */
[----:B-1----:R-:W-:Y:S01]  /*7d20*/  MOV R9, R36 ;  /* 0x0000002400097202 */ /* 0x002fe20000000f00 */
[----:B------:R-:W-:-:S05]  /*7d30*/  IMAD.MOV.U32 R8, RZ, RZ, R37 ;  /* 0x000000ffff087224 */ /* 0x000fca00078e0025 */
[----:B------:R-:W-:Y:S01]  /*7d40*/  MOV R32, R39 ;  /* 0x0000002700207202 */ /* 0x000fe20000000f00 */
[----:B------:R-:W-:Y:S02]  /*7d50*/  IMAD.MOV.U32 R33, RZ, RZ, R38 ;  /* 0x000000ffff217224 */ /* 0x000fe400078e0026 */
[----:B------:R-:W0:Y:S11]  /*7d60*/  LDSM.16.M88.4 R36, [R61+0x21180] ;  /* 0x021180003d24783b */ /* 0x000e360000000200 */
[----:B------:R-:W-:Y:S02]  /*7d70*/  @!UPT UIADD3 URZ, URZ, URZ, URZ ;  /* 0x0000003f3f3ff290 */ /* 0x000fe4000fffe03f */
[----:B------:R1:W-:Y:S04]  /*7d80*/  STL.64 [R1+0xac0], R26 ;  /* 0x000ac01a01007387 */ /* 0x0003e80000100a00 */
[----:B------:R0:W-:Y:S01]  /*7d90*/  STL.64 [R1+0xab8], R24 ;  /* 0x000ab81801007387 */ /* 0x0001e20000100a00 */
[----:B-1----:R-:W-:Y:S02]  /*7da0*/  IMAD.MOV.U32 R27, RZ, RZ, R0 ;  /* 0x000000ffff1b7224 */ /* 0x002fe400078e0000 */
[----:B0-----:R-:W-:Y:S01]  /*7db0*/  IMAD.MOV.U32 R25, RZ, RZ, R36 ;  /* 0x000000ffff197224 */ /* 0x001fe200078e0024 */
[----:B------:R-:W-:Y:S01]  /*7dc0*/  MOV R2, R38 ;  /* 0x0000002600027202 */ /* 0x000fe20000000f00 */
[----:B------:R-:W-:Y:S02]  /*7dd0*/  IMAD.MOV.U32 R24, RZ, RZ, R37 ;  /* 0x000000ffff187224 */ /* 0x000fe400078e0025 */
[----:B------:R-:W-:-:S02]  /*7de0*/  IMAD.MOV.U32 R0, RZ, RZ, R39 ;  /* 0x000000ffff007224 */ /* 0x000fc400078e0027 */
[----:B------:R-:W0:Y:S01]  /*7df0*/  LDSM.16.M88.4 R36, [R61+0x22180] ;  /* 0x022180003d24783b */ /* 0x000e220000000200 */
[----:B------:R-:W-:-:S03]  /*7e00*/  IMAD.MOV.U32 R26, RZ, RZ, R47 ;  /* 0x000000ffff1a7224 */ /* 0x000fc600078e002f */
[----:B------:R-:W2:Y:S01]  /*7e10*/  LDL.LU R47, [R1+0xaf0] ;  /* 0x000af000012f7983 */ /* 0x000ea20000300800 */
[----:B---3--:R-:W-:Y:S01]  /*7e20*/  HMMA.16816.F32.BF16 R12, R4, R10, R12 ;  /* 0x0000000a040c723c */ /* 0x008fe2000004180c */
[----:B------:R-:W-:Y:S01]  /*7e30*/  MOV R56, R9 ;  /* 0x0000000900387202 */ /* 0x000fe20000000f00 */
[----:B------:R-:W-:Y:S01]  /*7e40*/  IMAD.MOV.U32 R57, RZ, RZ, R8 ;  /* 0x000000ffff397224 */ /* 0x000fe200078e0008 */
[----:B0-----:R0:W-:Y:S01]  /*7e50*/  STL [R1+0x58], R38 ;  /* 0x0000582601007387 */ /* 0x0011e20000100800 */
[----:B------:R-:W-:-:S03]  /*7e60*/  IMAD.MOV.U32 R3, RZ, RZ, R39 ;  /* 0x000000ffff037224 */ /* 0x000fc600078e0027 */
[----:B0-----:R-:W3:Y:S04]  /*7e70*/  LDL.LU.64 R38, [R1+0xae8] ;  /* 0x000ae80001267983 */ /* 0x001ee80000300a00 */
[----:B------:R0:W-:Y:S04]  /*7e80*/  STL [R1+0x24], R44 ;  /* 0x0000242c01007387 */ /* 0x0001e80000100800 */
[----:B------:R-:W4:Y:S04]  /*7e90*/  LDL.LU.64 R10, [R1+0xae0] ;  /* 0x000ae000010a7983 */ /* 0x000f280000300a00 */
[----:B------:R-:W4:Y:S01]  /*7ea0*/  LDL.LU.64 R8, [R1+0xad8] ;  /* 0x000ad80001087983 */ /* 0x000f220000300a00 */
[----:B------:R-:W-:Y:S01]  /*7eb0*/  IMAD.MOV.U32 R21, RZ, RZ, R36 ;  /* 0x000000ffff157224 */ /* 0x000fe200078e0024 */
[----:B------:R-:W-:-:S03]  /*7ec0*/  MOV R20, R37 ;  /* 0x0000002500147202 */ /* 0x000fc60000000f00 */
[----:B0-----:R-:W-:Y:S02]  /*7ed0*/  IMAD.MOV.U32 R44, RZ, RZ, R21 ;  /* 0x000000ffff2c7224 */ /* 0x001fe400078e0015 */
[----:B------:R-:W-:Y:S01]  /*7ee0*/  IMAD.MOV.U32 R45, RZ, RZ, R20 ;  /* 0x000000ffff2d7224 */ /* 0x000fe200078e0014 */
[C---:B----4-:R-:W-:Y:S01]  /*7ef0*/  HMMA.16816.F32.BF16 R8, R4.reuse, R22, R8 ;  /* 0x000000160408723c */ /* 0x050fe20000041808 */
[----:B------:R-:W4:Y:S04]  /*7f00*/  LDL.LU.64 R22, [R1+0xad0] ;  /* 0x000ad00001167983 */ /* 0x000f280000300a00 */
[----:B------:R-:W4:Y:S01]  /*7f10*/  LDL.LU.64 R20, [R1+0xac8] ;  /* 0x000ac80001147983 */ /* 0x000f220000300a00 */
[----:B------:R-:W-:Y:S01]  /*7f20*/  IMAD.MOV.U32 R36, RZ, RZ, R25 ;  /* 0x000000ffff247224 */ /* 0x000fe200078e0019 */
[----:B------:R-:W-:Y:S01]  /*7f30*/  MOV R37, R24 ;  /* 0x0000001800257202 */ /* 0x000fe20000000f00 */
[C---:B------:R-:W-:Y:S01]  /*7f40*/  HMMA.16816.F32.BF16 R28, R4.reuse, R30, R16 ;  /* 0x0000001e041c723c */ /* 0x040fe20000041810 */
[----:B------:R-:W0:Y:S07]  /*7f50*/  LDSM.16.MT88.4 R16, [R60+0x1c000] ;  /* 0x01c000003c10783b */ /* 0x000e2e0000004200 */
[----:B---3--:R-:W-:Y:S11]  /*7f60*/  HMMA.16816.F32.BF16 R40, R4, R38, R40 ;  /* 0x000000260428723c */ /* 0x008ff60000041828 */
[----:B------:R-:W-:Y:S05]  /*7f70*/  @!UPT UIADD3 URZ, URZ, URZ, URZ ;  /* 0x0000003f3f3ff290 */ /* 0x000fea000fffe03f */
[----:B0-----:R-:W-:Y:S01]  /*7f80*/  HMMA.16816.F32.BF16 R28, R16, R36, R28 ;  /* 0x00000024101c723c */ /* 0x001fe2000004181c */
[----:B------:R-:W-:Y:S07]  /*7f90*/  LDSM.16.M88.4 R36, [R61+0x24180] ;  /* 0x024180003d24783b */ /* 0x000fee0000000200 */
[----:B----4-:R-:W-:Y:S01]  /*7fa0*/  HMMA.16816.F32.BF16 R20, R4, R26, R20 ;  /* 0x0000001a0414723c */ /* 0x010fe20000041814 */
[----:B------:R-:W3:Y:S04]  /*7fb0*/  LDL.LU.64 R26, [R1+0xac0] ;  /* 0x000ac000011a7983 */ /* 0x000ee80000300a00 */
[----:B------:R-:W3:Y:S11]  /*7fc0*/  LDL.LU.64 R24, [R1+0xab8] ;  /* 0x000ab80001187983 */ /* 0x000ef60000300a00 */
[----:B------:R-:W-:Y:S07]  /*7fd0*/  @!UPT UIADD3 URZ, URZ, URZ, URZ ;  /* 0x0000003f3f3ff290 */ /* 0x000fee000fffe03f */
[----:B------:R-:W-:Y:S04]  /*7fe0*/  STL.64 [R1+0xab0], R22 ;  /* 0x000ab01601007387 */ /* 0x000fe80000100a00 */
[----:B------:R-:W-:Y:S04]  /*7ff0*/  STL.64 [R1+0xaa8], R20 ;  /* 0x000aa81401007387 */ /* 0x000fe80000100a00 */
[----:B------:R0:W-:Y:S04]  /*8000*/  STL.64 [R1+0xa98], R30 ;  /* 0x000a981e01007387 */ /* 0x0001e80000100a00 */
[----:B------:R-:W1:Y:S01]  /*8010*/  LDSM.16.M88.4 R20, [R61+0x26180] ;  /* 0x026180003d14783b */ /* 0x000e620000000200 */
[----:B0-----:R-:W-:Y:S01]  /*8020*/  IMAD.MOV.U32 R30, RZ, RZ, R33 ;  /* 0x000000ffff1e7224 */ /* 0x001fe200078e0021 */
[----:B------:R-:W-:-:S02]  /*8030*/  MOV R31, R32 ;  /* 0x00000020001f7202 */ /* 0x000fc40000000f00 */
[----:B------:R-:W0:Y:S01]  /*8040*/  LDSM.16.M88.4 R32, [R61+0x23180] ;  /* 0x023180003d20783b */ /* 0x000e220000000200 */
[----:B--2---:R-:W-:Y:S08]  /*8050*/  HMMA.16816.F32.BF16 R48, R4, R46, R48 ;  /* 0x0000002e0430723c */ /* 0x004ff00000041830 */
[----:B------:R-:W-:Y:S01]  /*8060*/  HMMA.16816.F32.BF16 R40, R16, R44, R40 ;  /* 0x0000002c1028723c */ /* 0x000fe20000041828 */
[----:B------:R-:W-:Y:S04]  /*8070*/  STL.64 [R1+0xa90], R28 ;  /* 0x000a901c01007387 */ /* 0x000fe80000100a00 */
[----:B------:R-:W2:Y:S03]  /*8080*/  LDSM.16.M88.4 R44, [R61+0x25180] ;  /* 0x025180003d2c783b */ /* 0x000ea60000000200 */
[----:B------:R-:W-:Y:S01]  /*8090*/  HMMA.16816.F32.BF16 R52, R4, R58, R52 ;  /* 0x0000003a0434723c */ /* 0x000fe20000041834 */
[----:B------:R-:W4:Y:S07]  /*80a0*/  LDSM.16.MT88.4 R4, [R60+0x1e000] ;  /* 0x01e000003c04783b */ /* 0x000f2e0000004200 */
[C---:B-1----:R-:W-:Y:S07]  /*80b0*/  HMMA.16816.F32.BF16 R8, R16.reuse, R20, R8 ;  /* 0x000000141008723c */ /* 0x042fee0000041808 */
[----:B------:R1:W-:Y:S04]  /*80c0*/  STL.64 [R1+0xa88], R42 ;  /* 0x000a882a01007387 */ /* 0x0003e80000100a00 */
[----:B------:R-:W-:Y:S01]  /*80d0*/  STL.64 [R1+0xa80], R40 ;  /* 0x000a802801007387 */ /* 0x000fe20000100a00 */
[----:B0-----:R-:W-:Y:S03]  /*80e0*/  HMMA.16816.F32.BF16 R48, R16, R32, R48 ;  /* 0x000000201030723c */ /* 0x001fe60000041830 */
[----:B------:R-:W4:Y:S01]  /*80f0*/  LDL.64 R32, [R1+0x598] ;  /* 0x0005980001207983 */ /* 0x000f220000100a00 */
[----:B-1----:R-:W-:Y:S01]  /*8100*/  IMAD.MOV.U32 R42, RZ, RZ, R2 ;  /* 0x000000ffff2a7224 */ /* 0x002fe200078e0002 */
[----:B------:R-:W-:Y:S01]  /*8110*/  MOV R2, R22 ;  /* 0x0000001600027202 */ /* 0x000fe20000000f00 */
[----:B------:R-:W-:-:S02]  /*8120*/  IMAD.MOV.U32 R43, RZ, RZ, R0 ;  /* 0x000000ffff2b7224 */ /* 0x000fc400078e0000 */
[----:B------:R-:W-:Y:S01]  /*8130*/  IMAD.MOV.U32 R0, RZ, RZ, R23 ;  /* 0x000000ffff007224 */ /* 0x000fe200078e0017 */
[C---:B---3--:R-:W-:Y:S01]  /*8140*/  HMMA.16816.F32.BF16 R24, R16.reuse, R56, R24 ;  /* 0x000000381018723c */ /* 0x048fe20000041818 */
[----:B------:R0:W1:Y:S04]  /*8150*/  LDSM.16.M88.4 R56, [R61+0x27180] ;  /* 0x027180003d38783b */ /* 0x0000680000000200 */
[----:B0-----:R-:W3:Y:S04]  /*8160*/  LDL.64 R60, [R1+0x590] ;  /* 0x00059000013c7983 */ /* 0x001ee80000100a00 */
[----:B------:R-:W1:Y:S04]  /*8170*/  LDL.LU.64 R22, [R1+0xab0] ;  /* 0x000ab00001167983 */ /* 0x000e680000300a00 */
[----:B------:R-:W1:Y:S01]  /*8180*/  LDL.LU.64 R20, [R1+0xaa8] ;  /* 0x000aa80001147983 */ /* 0x000e620000300a00 */
[C---:B------:R-:W-:Y:S08]  /*8190*/  HMMA.16816.F32.BF16 R52, R16.reuse, R36, R52 ;  /* 0x000000241034723c */ /* 0x040ff00000041834 */
[----:B--2---:R-:W-:Y:S08]  /*81a0*/  HMMA.16816.F32.BF16 R12, R16, R44, R12 ;  /* 0x0000002c100c723c */ /* 0x004ff0000004180c */
[----:B----4-:R-:W-:Y:S08]  /*81b0*/  HMMA.16816.F32.BF16 R24, R4, R30, R24 ;  /* 0x0000001e0418723c */ /* 0x010ff00000041818 */
[----:B-1----:R-:W-:Y:S01]  /*81c0*/  HMMA.16816.F32.BF16 R16, R16, R56, R20 ;  /* 0x000000381010723c */ /* 0x002fe20000041814 */
[----:B------:R-:W2:Y:S06]  /*81d0*/  LDL.LU R22, [R1+0x58] ;  /* 0x0000580001167983 */ /* 0x000eac0000300800 */
[----:B------:R-:W-:-:S02]  /*81e0*/  IMAD.MOV.U32 R23, RZ, RZ, R3 ;  /* 0x000000ffff177224 */ /* 0x000fc400078e0003 */
[----:B------:R-:W4:Y:S04]  /*81f0*/  LDL.LU R3, [R1+0xaa0] ;  /* 0x000aa00001037983 */ /* 0x000f280000300800 */
[----:B------:R-:W2:Y:S04]  /*8200*/  LDL.LU.64 R30, [R1+0xa98] ;  /* 0x000a9800011e7983 */ /* 0x000ea80000300a00 */
[----:B------:R-:W2:Y:S02]  /*8210*/  LDL.LU.64 R28, [R1+0xa90] ;  /* 0x000a9000011c7983 */ /* 0x000ea40000300a00 */
[C---:B--2---:R-:W-:Y:S02]  /*8220*/  HMMA.16816.F32.BF16 R28, R4.reuse, R42, R28 ;  /* 0x0000002a041c723c */ /* 0x044fe4000004181c */
[----:B------:R-:W2:Y:S04]  /*8230*/  LDL.LU.64 R42, [R1+0xa88] ;  /* 0x000a8800012a7983 */ /* 0x000ea80000300a00 */
[----:B------:R-:W2:Y:S02]  /*8240*/  LDL.LU.64 R40, [R1+0xa80] ;  /* 0x000a800001287983 */ /* 0x000ea40000300a00 */
[C---:B------:R-:W-:Y:S02]  /*8250*/  HMMA.16816.F32.BF16 R48, R4.reuse, R34, R48 ;  /* 0x000000220430723c */ /* 0x040fe40000041830 */
[----:B------:R-:W3:Y:S11]  /*8260*/  LDL.64 R36, [R1+0x578] ;  /* 0x0005780001247983 */ /* 0x000ef60000100a00 */
[----:B------:R-:W-:Y:S10]  /*8270*/  @!UPT UIADD3 URZ, URZ, URZ, URZ ;  /* 0x0000003f3f3ff290 */ /* 0x000ff4000fffe03f */
[----:B------:R-:W-:Y:S01]  /*8280*/  STL [R1+0xa7c], R51 ;  /* 0x000a7c3301007387 */ /* 0x000fe20000100800 */
[C---:B--2---:R-:W-:Y:S08]  /*8290*/  HMMA.16816.F32.BF16 R40, R4.reuse, R22, R40 ;  /* 0x000000160428723c */ /* 0x044ff00000041828 */
[C---:B------:R-:W-:Y:S01]  /*82a0*/  HMMA.16816.F32.BF16 R20, R4.reuse, R38, R52 ;  /* 0x000000260414723c */ /* 0x040fe20000041834 */
[----:B------:R-:W2:Y:S04]  /*82b0*/  LDL.64 R38, [R1+0x588] ;  /* 0x0005880001267983 */ /* 0x000ea80000100a00 */
[----:B------:R-:W2:Y:S11]  /*82c0*/  LDL.64 R52, [R1+0x580] ;  /* 0x0005800001347983 */ /* 0x000eb60000100a00 */
[----:B------:R-:W-:Y:S07]  /*82d0*/  @!UPT UIADD3 URZ, URZ, URZ, URZ ;  /* 0x0000003f3f3ff290 */ /* 0x000fee000fffe03f */
[----:B------:R-:W-:Y:S04]  /*82e0*/  STL [R1+0xa78], R22 ;  /* 0x000a781601007387 */ /* 0x000fe80000100800 */
[----:B------:R0:W-:Y:S04]  /*82f0*/  STL [R1+0xa74], R23 ;  /* 0x000a741701007387 */ /* 0x0001e80000100800 */
[----:B------:R-:W2:Y:S01]  /*8300*/  LDL.64 R54, [R1+0x568] ;  /* 0x0005680001367983 */ /* 0x000ea20000100a00 */
[----:B------:R-:W-:Y:S03]  /*8310*/  HMMA.16816.F32.BF16 R44, R4, R46, R12 ;  /* 0x0000002e042c723c */ /* 0x000fe6000004180c */
[----:B------:R-:W2:Y:S04]  /*8320*/  LDL.64 R56, [R1+0x560] ;  /* 0x0005600001387983 */ /* 0x000ea80000100a00 */
[----:B0-----:R-:W2:Y:S02]  /*8330*/  LDL R23, [R1+0x300] ;  /* 0x0003000001177983 */ /* 0x001ea40000100800 */
[----:B--2---:R-:W-:-:S05]  /*8340*/  IMAD.WIDE R32, R23, 0x2, R32 ;  /* 0x0000000217207825 */ /* 0x004fca00078e0220 */
[----:B------:R0:W2:Y:S01]  /*8350*/  LDG.E.U16 R22, [R32.64] ;  /* 0x0000000420167981 */ /* 0x0000a2000c1e1500 */
[----:B------:R-:W-:-:S04]  /*8360*/  IMAD.WIDE R14, R23, 0x2, R52 ;  /* 0x00000002170e7825 */ /* 0x000fc800078e0234 */
[C---:B---3--:R-:W-:Y:S02]  /*8370*/  IMAD.WIDE R34, R23.reuse, 0x2, R60 ;  /* 0x0000000217227825 */ /* 0x048fe400078e023c */
[----:B------:R-:W3:Y:S04]  /*8380*/  LDL.64 R60, [R1+0x570] ;  /* 0x00057000013c7983 */ /* 0x000ee80000100a00 */
[----:B------:R1:W-:Y:S01]  /*8390*/  STL [R1+0xa70], R47 ;  /* 0x000a702f01007387 */ /* 0x0003e20000100800 */
[----:B------:R-:W-:-:S03]  /*83a0*/  IMAD.WIDE R12, R23, 0x2, R38 ;  /* 0x00000002170c7825 */ /* 0x000fc600078e0226 */
[----:B------:R-:W4:Y:S04]  /*83b0*/  LDG.E.U16 R35, [R34.64] ;  /* 0x0000000422237981 */ /* 0x000f28000c1e1500 */
[----:B------:R-:W4:Y:S04]  /*83c0*/  LDG.E.U16 R13, [R12.64] ;  /* 0x000000040c0d7981 */ /* 0x000f28000c1e1500 */
[----:B-1----:R1:W4:Y:S01]  /*83d0*/  LDG.E.U16 R47, [R14.64] ;  /* 0x000000040e2f7981 */ /* 0x002322000c1e1500 */
[----:B0-----:R-:W-:-:S03]  /*83e0*/  IMAD.WIDE R32, R23, 0x2, R36 ;  /* 0x0000000217207825 */ /* 0x001fc600078e0224 */
[----:B------:R-:W4:Y:S04]  /*83f0*/  LDL.64 R52, [R1+0x558] ;  /* 0x0005580001347983 */ /* 0x000f280000100a00 */
[----:B------:R-:W4:Y:S01]  /*8400*/  LDL.64 R38, [R1+0x550] ;  /* 0x0005500001267983 */ /* 0x000f220000100a00 */
[----:B-1----:R-:W-:Y:S01]  /*8410*/  MOV R14, R2 ;  /* 0x00000002000e7202 */ /* 0x002fe20000000f00 */
[----:B------:R-:W-:Y:S02]  /*8420*/  IMAD.MOV.U32 R15, RZ, RZ, R0 ;  /* 0x000000ffff0f7224 */ /* 0x000fe400078e0000 */
[----:B------:R-:W4:Y:S04]  /*8430*/  LDL.64 R36, [R1+0x548] ;  /* 0x0005480001247983 */ /* 0x000f280000100a00 */
[----:B------:R0:W4:Y:S01]  /*8440*/  LDG.E.U16 R0, [R32.64] ;  /* 0x0000000420007981 */ /* 0x000122000c1e1500 */
[----:B------:R-:W-:Y:S11]  /*8450*/  HMMA.16816.F32.BF16 R8, R4, R14, R8 ;  /* 0x0000000e0408723c */ /* 0x000ff60000041808 */
[----:B------:R-:W-:Y:S11]  /*8460*/  @!UPT UIADD3 URZ, URZ, URZ, URZ ;  /* 0x0000003f3f3ff290 */ /* 0x000ff6000fffe03f */
[----:B------:R-:W-:Y:S01]  /*8470*/  @!UPT UIADD3 URZ, URZ, URZ, URZ ;  /* 0x0000003f3f3ff290 */ /* 0x000fe2000fffe03f */
[----:B------:R-:W-:Y:S04]  /*8480*/  STL.64 [R1+0x120], R8 ;  /* 0x0001200801007387 */ /* 0x000fe80000100a00 */
[----:B------:R1:W-:Y:S02]  /*8490*/  STL.64 [R1+0x128], R10 ;  /* 0x0001280a01007387 */ /* 0x0003e40000100a00 */
[----:B-1----:R-:W-:-:S05]  /*84a0*/  IMAD.WIDE R10, R23, 0x2, R54 ;  /* 0x00000002170a7825 */ /* 0x002fca00078e0236 */
[----:B------:R-:W4:Y:S04]  /*84b0*/  LDG.E.U16 R2, [R10.64] ;  /* 0x000000040a027981 */ /* 0x000f28000c1e1500 */
[----:B--2---:R1:W-:Y:S04]  /*84c0*/  STL [R1+0x20], R22 ;  /* 0x0000201601007387 */ /* 0x0043e80000100800 */
[----:B------:R-:W2:Y:S01]  /*84d0*/  LDL.64 R54, [R1+0x540] ;  /* 0x0005400001367983 */ /* 0x000ea20000100a00 */
[----:B------:R-:W-:Y:S01]  /*84e0*/  IMAD.MOV.U32 R51, RZ, RZ, R8 ;  /* 0x000000ffff337224 */ /* 0x000fe200078e0008 */
[----:B-1----:R-:W-:Y:S01]  /*84f0*/  MOV R22, R9 ;  /* 0x0000000900167202 */ /* 0x002fe20000000f00 */
[C---:B---3--:R-:W-:Y:S01]  /*8500*/  IMAD.WIDE R8, R23.reuse, 0x2, R60 ;  /* 0x0000000217087825 */ /* 0x048fe200078e023c */
[----:B----4-:R1:W-:Y:S04]  /*8510*/  STL [R1+0x1c], R35 ;  /* 0x00001c2301007387 */ /* 0x0103e80000100800 */
[----:B-1----:R-:W3:Y:S04]  /*8520*/  LDL.64 R34, [R1+0x538] ;  /* 0x0005380001227983 */ /* 0x002ee80000100a00 */
[----:B------:R-:W-:Y:S04]  /*8530*/  STL [R1+0x18], R13 ;  /* 0x0000180d01007387 */ /* 0x000fe80000100800 */
[----:B------:R1:W-:Y:S04]  /*8540*/  STL [R1+0x14], R47 ;  /* 0x0000142f01007387 */ /* 0x0003e80000100800 */
[----:B------:R-:W4:Y:S04]  /*8550*/  LDL.64 R14, [R1+0x520] ;  /* 0x00052000010e7983 */ /* 0x000f280000100a00 */
[----:B-1----:R1:W4:Y:S02]  /*8560*/  LDG.E.U16 R47, [R8.64] ;  /* 0x00000004082f7981 */ /* 0x002324000c1e1500 */
[----:B-1----:R-:W-:-:S05]  /*8570*/  IMAD.WIDE R8, R23, 0x2, R52 ;  /* 0x0000000217087825 */ /* 0x002fca00078e0234 */
[----:B------:R2:W4:Y:S01]  /*8580*/  LDG.E.U16 R61, [R8.64] ;  /* 0x00000004083d7981 */ /* 0x000522000c1e1500 */
[----:B------:R-:W-:-:S05]  /*8590*/  IMAD.WIDE R12, R23, 0x2, R56 ;  /* 0x00000002170c7825 */ /* 0x000fca00078e0238 */
[----:B------:R1:W4:Y:S04]  /*85a0*/  LDG.E.U16 R60, [R12.64] ;  /* 0x000000040c3c7981 */ /* 0x000328000c1e1500 */
[----:B------:R-:W-:Y:S01]  /*85b0*/  STL [R1+0xa6c], R2 ;  /* 0x000a6c0201007387 */ /* 0x000fe20000100800 */
[----:B--2---:R-:W-:-:S03]  /*85c0*/  IMAD.WIDE R8, R23, 0x2, R54 ;  /* 0x0000000217087825 */ /* 0x004fc600078e0236 */
[----:B0-----:R-:W2:Y:S04]  /*85d0*/  LDL.64 R32, [R1+0x508] ;  /* 0x0005080001207983 */ /* 0x001ea80000100a00 */
[----:B------:R0:W2:Y:S04]  /*85e0*/  LDG.E.U16 R57, [R8.64] ;  /* 0x0000000408397981 */ /* 0x0000a8000c1e1500 */
[----:B0-----:R-:W2:Y:S01]  /*85f0*/  LDL.64 R8, [R1+0x530] ;  /* 0x0005300001087983 */ /* 0x001ea20000100a00 */
[----:B-1----:R-:W-:-:S03]  /*8600*/  IMAD.WIDE R12, R23, 0x2, R36 ;  /* 0x00000002170c7825 */ /* 0x002fc600078e0224 */
[----:B------:R-:W4:Y:S01]  /*8610*/  LDL.64 R36, [R1+0x510] ;  /* 0x0005100001247983 */ /* 0x000f220000100a00 */
[----:B------:R-:W-:-:S03]  /*8620*/  IMAD.WIDE R10, R23, 0x2, R38 ;  /* 0x00000002170a7825 */ /* 0x000fc600078e0226 */
[----:B------:R0:W4:Y:S04]  /*8630*/  LDG.E.U16 R39, [R12.64] ;  /* 0x000000040c277981 */ /* 0x000128000c1e1500 */
[----:B------:R3:W4:Y:S04]  /*8640*/  LDG.E.U16 R53, [R10.64] ;  /* 0x000000040a357981 */ /* 0x000728000c1e1500 */
[----:B0-----:R-:W4:Y:S01]  /*8650*/  LDL.64 R12, [R1+0x528] ;  /* 0x00052800010c7983 */ /* 0x001f220000100a00 */
[----:B---3--:R-:W-:-:S03]  /*8660*/  IMAD.WIDE R10, R23, 0x2, R34 ;  /* 0x00000002170a7825 */ /* 0x008fc600078e0222 */
[----:B------:R-:W3:Y:S04]  /*8670*/  LDL.64 R34, [R1+0x4f0] ;  /* 0x0004f00001227983 */ /* 0x000ee80000100a00 */
[----:B------:R0:W-:Y:S04]  /*8680*/  STL [R1+0x10], R0 ;  /* 0x0000100001007387 */ /* 0x0001e80000100800 */
[----:B------:R4:W3:Y:S01]  /*8690*/  LDG.E.U16 R55, [R10.64] ;  /* 0x000000040a377981 */ /* 0x0008e2000c1e1500 */
[----:B--2---:R-:W-:-:S05]  /*86a0*/  IMAD.WIDE R8, R23, 0x2, R8 ;  /* 0x0000000217087825 */ /* 0x004fca00078e0208 */
[----:B------:R1:W2:Y:S04]  /*86b0*/  LDG.E.U16 R52, [R8.64] ;  /* 0x0000000408347981 */ /* 0x0002a8000c1e1500 */
[----:B-1----:R-:W2:Y:S01]  /*86c0*/  LDL.64 R8, [R1+0x518] ;  /* 0x0005180001087983 */ /* 0x002ea20000100a00 */
[----:B----4-:R-:W-:-:S05]  /*86d0*/  IMAD.WIDE R10, R23, 0x2, R12 ;  /* 0x00000002170a7825 */ /* 0x010fca00078e020c */
[----:B------:R1:W4:Y:S01]  /*86e0*/  LDG.E.U16 R56, [R10.64] ;  /* 0x000000040a387981 */ /* 0x000322000c1e1500 */
[----:B------:R-:W-:-:S03]  /*86f0*/  IMAD.WIDE R12, R23, 0x2, R14 ;  /* 0x00000002170c7825 */ /* 0x000fc600078e020e */
[----:B------:R-:W3:Y:S01]  /*8700*/  LDL.64 R14, [R1+0x4e0] ;  /* 0x0004e000010e7983 */ /* 0x000ee20000100a00 */
[----:B-1----:R-:W-:-:S03]  /*8710*/  IMAD.WIDE R10, R23, 0x2, R36 ;  /* 0x00000002170a7825 */ /* 0x002fc600078e0224 */
[----:B------:R-:W-:Y:S04]  /*8720*/  STL [R1+0x8], R47 ;  /* 0x0000082f01007387 */ /* 0x000fe80000100800 */
[----:B------:R1:W3:Y:S04]  /*8730*/  LDG.E.U16 R38, [R10.64] ;  /* 0x000000040a267981 */ /* 0x0002e8000c1e1500 */
[----:B0-----:R0:W3:Y:S04]  /*8740*/  LDG.E.U16 R0, [R12.64] ;  /* 0x000000040c007981 */ /* 0x0010e8000c1e1500 */
[----:B-1----:R-:W3:Y:S01]  /*8750*/  LDL.64 R10, [R1+0x4f8] ;  /* 0x0004f800010a7983 */ /* 0x002ee20000100a00 */
[----:B--2---:R-:W-:-:S05]  /*8760*/  IMAD.WIDE R8, R23, 0x2, R8 ;  /* 0x0000000217087825 */ /* 0x004fca00078e0208 */
[----:B------:R1:W2:Y:S04]  /*8770*/  LDG.E.U16 R54, [R8.64] ;  /* 0x0000000408367981 */ /* 0x0002a8000c1e1500 */
[----:B-1----:R-:W2:Y:S01]  /*8780*/  LDL.64 R8, [R1+0x500] ;  /* 0x0005000001087983 */ /* 0x002ea20000100a00 */
[----:B0-----:R-:W-:-:S03]  /*8790*/  IMAD.WIDE R12, R23, 0x2, R32 ;  /* 0x00000002170c7825 */ /* 0x001fc600078e0220 */
[----:B------:R-:W4:Y:S04]  /*87a0*/  LDL.64 R32, [R1+0x4c0] ;  /* 0x0004c00001207983 */ /* 0x000f280000100a00 */
[----:B------:R0:W4:Y:S01]  /*87b0*/  LDG.E.U16 R37, [R12.64] ;  /* 0x000000040c257981 */ /* 0x000122000c1e1500 */
[----:B---3--:R-:W-:-:S04]  /*87c0*/  IMAD.WIDE R10, R23, 0x2, R10 ;  /* 0x00000002170a7825 */ /* 0x008fc800078e020a */
[C---:B0-----:R-:W-:Y:S02]  /*87d0*/  IMAD.WIDE R12, R23.reuse, 0x2, R34 ;  /* 0x00000002170c7825 */ /* 0x041fe400078e0222 */
[----:B------:R0:W3:Y:S04]  /*87e0*/  LDG.E.U16 R35, [R10.64] ;  /* 0x000000040a237981 */ /* 0x0000e8000c1e1500 */
[----:B0-----:R0:W3:Y:S04]  /*87f0*/  LDG.E.U16 R11, [R12.64] ;  /* 0x000000040c0b7981 */ /* 0x0010e8000c1e1500 */
[----:B0-----:R-:W3:Y:S01]  /*8800*/  LDL.64 R12, [R1+0x4d8] ;  /* 0x0004d800010c7983 */ /* 0x001ee20000100a00 */
[----:B--2---:R-:W-:-:S05]  /*8810*/  IMAD.WIDE R8, R23, 0x2, R8 ;  /* 0x0000000217087825 */ /* 0x004fca00078e0208 */
[----:B------:R0:W2:Y:S04]  /*8820*/  LDG.E.U16 R36, [R8.64] ;  /* 0x0000000408247981 */ /* 0x0000a8000c1e1500 */
[----:B0-----:R-:W2:Y:S01]  /*8830*/  LDL.64 R8, [R1+0x4e8] ;  /* 0x0004e80001087983 */ /* 0x001ea20000100a00 */
[----:B------:R-:W-:-:S05]  /*8840*/  IMAD.WIDE R14, R23, 0x2, R14 ;  /* 0x00000002170e7825 */ /* 0x000fca00078e020e */
[----:B------:R0:W4:Y:S04]  /*8850*/  LDG.E.U16 R10, [R14.64] ;  /* 0x000000040e0a7981 */ /* 0x000128000c1e1500 */
[----:B0-----:R-:W4:Y:S01]  /*8860*/  LDL.64 R14, [R1+0x4c8] ;  /* 0x0004c800010e7983 */ /* 0x001f220000100a00 */
[----:B---3--:R-:W-:-:S04]  /*8870*/  IMAD.WIDE R12, R23, 0x2, R12 ;  /* 0x00000002170c7825 */ /* 0x008fc800078e020c */
[----:B--2---:R-:W-:-:S06]  /*8880*/  IMAD.WIDE R8, R23, 0x2, R8 ;  /* 0x0000000217087825 */ /* 0x004fcc00078e0208 */
[----:B------:R0:W2:Y:S04]  /*8890*/  LDG.E.U16 R8, [R8.64] ;  /* 0x0000000408087981 */ /* 0x0000a8000c1e1500 */
[----:B0-----:R0:W3:Y:S04]  /*88a0*/  LDG.E.U16 R9, [R12.64] ;  /* 0x000000040c097981 */ /* 0x0010e8000c1e1500 */
[----:B0-----:R-:W2:Y:S01]  /*88b0*/  LDL.64 R12, [R1+0x4d0] ;  /* 0x0004d000010c7983 */ /* 0x001ea20000100a00 */
[----:B----4-:R-:W-:-:S04]  /*88c0*/  IMAD.WIDE R14, R23, 0x2, R14 ;  /* 0x00000002170e7825 */ /* 0x010fc800078e020e */
[----:B------:R-:W-:-:S05]  /*88d0*/  IMAD.WIDE R32, R23, 0x2, R32 ;  /* 0x0000000217207825 */ /* 0x000fca00078e0220 */
[----:B------:R0:W4:Y:S04]  /*88e0*/  LDG.E.U16 R34, [R32.64] ;  /* 0x0000000420227981 */ /* 0x000128000c1e1500 */
[----:B0-----:R-:W3:Y:S01]  /*88f0*/  LDL.64 R32, [R1+0x4b0] ;  /* 0x0004b00001207983 */ /* 0x001ee20000100a00 */
[----:B--2---:R-:W-:-:S06]  /*8900*/  IMAD.WIDE R12, R23, 0x2, R12 ;  /* 0x00000002170c7825 */ /* 0x004fcc00078e020c */
[----:B------:R0:W2:Y:S04]  /*8910*/  LDG.E.U16 R12, [R12.64] ;  /* 0x000000040c0c7981 */ /* 0x0000a8000c1e1500 */
[----:B0-----:R0:W2:Y:S04]  /*8920*/  LDG.E.U16 R13, [R14.64] ;  /* 0x000000040e0d7981 */ /* 0x0010a8000c1e1500 */
[----:B0-----:R-:W2:Y:S01]  /*8930*/  LDL.64 R14, [R1+0x4b8] ;  /* 0x0004b800010e7983 */ /* 0x001ea20000100a00 */
[C---:B---3--:R-:W-:Y:S01]  /*8940*/  IMAD.WIDE R32, R23.reuse, 0x2, R32 ;  /* 0x0000000217207825 */ /* 0x048fe200078e0220 */
[----:B------:R-:W-:Y:S03]  /*8950*/  HMMA.16816.F32.BF16 R4, R4, R58, R16 ;  /* 0x0000003a0404723c */ /* 0x000fe60000041810 */
[----:B--2---:R-:W-:-:S06]  /*8960*/  IMAD.WIDE R14, R23, 0x2, R14 ;  /* 0x00000002170e7825 */ /* 0x004fcc00078e020e */
[----:B------:R0:W2:Y:S04]  /*8970*/  LDG.E.U16 R14, [R14.64] ;  /* 0x000000040e0e7981 */ /* 0x0000a8000c1e1500 */
[----:B0-----:R0:W3:Y:S04]  /*8980*/  LDG.E.U16 R15, [R32.64] ;  /* 0x00000004200f7981 */ /* 0x0010e8000c1e1500 */
[----:B0-----:R-:W2:Y:S04]  /*8990*/  LDL.LU R33, [R1+0x24] ;  /* 0x0000240001217983 */ /* 0x001ea80000300800 */
[----:B------:R-:W2:Y:S04]  /*89a0*/  LDL R32, [R1+0x308] ;  /* 0x0003080001207983 */ /* 0x000ea80000100800 */
[----:B------:R-:W-:Y:S01]  /*89b0*/  BAR.SYNC.DEFER_BLOCKING 0x0 ;  /* 0x0000000000007b1d */ /* 0x000fe20000010000 */
[----:B------:R-:W-:-:S05]  /*89c0*/  IMAD.MOV.U32 R23, RZ, RZ, R4 ;  /* 0x000000ffff177224 */ /* 0x000fca00078e0004 */
[----:B------:R0:W-:Y:S02]  /*89d0*/  STL.64 [R1+0x100], R4 ;  /* 0x0001000401007387 */ /* 0x0001e40000100a00 */
[----:B0-----:R-:W-:Y:S01]  /*89e0*/  FMUL R4, R24, c[0x0][0x188] ;  /* 0x0000620018047a20 */ /* 0x001fe20000400000 */
[----:B------:R-:W-:Y:S01]  /*89f0*/  MOV R2, R6 ;  /* 0x0000000600027202 */ /* 0x000fe20000000f00 */
[----:B------:R-:W-:Y:S01]  /*8a00*/  IMAD.MOV.U32 R47, RZ, RZ, R5 ;  /* 0x000000ffff2f7224 */ /* 0x000fe200078e0005 */
[----:B------:R0:W-:Y:S01]  /*8a10*/  STL.64 [R1+0x108], R6 ;  /* 0x0001080601007387 */ /* 0x0001e20000100a00 */
[----:B------:R-:W-:Y:S02]  /*8a20*/  FMUL R5, R26, c[0x0][0x188] ;  /* 0x000062001a057a20 */ /* 0x000fe40000400000 */
[----:B------:R-:W-:Y:S02]  /*8a30*/  IMAD.MOV.U32 R58, RZ, RZ, R7 ;  /* 0x000000ffff3a7224 */ /* 0x000fe400078e0007 */
[----:B0-----:R-:W-:Y:S01]  /*8a40*/  FMUL R6, R21, c[0x0][0x188] ;  /* 0x0000620015067a20 */ /* 0x001fe20000400000 */
[----:B------:R-:W3:Y:S04]  /*8a50*/  LDL R7, [R1+0x12c] ;  /* 0x00012c0001077983 */ /* 0x000ee80000100800 */
[----:B------:R-:W3:Y:S04]  /*8a60*/  LDL.LU R59, [R1+0x20] ;  /* 0x00002000013b7983 */ /* 0x000ee80000300800 */
[----:B------:R-:W3:Y:S04]  /*8a70*/  LDL.LU R16, [R1+0x1c] ;  /* 0x00001c0001107983 */ /* 0x000ee80000300800 */
[----:B------:R-:W3:Y:S04]  /*8a80*/  LDL.LU R17, [R1+0x18] ;  /* 0x0000180001117983 */ /* 0x000ee80000300800 */
[----:B------:R-:W3:Y:S04]  /*8a90*/  LDL.LU R18, [R1+0x14] ;  /* 0x0000140001127983 */ /* 0x000ee80000300800 */
[----:B------:R-:W3:Y:S04]  /*8aa0*/  LDL.LU R19, [R1+0x10] ;  /* 0x0000100001137983 */ /* 0x000ee80000300800 */
[----:B--2---:R0:W-:Y:S04]  /*8ab0*/  STS.U16 [R32+0x20000], R33 ;  /* 0x0200002120007388 */ /* 0x0041e80000000400 */
[----:B------:R1:W-:Y:S04]  /*8ac0*/  STS.U16 [R32+0x20400], R3 ;  /* 0x0204000320007388 */ /* 0x0003e80000000400 */
[----:B0-----:R-:W2:Y:S01]  /*8ad0*/  LDL.LU R33, [R1+0x8] ;  /* 0x0000080001217983 */ /* 0x001ea20000300800 */
[----:B-1----:R-:W-:-:S05]  /*8ae0*/  FMUL R3, R25, c[0x0][0x188] ;  /* 0x0000620019037a20 */ /* 0x002fca0000400000 */
[----:B------:R-:W-:Y:S01]  /*8af0*/  FMNMX R3, R4, R3, !PT ;  /* 0x0000000304037209 */ /* 0x000fe20007800000 */
[----:B------:R-:W-:-:S05]  /*8b00*/  FMUL R4, R28, c[0x0][0x188] ;  /* 0x000062001c047a20 */ /* 0x000fca0000400000 */
        /* <DEDUP_REMOVED lines=14> */
[----:B------:R-:W-:Y:S02]  /*8bf0*/  FMNMX R4, R5, R4, !PT ;  /* 0x0000000405047209 */ /* 0x000fe40007800000 */
[----:B------:R-:W-:Y:S01]  /*8c00*/  FMNMX R5, R6, R3, !PT ;  /* 0x0000000306057209 */ /* 0x000fe20007800000 */
[----:B------:R-:W-:Y:S01]  /*8c10*/  FMUL R6, R44, c[0x0][0x188] ;  /* 0x000062002c067a20 */ /* 0x000fe20000400000 */
[----:B------:R0:W-:Y:S04]  /*8c20*/  STL [R1+0x950], R20 ;  /* 0x0009501401007387 */ /* 0x0001e80000100800 */
[----:B------:R-:W-:Y:S01]  /*8c30*/  FMNMX R5, R6, R5, !PT ;  /* 0x0000000506057209 */ /* 0x000fe20007800000 */
[----:B------:R-:W-:Y:S01]  /*8c40*/  FMUL R6, R45, c[0x0][0x188] ;  /* 0x000062002d067a20 */ /* 0x000fe20000400000 */
[----:B0-----:R-:W2:Y:S04]  /*8c50*/  LDL R20, [R1+0x128] ;  /* 0x0001280001147983 */ /* 0x001ea80000100800 */
[----:B------:R-:W-:Y:S01]  /*8c60*/  FMNMX R5, R6, R5, !PT ;  /* 0x0000000506057209 */ /* 0x000fe20007800000 */
[----:B------:R-:W-:Y:S01]  /*8c70*/  FMUL R6, R51, c[0x0][0x188] ;  /* 0x0000620033067a20 */ /* 0x000fe20000400000 */
[----:B------:R-:W-:Y:S04]  /*8c80*/  STL [R1+0x948], R21 ;  /* 0x0009481501007387 */ /* 0x000fe80000100800 */
[----:B------:R-:W-:Y:S04]  /*8c90*/  STL [R1+0x944], R44 ;  /* 0x0009442c01007387 */ /* 0x000fe80000100800 */
[----:B------:R-:W-:Y:S04]  /*8ca0*/  STL [R1+0x940], R45 ;  /* 0x0009402d01007387 */ /* 0x000fe80000100800 */
[----:B------:R-:W2:Y:S01]  /*8cb0*/  LDL.LU R51, [R1+0xa7c] ;  /* 0x000a7c0001337983 */ /* 0x000ea20000300800 */
[----:B------:R-:W-:Y:S01]  /*8cc0*/  FMNMX R5, R6, R5, !PT ;  /* 0x0000000506057209 */ /* 0x000fe20007800000 */
[----:B------:R-:W-:-:S02]  /*8cd0*/  FMUL R6, R22, c[0x0][0x188] ;  /* 0x0000620016067a20 */ /* 0x000fc40000400000 */
[----:B------:R-:W3:Y:S03]  /*8ce0*/  LDL.LU R22, [R1+0xa78] ;  /* 0x000a780001167983 */ /* 0x000ee60000300800 */
[----:B------:R-:W-:Y:S01]  /*8cf0*/  FMNMX R5, R6, R5, !PT ;  /* 0x0000000506057209 */ /* 0x000fe20007800000 */
[----:B------:R-:W-:Y:S02]  /*8d00*/  FMUL R6, R23, c[0x0][0x188] ;  /* 0x0000620017067a20 */ /* 0x000fe40000400000 */
[----:B------:R-:W4:Y:S03]  /*8d10*/  LDL.LU R23, [R1+0xa74] ;  /* 0x000a740001177983 */ /* 0x000f260000300800 */
[----:B------:R-:W-:Y:S01]  /*8d20*/  FMNMX R5, R6, R5, !PT ;  /* 0x0000000506057209 */ /* 0x000fe20007800000 */
[----:B------:R-:W-:-:S02]  /*8d30*/  FMUL R6, R47, c[0x0][0x188] ;  /* 0x000062002f067a20 */ /* 0x000fc40000400000 */
[----:B------:R-:W4:Y:S01]  /*8d40*/  LDL.LU R47, [R1+0xa70] ;  /* 0x000a7000012f7983 */ /* 0x000f220000300800 */
        /* <DEDUP_REMOVED lines=11> */
[----:B--2---:R-:W-:-:S05]  /*8e00*/  FMUL R4, R51, c[0x0][0x188] ;  /* 0x0000620033047a20 */ /* 0x004fca0000400000 */
[----:B------:R-:W-:Y:S01]  /*8e10*/  FMNMX R3, R4, R3, !PT ;  /* 0x0000000304037209 */ /* 0x000fe20007800000 */
[----:B---3--:R-:W-:-:S05]  /*8e20*/  FMUL R4, R22, c[0x0][0x188] ;  /* 0x0000620016047a20 */ /* 0x008fca0000400000 */
[----:B------:R-:W-:Y:S02]  /*8e30*/  FMNMX R3, R4, R3, !PT ;  /* 0x0000000304037209 */ /* 0x000fe40007800000 */
[----:B------:R-:W0:Y:S01]  /*8e40*/  SHFL.BFLY PT, R4, R5, 0x2, 0x1f ;  /* 0x0c401f0005047f89 */ /* 0x000e2200000e0000 */
[----:B----4-:R-:W-:-:S05]  /*8e50*/  FMUL R6, R23, c[0x0][0x188] ;  /* 0x0000620017067a20 */ /* 0x010fca0000400000 */
[----:B------:R-:W-:Y:S01]  /*8e60*/  FMNMX R3, R6, R3, !PT ;  /* 0x0000000306037209 */ /* 0x000fe20007800000 */
[----:B------:R-:W-:-:S05]  /*8e70*/  FMUL R6, R46, c[0x0][0x188] ;  /* 0x000062002e067a20 */ /* 0x000fca0000400000 */
[----:B------:R-:W-:Y:S01]  /*8e80*/  FMNMX R3, R6, R3, !PT ;  /* 0x0000000306037209 */ /* 0x000fe20007800000 */
[----:B------:R-:W-:-:S05]  /*8e90*/  FMUL R6, R47, c[0x0][0x188] ;  /* 0x000062002f067a20 */ /* 0x000fca0000400000 */
[----:B------:R-:W-:Y:S01]  /*8ea0*/  FMNMX R3, R6, R3, !PT ;  /* 0x0000000306037209 */ /* 0x000fe20007800000 */
[----:B------:R-:W-:Y:S01]  /*8eb0*/  FMUL R6, R20, c[0x0][0x188] ;  /* 0x0000620014067a20 */ /* 0x000fe20000400000 */
[----:B------:R-:W-:Y:S01]  /*8ec0*/  STL [R1+0x94c], R22 ;  /* 0x00094c1601007387 */ /* 0x000fe20000100800 */
[----:B0-----:R-:W-:Y:S01]  /*8ed0*/  FMNMX R5, R5, R4, !PT ;  /* 0x0000000405057209 */ /* 0x001fe20007800000 */
[----:B------:R-:W-:Y:S02]  /*8ee0*/  FMUL R4, R7, c[0x0][0x188] ;  /* 0x0000620007047a20 */ /* 0x000fe40000400000 */
[----:B------:R-:W-:Y:S01]  /*8ef0*/  FMNMX R3, R6, R3, !PT ;  /* 0x0000000306037209 */ /* 0x000fe20007800000 */
[----:B------:R-:W-:Y:S03]  /*8f00*/  STL [R1+0x954], R23 ;  /* 0x0009541701007387 */ /* 0x000fe60000100800 */
[----:B------:R-:W-:Y:S01]  /*8f10*/  FMNMX R3, R4, R3, !PT ;  /* 0x0000000304037209 */ /* 0x000fe20007800000 */
[----:B------:R-:W-:Y:S01]  /*8f20*/  STL [R1+0x968], R46 ;  /* 0x0009682e01007387 */ /* 0x000fe20000100800 */
[----:B------:R-:W-:-:S03]  /*8f30*/  FMUL R4, R2, c[0x0][0x188] ;  /* 0x0000620002047a20 */ /* 0x000fc60000400000 */
[----:B------:R-:W-:Y:S04]  /*8f40*/  STL [R1+0x96c], R47 ;  /* 0x00096c2f01007387 */ /* 0x000fe80000100800 */
[----:B------:R-:W2:Y:S04]  /*8f50*/  LDL.LU R7, [R1+0x80] ;  /* 0x0000800001077983 */ /* 0x000ea80000300800 */
[----:B------:R-:W3:Y:S04]  /*8f60*/  LDL.LU R2, [R1+0xa6c] ;  /* 0x000a6c0001027983 */ /* 0x000ee80000300800 */
[----:B------:R-:W-:Y:S04]  /*8f70*/  STS.U16 [R32+0x20800], R59 ;  /* 0x0208003b20007388 */ /* 0x000fe80000000400 */
[----:B------:R-:W-:Y:S04]  /*8f80*/  STS.U16 [R32+0x20c00], R16 ;  /* 0x020c001020007388 */ /* 0x000fe80000000400 */
[----:B------:R-:W-:Y:S04]  /*8f90*/  STS.U16 [R32+0x21000], R17 ;  /* 0x0210001120007388 */ /* 0x000fe80000000400 */
[----:B------:R-:W-:Y:S04]  /*8fa0*/  STS.U16 [R32+0x21400], R18 ;  /* 0x0214001220007388 */ /* 0x000fe80000000400 */
[----:B------:R-:W-:Y:S04]  /*8fb0*/  STS.U16 [R32+0x21800], R19 ;  /* 0x0218001320007388 */ /* 0x000fe80000000400 */
[----:B------:R-:W-:Y:S04]  /*8fc0*/  STS.U16 [R32+0x21c00], R33 ;  /* 0x021c002120007388 */ /* 0x000fe80000000400 */
[----:B------:R-:W0:Y:S01]  /*8fd0*/  SHFL.BFLY PT, R6, R5, 0x1, 0x1f ;  /* 0x0c201f0005067f89 */ /* 0x000e2200000e0000 */
[----:B------:R-:W-:Y:S01]  /*8fe0*/  FMNMX R3, R4, R3, !PT ;  /* 0x0000000304037209 */ /* 0x000fe20007800000 */
[----:B------:R-:W-:-:S05]  /*8ff0*/  FMUL R4, R58, c[0x0][0x188] ;  /* 0x000062003a047a20 */ /* 0x000fca0000400000 */
[----:B------:R-:W-:-:S05]  /*9000*/  FMNMX R3, R4, R3, !PT ;  /* 0x0000000304037209 */ /* 0x000fca0007800000 */
[----:B------:R-:W1:Y:S01]  /*9010*/  SHFL.BFLY PT, R4, R3, 0x2, 0x1f ;  /* 0x0c401f0003047f89 */ /* 0x000e6200000e0000 */
[----:B0-----:R-:W-:-:S03]  /*9020*/  FMNMX R6, R5, R6, !PT ;  /* 0x0000000605067209 */ /* 0x001fc60007800000 */
[----:B---3--:R0:W-:Y:S04]  /*9030*/  STS.U16 [R32+0x22000], R2 ;  /* 0x0220000220007388 */ /* 0x0081e80000000400 */
[----:B0-----:R-:W3:Y:S04]  /*9040*/  LDL.LU R2, [R1+0x84] ;  /* 0x0000840001027983 */ /* 0x001ee80000300800 */
[----:B------:R2:W-:Y:S02]  /*9050*/  STS.U16 [R32+0x22400], R60 ;  /* 0x0224003c20007388 */ /* 0x0005e40000000400 */
[----:B--2---:R-:W-:-:S05]  /*9060*/  FMNMX R60, R6, R7, !PT ;  /* 0x00000007063c7209 */ /* 0x004fca0007800000 */
[----:B------:R-:W-:-:S04]  /*9070*/  FFMA R5, R24, c[0x0][0x188], -R60 ;  /* 0x0000620018057a23 */ /* 0x000fc8000000083c */
[----:B------:R-:W-:Y:S02]  /*9080*/  FMUL R6, R5, 1.4426950216293334961 ;  /* 0x3fb8aa3b05067820 */ /* 0x000fe40000400000 */
[--C-:B------:R-:W-:Y:S01]  /*9090*/  FFMA R5, R25, c[0x0][0x188], -R60.reuse ;  /* 0x0000620019057a23 */ /* 0x100fe2000000083c */
[----:B-1----:R-:W-:Y:S01]  /*90a0*/  FMNMX R3, R3, R4, !PT ;  /* 0x0000000403037209 */ /* 0x002fe20007800000 */
[----:B------:R-:W-:Y:S02]  /*90b0*/  FFMA R4, R28, c[0x0][0x188], -R60 ;  /* 0x000062001c047a23 */ /* 0x000fe4000000083c */
[----:B------:R-:W-:Y:S01]  /*90c0*/  FMUL R5, R5, 1.4426950216293334961 ;  /* 0x3fb8aa3b05057820 */ /* 0x000fe20000400000 */
[----:B------:R0:W1:Y:S08]  /*90d0*/  MUFU.EX2 R47, R6 ;  /* 0x00000006002f7308 */ /* 0x0000700000000800 */
[----:B------:R2:W4:Y:S01]  /*90e0*/  MUFU.EX2 R58, R5 ;  /* 0x00000005003a7308 */ /* 0x0005220000000800 */
[----:B0-----:R-:W-:-:S02]  /*90f0*/  FMUL R6, R4, 1.4426950216293334961 ;  /* 0x3fb8aa3b04067820 */ /* 0x001fc40000400000 */
[----:B--2---:R-:W-:-:S05]  /*9100*/  FFMA R5, R29, c[0x0][0x188], -R60 ;  /* 0x000062001d057a23 */ /* 0x004fca000000083c */
[----:B------:R0:W2:Y:S01]  /*9110*/  MUFU.EX2 R45, R6 ;  /* 0x00000006002d7308 */ /* 0x0000a20000000800 */
[----:B------:R-:W1:Y:S01]  /*9120*/  SHFL.BFLY PT, R4, R3, 0x1, 0x1f ;  /* 0x0c201f0003047f89 */ /* 0x000e6200000e0000 */
[----:B0-----:R-:W-:Y:S02]  /*9130*/  FMUL R6, R5, 1.4426950216293334961 ;  /* 0x3fb8aa3b05067820 */ /* 0x001fe40000400000 */
[----:B------:R-:W-:-:S04]  /*9140*/  FFMA R5, R40, c[0x0][0x188], -R60 ;  /* 0x0000620028057a23 */ /* 0x000fc8000000083c */
[----:B------:R0:W1:Y:S02]  /*9150*/  MUFU.EX2 R46, R6 ;  /* 0x00000006002e7308 */ /* 0x0000640000000800 */
[----:B0-----:R-:W-:Y:S02]  /*9160*/  FMUL R6, R5, 1.4426950216293334961 ;  /* 0x3fb8aa3b05067820 */ /* 0x001fe40000400000 */
[----:B------:R-:W-:-:S04]  /*9170*/  FFMA R5, R41, c[0x0][0x188], -R60 ;  /* 0x0000620029057a23 */ /* 0x000fc8000000083c */
[----:B------:R0:W1:Y:S02]  /*9180*/  MUFU.EX2 R33, R6 ;  /* 0x0000000600217308 */ /* 0x0000640000000800 */
[----:B0-----:R-:W-:Y:S02]  /*9190*/  FMUL R6, R5, 1.4426950216293334961 ;  /* 0x3fb8aa3b05067820 */ /* 0x001fe40000400000 */
[----:B------:R-:W-:-:S04]  /*91a0*/  FFMA R5, R48, c[0x0][0x188], -R60 ;  /* 0x0000620030057a23 */ /* 0x000fc8000000083c */
[----:B------:R-:W-:Y:S01]  /*91b0*/  FMUL R5, R5, 1.4426950216293334961 ;  /* 0x3fb8aa3b05057820 */ /* 0x000fe20000400000 */
[----:B------:R-:W0:Y:S08]  /*91c0*/  MUFU.EX2 R44, R6 ;  /* 0x00000006002c7308 */ /* 0x000e300000000800 */
[----:B------:R0:W2:Y:S01]  /*91d0*/  MUFU.EX2 R21, R5 ;  /* 0x0000000500157308 */ /* 0x0000a20000000800 */
[----:B------:R-:W-:Y:S01]  /*91e0*/  STS.U16 [R32+0x22800], R61 ;  /* 0x0228003d20007388 */ /* 0x000fe20000000400 */
[----:B-1----:R-:W-:Y:S01]  /*91f0*/  FMNMX R3, R3, R4, !PT ;  /* 0x0000000403037209 */ /* 0x002fe20007800000 */
[----:B------:R-:W-:-:S02]  /*9200*/  FFMA R4, R49, c[0x0][0x188], -R60 ;  /* 0x0000620031047a23 */ /* 0x000fc4000000083c */
[----:B------:R-:W-:Y:S04]  /*9210*/  STL [R1+0x484], R47 ;  /* 0x0004842f01007387 */ /* 0x000fe80000100800 */
[----:B------:R-:W-:Y:S04]  /*9220*/  STS.U16 [R32+0x22c00], R53 ;  /* 0x022c003520007388 */ /* 0x000fe80000000400 */
[----:B----4-:R-:W-:Y:S01]  /*9230*/  STL [R1+0x480], R58 ;  /* 0x0004803a01007387 */ /* 0x010fe20000100800 */
[----:B0-----:R-:W-:-:S03]  /*9240*/  FMUL R5, R4, 1.4426950216293334961 ;  /* 0x3fb8aa3b04057820 */ /* 0x001fc60000400000 */
[----:B------:R-:W-:Y:S04]  /*9250*/  STS.U16 [R32+0x23000], R39 ;  /* 0x0230002720007388 */ /* 0x000fe80000000400 */
[----:B--2---:R-:W-:Y:S04]  /*9260*/  STL [R1+0x488], R45 ;  /* 0x0004882d01007387 */ /* 0x004fe80000100800 */
[----:B------:R-:W-:Y:S04]  /*9270*/  STS.U16 [R32+0x23400], R57 ;  /* 0x0234003920007388 */ /* 0x000fe80000000400 */
[----:B------:R-:W-:Y:S04]  /*9280*/  STL [R1+0x48c], R46 ;  /* 0x00048c2e01007387 */ /* 0x000fe80000100800 */
[----:B------:R-:W-:Y:S04]  /*9290*/  STS.U16 [R32+0x23800], R55 ;  /* 0x0238003720007388 */ /* 0x000fe80000000400 */
[----:B------:R-:W-:Y:S04]  /*92a0*/  STL [R1+0x490], R33 ;  /* 0x0004902101007387 */ /* 0x000fe80000100800 */
[----:B------:R-:W-:Y:S04]  /*92b0*/  STS.U16 [R32+0x23c00], R52 ;  /* 0x023c003420007388 */ /* 0x000fe80000000400 */
[----:B------:R-:W-:Y:S01]  /*92c0*/  STL [R1+0x494], R44 ;  /* 0x0004942c01007387 */ /* 0x000fe20000100800 */
[----:B------:R0:W1:Y:S03]  /*92d0*/  MUFU.EX2 R22, R5 ;  /* 0x0000000500167308 */ /* 0x0000660000000800 */
[----:B------:R-:W-:Y:S04]  /*92e0*/  STS.U16 [R32+0x24000], R56 ;  /* 0x0240003820007388 */ /* 0x000fe80000000400 */
[----:B------:R-:W-:Y:S04]  /*92f0*/  STL [R1+0x498], R21 ;  /* 0x0004981501007387 */ /* 0x000fe80000100800 */
[----:B------:R-:W-:Y:S04]  /*9300*/  STL [R1+0xa50], R60 ;  /* 0x000a503c01007387 */ /* 0x000fe80000100800 */
[----:B------:R2:W-:Y:S04]  /*9310*/  STS.U16 [R32+0x24400], R0 ;  /* 0x0244000020007388 */ /* 0x0005e80000000400 */
[----:B--2---:R-:W2:Y:S04]  /*9320*/  LDL.LU R0, [R1+0xa68] ;  /* 0x000a680001007983 */ /* 0x004ea80000300800 */
[----:B------:R-:W2:Y:S01]  /*9330*/  LDL.LU R28, [R1+0x2e0] ;  /* 0x0002e000011c7983 */ /* 0x000ea20000300800 */
[----:B---3--:R-:W-:-:S05]  /*9340*/  FMNMX R3, R3, R2, !PT ;  /* 0x0000000203037209 */ /* 0x008fca0007800000 */
[--C-:B------:R-:W-:Y:S02]  /*9350*/  FFMA R6, R27, c[0x0][0x188], -R3.reuse ;  /* 0x000062001b067a23 */ /* 0x100fe40000000803 */
[----:B0-----:R-:W-:Y:S01]  /*9360*/  FFMA R5, R26, c[0x0][0x188], -R3 ;  /* 0x000062001a057a23 */ /* 0x001fe20000000803 */
[----:B------:R-:W3:Y:S04]  /*9370*/  LDL.LU R27, [R1+0x2e4] ;  /* 0x0002e400011b7983 */ /* 0x000ee80000300800 */
[----:B------:R-:W2:Y:S04]  /*9380*/  LDL.LU R26, [R1+0x2e8] ;  /* 0x0002e800011a7983 */ /* 0x000ea80000300800 */
[----:B------:R-:W2:Y:S01]  /*9390*/  LDL.LU R25, [R1+0x2ec] ;  /* 0x0002ec0001197983 */ /* 0x000ea20000300800 */
[----:B------:R-:W-:-:S04]  /*93a0*/  FADD R4, -R60, R7 ;  /* 0x000000073c047221 */ /* 0x000fc80000000100 */
[----:B------:R-:W-:Y:S02]  /*93b0*/  FMUL R4, R4, 1.4426950216293334961 ;  /* 0x3fb8aa3b04047820 */ /* 0x000fe40000400000 */
[----:B------:R-:W-:Y:S02]  /*93c0*/  FMUL R5, R5, 1.4426950216293334961 ;  /* 0x3fb8aa3b05057820 */ /* 0x000fe40000400000 */
[----:B------:R0:W1:Y:S01]  /*93d0*/  MUFU.EX2 R61, R4 ;  /* 0x00000004003d7308 */ /* 0x0000620000000800 */
[----:B------:R-:W-:Y:S01]  /*93e0*/  STS.U16 [R32+0x24800], R54 ;  /* 0x0248003620007388 */ /* 0x000fe20000000400 */
[----:B0-----:R-:W-:-:S06]  /*93f0*/  FFMA R4, R30, c[0x0][0x188], -R3 ;  /* 0x000062001e047a23 */ /* 0x001fcc0000000803 */
[----:B------:R0:W1:Y:S01]  /*9400*/  MUFU.EX2 R39, R5 ;  /* 0x0000000500277308 */ /* 0x0000620000000800 */
[----:B------:R-:W-:Y:S01]  /*9410*/  STS.U16 [R32+0x24c00], R38 ;  /* 0x024c002620007388 */ /* 0x000fe20000000400 */
[----:B0-----:R-:W-:Y:S02]  /*9420*/  FMUL R5, R4, 1.4426950216293334961 ;  /* 0x3fb8aa3b04057820 */ /* 0x001fe40000400000 */
[----:B------:R-:W-:-:S04]  /*9430*/  FADD R4, -R3, R2 ;  /* 0x0000000203047221 */ /* 0x000fc80000000100 */
[----:B------:R0:W-:Y:S01]  /*9440*/  MUFU.EX2 R20, R5 ;  /* 0x0000000500147308 */ /* 0x0001e20000000800 */
[----:B------:R1:W-:Y:S01]  /*9450*/  STS.U16 [R32+0x25000], R37 ;  /* 0x0250002520007388 */ /* 0x0003e20000000400 */
[----:B------:R-:W-:-:S03]  /*9460*/  FMUL R6, R6, 1.4426950216293334961 ;  /* 0x3fb8aa3b06067820 */ /* 0x000fc60000400000 */
[----:B------:R-:W-:Y:S01]  /*9470*/  STS.U16 [R32+0x25400], R36 ;  /* 0x0254002420007388 */ /* 0x000fe20000000400 */
[----:B0-----:R-:W-:Y:S02]  /*9480*/  FMUL R5, R4, 1.4426950216293334961 ;  /* 0x3fb8aa3b04057820 */ /* 0x001fe40000400000 */
[----:B------:R-:W-:Y:S01]  /*9490*/  FFMA R4, R31, c[0x0][0x188], -R3 ;  /* 0x000062001f047a23 */ /* 0x000fe20000000803 */
[----:B------:R-:W-:Y:S01]  /*94a0*/  STS.U16 [R32+0x25800], R35 ;  /* 0x0258002320007388 */ /* 0x000fe20000000400 */
[----:B------:R0:W-:Y:S03]  /*94b0*/  MUFU.EX2 R2, R5 ;  /* 0x0000000500027308 */ /* 0x0001e60000000800 */
[----:B------:R-:W-:Y:S04]  /*94c0*/  STS.U16 [R32+0x25c00], R11 ;  /* 0x025c000b20007388 */ /* 0x000fe80000000400 */
[----:B------:R-:W-:Y:S01]  /*94d0*/  STS.U16 [R32+0x26000], R8 ;  /* 0x0260000820007388 */ /* 0x000fe20000000400 */
[----:B0-----:R-:W-:-:S03]  /*94e0*/  FMUL R5, R4, 1.4426950216293334961 ;  /* 0x3fb8aa3b04057820 */ /* 0x001fc60000400000 */
[----:B------:R-:W-:Y:S01]  /*94f0*/  STS.U16 [R32+0x26400], R10 ;  /* 0x0264000a20007388 */ /* 0x000fe20000000400 */
[----:B------:R-:W-:Y:S01]  /*9500*/  FFMA R4, R42, c[0x0][0x188], -R3 ;  /* 0x000062002a047a23 */ /* 0x000fe20000000803 */
[----:B-1----:R-:W0:Y:S02]  /*9510*/  MUFU.EX2 R37, R6 ;  /* 0x0000000600257308 */ /* 0x002e240000000800 */
[----:B------:R1:W-:Y:S04]  /*9520*/  STS.U16 [R32+0x26800], R9 ;  /* 0x0268000920007388 */ /* 0x0003e80000000400 */
[----:B------:R-:W-:Y:S04]  /*9530*/  STS.U16 [R32+0x26c00], R12 ;  /* 0x026c000c20007388 */ /* 0x000fe80000000400 */
[----:B------:R-:W-:Y:S01]  /*9540*/  STS.U16 [R32+0x27000], R13 ;  /* 0x0270000d20007388 */ /* 0x000fe20000000400 */
[----:B-1----:R-:W-:-:S03]  /*9550*/  FMUL R9, R4, 1.4426950216293334961 ;  /* 0x3fb8aa3b04097820 */ /* 0x002fc60000400000 */
[----:B------:R-:W-:Y:S04]  /*9560*/  STS.U16 [R32+0x27400], R34 ;  /* 0x0274002220007388 */ /* 0x000fe80000000400 */
[----:B------:R-:W-:Y:S01]  /*9570*/  STS.U16 [R32+0x27800], R14 ;  /* 0x0278000e20007388 */ /* 0x000fe20000000400 */
[----:B------:R-:W-:Y:S03]  /*9580*/  MUFU.EX2 R23, R9 ;  /* 0x0000000900177308 */ /* 0x000fe60000000800 */
[----:B------:R1:W-:Y:S04]  /*9590*/  STS.U16 [R32+0x27c00], R15 ;  /* 0x027c000f20007388 */ /* 0x0003e80000000400 */
[----:B------:R-:W-:Y:S01]  /*95a0*/  STL [R1+0x49c], R22 ;  /* 0x00049c1601007387 */ /* 0x000fe20000100800 */
[----:B-1----:R-:W1:Y:S03]  /*95b0*/  MUFU.EX2 R32, R5 ;  /* 0x0000000500207308 */ /* 0x002e660000000800 */
[----:B------:R-:W-:Y:S04]  /*95c0*/  STL [R1+0x310], R61 ;  /* 0x0003103d01007387 */ /* 0x000fe80000100800 */
[----:B------:R-:W-:Y:S04]  /*95d0*/  STL [R1+0x468], R39 ;  /* 0x0004682701007387 */ /* 0x000fe80000100800 */
[----:B0-----:R-:W-:Y:S04]  /*95e0*/  STL [R1+0x460], R37 ;  /* 0x0004602501007387 */ /* 0x001fe80000100800 */
[----:B------:R-:W4:Y:S04]  /*95f0*/  LDL.LU R24, [R1+0x3f0] ;  /* 0x0003f00001187983 */ /* 0x000f280000300800 */
[----:B------:R-:W4:Y:S04]  /*9600*/  LDL.LU R11, [R1+0x2fc] ;  /* 0x0002fc00010b7983 */ /* 0x000f280000300800 */
[----:B------:R-:W-:Y:S04]  /*9610*/  STL [R1+0x464], R20 ;  /* 0x0004641401007387 */ /* 0x000fe80000100800 */
[----:B-1----:R0:W-:Y:S04]  /*9620*/  STL [R1+0x46c], R32 ;  /* 0x00046c2001007387 */ /* 0x0021e80000100800 */
[----:B------:R-:W-:Y:S04]  /*9630*/  STL [R1+0x470], R23 ;  /* 0x0004701701007387 */ /* 0x000fe80000100800 */
[----:B------:R-:W-:Y:S01]  /*9640*/  BAR.SYNC.DEFER_BLOCKING 0x0 ;  /* 0x0000000000007b1d */ /* 0x000fe20000010000 */
[----:B---3--:R-:W-:-:S05]  /*9650*/  FMUL R29, R61, R27 ;  /* 0x0000001b3d1d7220 */ /* 0x008fca0000400000 */
[----:B--2---:R-:W1:Y:S01]  /*9660*/  LDSM.16.M88.4 R12, [R0+0x20000] ;  /* 0x02000000000c783b */ /* 0x004e620000000200 */
[C---:B------:R-:W-:Y:S02]  /*9670*/  FMUL R30, R2.reuse, R26 ;  /* 0x0000001a021e7220 */ /* 0x040fe40000400000 */
[----:B------:R-:W-:Y:S02]  /*9680*/  FMUL R31, R2, R25 ;  /* 0x00000019021f7220 */ /* 0x000fe40000400000 */
[--C-:B------:R-:W-:Y:S01]  /*9690*/  FFMA R8, R43, c[0x0][0x188], -R3.reuse ;  /* 0x000062002b087a23 */ /* 0x100fe20000000803 */
[----:B------:R-:W2:Y:S04]  /*96a0*/  LDL.LU R25, [R1+0x3f4] ;  /* 0x0003f40001197983 */ /* 0x000ea80000300800 */
[----:B------:R-:W3:Y:S04]  /*96b0*/  LDL.LU R26, [R1+0x3f8] ;  /* 0x0003f800011a7983 */ /* 0x000ee80000300800 */
[----:B------:R-:W3:Y:S04]  /*96c0*/  LDL.LU R27, [R1+0x3fc] ;  /* 0x0003fc00011b7983 */ /* 0x000ee80000300800 */
[----:B------:R-:W3:Y:S04]  /*96d0*/  LDL.LU R36, [R1+0x2f0] ;  /* 0x0002f00001247983 */ /* 0x000ee80000300800 */
[----:B------:R-:W3:Y:S04]  /*96e0*/  LDL.LU R35, [R1+0x2f4] ;  /* 0x0002f40001237983 */ /* 0x000ee80000300800 */
[----:B------:R-:W3:Y:S01]  /*96f0*/  LDL.LU R34, [R1+0x2f8] ;  /* 0x0002f80001227983 */ /* 0x000ee20000300800 */
[----:B------:R-:W-:Y:S01]  /*9700*/  FMUL R10, R8, 1.4426950216293334961 ;  /* 0x3fb8aa3b080a7820 */ /* 0x000fe20000400000 */
[----:B------:R-:W-:Y:S01]  /*9710*/  F2FP.BF16.PACK_AB R59, R32, R20 ;  /* 0x00000014203b723e */ /* 0x000fe200000010ff */
[----:B------:R-:W-:Y:S01]  /*9720*/  FMUL R28, R61, R28 ;  /* 0x0000001c3d1c7220 */ /* 0x000fe20000400000 */
[----:B------:R-:W-:Y:S01]  /*9730*/  F2FP.BF16.PACK_AB R56, R58, R47 ;  /* 0x0000002f3a38723e */ /* 0x000fe200000010ff */
[----:B0-----:R-:W0:Y:S01]  /*9740*/  MUFU.EX2 R32, R10 ;  /* 0x0000000a00207308 */ /* 0x001e220000000800 */
[----:B------:R-:W-:Y:S01]  /*9750*/  FFMA R8, R50, c[0x0][0x188], -R3 ;  /* 0x0000620032087a23 */ /* 0x000fe20000000803 */
[----:B------:R-:W-:Y:S01]  /*9760*/  F2FP.BF16.PACK_AB R57, R37, R39 ;  /* 0x000000272539723e */ /* 0x000fe200000010ff */
[----:B------:R-:W2:Y:S01]  /*9770*/  LDSM.16.M88.4 R16, [R0+0x20400] ;  /* 0x020400000010783b */ /* 0x000ea20000000200 */
[----:B------:R-:W-:Y:S01]  /*9780*/  F2FP.BF16.PACK_AB R58, R46, R45 ;  /* 0x0000002d2e3a723e */ /* 0x000fe200000010ff */
[----:B------:R-:W-:-:S02]  /*9790*/  FMUL R9, R8, 1.4426950216293334961 ;  /* 0x3fb8aa3b08097820 */ /* 0x000fc40000400000 */
[----:B------:R-:W-:Y:S01]  /*97a0*/  FFMA R8, R51, c[0x0][0x188], -R3 ;  /* 0x0000620033087a23 */ /* 0x000fe20000000803 */
[----:B------:R-:W-:Y:S01]  /*97b0*/  F2FP.BF16.PACK_AB R52, R44, R33 ;  /* 0x000000212c34723e */ /* 0x000fe200000010ff */
[----:B------:R-:W2:Y:S02]  /*97c0*/  LDSM.16.M88.4 R4, [R0+0x20800] ;  /* 0x020800000004783b */ /* 0x000ea40000000200 */
[----:B------:R-:W-:Y:S01]  /*97d0*/  FMUL R8, R8, 1.4426950216293334961 ;  /* 0x3fb8aa3b08087820 */ /* 0x000fe20000400000 */
[----:B-1----:R-:W-:Y:S01]  /*97e0*/  HMMA.16816.F32.BF16 R28, R56, R12, R28 ;  /* 0x0000000c381c723c */ /* 0x002fe2000004181c */
[----:B------:R-:W-:Y:S01]  /*97f0*/  MUFU.EX2 R20, R9 ;  /* 0x0000000900147308 */ /* 0x000fe20000000800 */
[----:B0-----:R-:W-:Y:S04]  /*9800*/  STL [R1+0x474], R32 ;  /* 0x0004742001007387 */ /* 0x001fe80000100800 */
[----:B------:R0:W-:Y:S03]  /*9810*/  STL [R1+0xa54], R3 ;  /* 0x000a540301007387 */ /* 0x0001e60000100800 */
[----:B0-----:R-:W0:Y:S01]  /*9820*/  MUFU.EX2 R3, R8 ;  /* 0x0000000800037308 */ /* 0x001e220000000800 */
[----:B------:R-:W-:-:S02]  /*9830*/  F2FP.BF16.PACK_AB R53, R32, R23 ;  /* 0x000000172035723e */ /* 0x000fc400000010ff */
[----:B------:R-:W-:Y:S02]  /*9840*/  F2FP.BF16.PACK_AB R54, R22, R21 ;  /* 0x000000151636723e */ /* 0x000fe400000010ff */
[----:B0-----:R-:W-:-:S10]  /*9850*/  F2FP.BF16.PACK_AB R55, R3, R20 ;  /* 0x000000140337723e */ /* 0x001fd400000010ff */
[----:B------:R-:W-:Y:S01]  /*9860*/  HMMA.16816.F32.BF16 R12, R52, R14, R28 ;  /* 0x0000000e340c723c */ /* 0x000fe2000004181c */
[----:B------:R0:W-:Y:S04]  /*9870*/  STL [R1+0x478], R20 ;  /* 0x0004781401007387 */ /* 0x0001e80000100800 */
[----:B------:R1:W-:Y:S04]  /*9880*/  STL [R1+0x47c], R3 ;  /* 0x00047c0301007387 */ /* 0x0003e80000100800 */
[----:B------:R-:W3:Y:S04]  /*9890*/  LDL.LU R22, [R1+0x420] ;  /* 0x0004200001167983 */ /* 0x000ee80000300800 */
[----:B------:R-:W3:Y:S01]  /*98a0*/  LDL.LU R42, [R1+0x400] ;  /* 0x00040000012a7983 */ /* 0x000ee20000300800 */
[----:B----4-:R-:W-:-:S09]  /*98b0*/  FMUL R24, R61, R24 ;  /* 0x000000183d187220 */ /* 0x010fd20000400000 */
[----:B------:R-:W-:Y:S04]  /*98c0*/  STL.64 [R1+0x1a0], R12 ;  /* 0x0001a00c01007387 */ /* 0x000fe80000100a00 */
[----:B------:R-:W-:Y:S04]  /*98d0*/  STL.64 [R1+0x1a8], R14 ;  /* 0x0001a80e01007387 */ /* 0x000fe80000100a00 */
[----:B------:R-:W4:Y:S04]  /*98e0*/  LDL.LU R41, [R1+0x404] ;  /* 0x0004040001297983 */ /* 0x000f280000300800 */
[----:B------:R-:W4:Y:S04]  /*98f0*/  LDL.LU R40, [R1+0x408] ;  /* 0x0004080001287983 */ /* 0x000f280000300800 */
[----:B------:R-:W4:Y:S04]  /*9900*/  LDL.LU R39, [R1+0x40c] ;  /* 0x00040c0001277983 */ /* 0x000f280000300800 */
[----:B------:R-:W4:Y:S04]  /*9910*/  LDL.LU R21, [R1+0x424] ;  /* 0x0004240001157983 */ /* 0x000f280000300800 */
[----:B0-----:R-:W4:Y:S01]  /*9920*/  LDL.LU R20, [R1+0x428] ;  /* 0x0004280001147983 */ /* 0x001f220000300800 */
[----:B------:R-:W-:-:S03]  /*9930*/  FMUL R11, R2, R11 ;  /* 0x0000000b020b7220 */ /* 0x000fc60000400000 */
[----:B------:R-:W0:Y:S01]  /*9940*/  LDSM.16.M88.4 R12, [R0+0x20c00] ;  /* 0x020c0000000c783b */ /* 0x000e220000000200 */
[----:B--2---:R-:W-:Y:S02]  /*9950*/  FMUL R25, R61, R25 ;  /* 0x000000193d197220 */ /* 0x004fe40000400000 */
[C---:B---3--:R-:W-:Y:S02]  /*9960*/  FMUL R26, R2.reuse, R26 ;  /* 0x0000001a021a7220 */ /* 0x048fe40000400000 */
[----:B------:R-:W-:-:S07]  /*9970*/  FMUL R27, R2, R27 ;  /* 0x0000001b021b7220 */ /* 0x000fce0000400000 */
[----:B------:R-:W-:Y:S11]  /*9980*/  HMMA.16816.F32.BF16 R24, R56, R16, R24 ;  /* 0x000000103818723c */ /* 0x000ff60000041818 */
[----:B------:R-:W-:Y:S11]  /*9990*/  @!UPT UIADD3 URZ, URZ, URZ, URZ ;  /* 0x0000003f3f3ff290 */ /* 0x000ff6000fffe03f */
[----:B------:R-:W-:Y:S02]  /*99a0*/  @!UPT UIADD3 URZ, URZ, URZ, URZ ;  /* 0x0000003f3f3ff290 */ /* 0x000fe4000fffe03f */
[----:B------:R-:W-:Y:S01]  /*99b0*/  HMMA.16816.F32.BF16 R16, R52, R18, R24 ;  /* 0x000000123410723c */ /* 0x000fe20000041818 */
[C---:B------:R-:W-:Y:S01]  /*99c0*/  FMUL R8, R61.reuse, R36 ;  /* 0x000000243d087220 */ /* 0x040fe20000400000 */
[----:B------:R-:W2:Y:S11]  /*99d0*/  LDSM.16.M88.4 R24, [R0+0x21000] ;  /* 0x021000000018783b */ /* 0x000eb60000000200 */
[----:B------:R-:W-:Y:S10]  /*99e0*/  @!UPT UIADD3 URZ, URZ, URZ, URZ ;  /* 0x0000003f3f3ff290 */ /* 0x000ff4000fffe03f */
[----:B------:R3:W-:Y:S04]  /*99f0*/  STL.64 [R1+0x1b0], R16 ;  /* 0x0001b01001007387 */ /* 0x0007e80000100a00 */
[----:B------:R0:W-:Y:S04]  /*9a00*/  STL.64 [R1+0x1b8], R18 ;  /* 0x0001b81201007387 */ /* 0x0001e80000100a00 */
[----:B-1----:R-:W2:Y:S01]  /*9a10*/  LDL.LU R3, [R1+0x42c] ;  /* 0x00042c0001037983 */ /* 0x002ea20000300800 */
[C---:B------:R-:W-:Y:S02]  /*9a20*/  FMUL R9, R61.reuse, R35 ;  /* 0x000000233d097220 */ /* 0x040fe40000400000 */
[----:B------:R-:W-:Y:S01]  /*9a30*/  FMUL R10, R2, R34 ;  /* 0x00000022020a7220 */ /* 0x000fe20000400000 */
[----:B---3--:R-:W3:Y:S04]  /*9a40*/  LDL.LU R16, [R1+0x410] ;  /* 0x0004100001107983 */ /* 0x008ee80000300800 */
[----:B------:R-:W3:Y:S02]  /*9a50*/  LDL.LU R17, [R1+0x414] ;  /* 0x0004140001117983 */ /* 0x000ee40000300800 */
[----:B------:R-:W-:Y:S02]  /*9a60*/  HMMA.16816.F32.BF16 R8, R56, R4, R8 ;  /* 0x000000043808723c */ /* 0x000fe40000041808 */
[----:B------:R-:W3:Y:S04]  /*9a70*/  LDL.LU R44, [R1+0x418] ;  /* 0x00041800012c7983 */ /* 0x000ee80000300800 */
[----:B------:R-:W3:Y:S04]  /*9a80*/  LDL.LU R43, [R1+0x41c] ;  /* 0x00041c00012b7983 */ /* 0x000ee80000300800 */
[----:B------:R-:W3:Y:S04]  /*9a90*/  LDL.LU R36, [R1+0x458] ;  /* 0x0004580001247983 */ /* 0x000ee80000300800 */
[----:B------:R-:W3:Y:S10]  /*9aa0*/  LDL.LU R35, [R1+0x45c] ;  /* 0x00045c0001237983 */ /* 0x000ef40000300800 */
[----:B------:R-:W-:Y:S11]  /*9ab0*/  HMMA.16816.F32.BF16 R4, R52, R6, R8 ;  /* 0x000000063404723c */ /* 0x000ff60000041808 */
[----:B------:R-:W-:Y:S11]  /*9ac0*/  @!UPT UIADD3 URZ, URZ, URZ, URZ ;  /* 0x0000003f3f3ff290 */ /* 0x000ff6000fffe03f */
[----:B------:R-:W-:Y:S01]  /*9ad0*/  @!UPT UIADD3 URZ, URZ, URZ, URZ ;  /* 0x0000003f3f3ff290 */ /* 0x000fe2000fffe03f */
[----:B------:R-:W-:Y:S04]  /*9ae0*/  STL.64 [R1+0x2f0], R4 ;  /* 0x0002f00401007387 */ /* 0x000fe80000100a00 */
[----:B------:R-:W-:Y:S04]  /*9af0*/  STL.64 [R1+0x2f8], R6 ;  /* 0x0002f80601007387 */ /* 0x000fe80000100a00 */
[----:B------:R-:W3:Y:S04]  /*9b00*/  LDL.LU R34, [R1+0x440] ;  /* 0x0004400001227983 */ /* 0x000ee80000300800 */
[----:B------:R-:W3:Y:S04]  /*9b10*/  LDL.LU R33, [R1+0x444] ;  /* 0x0004440001217983 */ /* 0x000ee80000300800 */
[----:B------:R-:W3:Y:S04]  /*9b20*/  LDL.LU R32, [R1+0x448] ;  /* 0x0004480001207983 */ /* 0x000ee80000300800 */
[----:B------:R-:W3:Y:S04]  /*9b30*/  LDL.LU R23, [R1+0x44c] ;  /* 0x00044c0001177983 */ /* 0x000ee80000300800 */
[----:B------:R-:W3:Y:S04]  /*9b40*/  LDL.LU R38, [R1+0x450] ;  /* 0x0004500001267983 */ /* 0x000ee80000300800 */
[----:B------:R-:W3:Y:S01]  /*9b50*/  LDL.LU R37, [R1+0x454] ;  /* 0x0004540001257983 */ /* 0x000ee20000300800 */
[----:B------:R-:W-:-:S02]  /*9b60*/  FMUL R28, R61, R22 ;  /* 0x000000163d1c7220 */ /* 0x000fc40000400000 */
[----:B----4-:R-:W-:Y:S01]  /*9b70*/  FMUL R29, R61, R21 ;  /* 0x000000153d1d7220 */ /* 0x010fe20000400000 */
[----:B------:R-:W4:Y:S01]  /*9b80*/  LDL.LU R22, [R1+0x430] ;  /* 0x0004300001167983 */ /* 0x000f220000300800 */
[----:B------:R-:W-:-:S03]  /*9b90*/  FMUL R30, R2, R20 ;  /* 0x00000014021e7220 */ /* 0x000fc60000400000 */
[----:B------:R-:W4:Y:S04]  /*9ba0*/  LDL.LU R21, [R1+0x434] ;  /* 0x0004340001157983 */ /* 0x000f280000300800 */
[----:B------:R-:W4:Y:S04]  /*9bb0*/  LDL.LU R20, [R1+0x438] ;  /* 0x0004380001147983 */ /* 0x000f280000300800 */
[----:B------:R-:W1:Y:S01]  /*9bc0*/  LDSM.16.M88.4 R4, [R0+0x21400] ;  /* 0x021400000004783b */ /* 0x000e620000000200 */
[----:B--2---:R-:W-:-:S03]  /*9bd0*/  FMUL R31, R2, R3 ;  /* 0x00000003021f7220 */ /* 0x004fc60000400000 */
[----:B------:R-:W2:Y:S04]  /*9be0*/  LDL.LU R3, [R1+0x43c] ;  /* 0x00043c0001037983 */ /* 0x000ea80000300800 */
[----:B0-----:R-:W-:Y:S11]  /*9bf0*/  HMMA.16816.F32.BF16 R28, R56, R12, R28 ;  /* 0x0000000c381c723c */ /* 0x001ff6000004181c */
[----:B------:R-:W-:Y:S11]  /*9c00*/  @!UPT UIADD3 URZ, URZ, URZ, URZ ;  /* 0x0000003f3f3ff290 */ /* 0x000ff6000fffe03f */
[----:B------:R-:W-:Y:S02]  /*9c10*/  @!UPT UIADD3 URZ, URZ, URZ, URZ ;  /* 0x0000003f3f3ff290 */ /* 0x000fe4000fffe03f */
[----:B------:R-:W-:Y:S01]  /*9c20*/  HMMA.16816.F32.BF16 R28, R52, R14, R28 ;  /* 0x0000000e341c723c */ /* 0x000fe2000004181c */
[----:B------:R-:W0:Y:S01]  /*9c30*/  LDSM.16.M88.4 R12, [R0+0x21800] ;  /* 0x02180000000c783b */ /* 0x000e220000000200 */
[C---:B---3--:R-:W-:Y:S02]  /*9c40*/  FMUL R16, R61.reuse, R16 ;  /* 0x000000103d107220 */ /* 0x048fe40000400000 */
[C---:B------:R-:W-:Y:S02]  /*9c50*/  FMUL R17, R61.reuse, R17 ;  /* 0x000000113d117220 */ /* 0x040fe40000400000 */
[C---:B------:R-:W-:Y:S02]  /*9c60*/  FMUL R18, R2.reuse, R44 ;  /* 0x0000002c02127220 */ /* 0x040fe40000400000 */
[----:B------:R-:W-:Y:S02]  /*9c70*/  FMUL R19, R2, R43 ;  /* 0x0000002b02137220 */ /* 0x000fe40000400000 */
[----:B------:R-:W-:-:S02]  /*9c80*/  FMUL R8, R61, R42 ;  /* 0x0000002a3d087220 */ /* 0x000fc40000400000 */
[----:B------:R-:W-:Y:S02]  /*9c90*/  FMUL R9, R61, R41 ;  /* 0x000000293d097220 */ /* 0x000fe40000400000 */
[C---:B------:R-:W-:Y:S02]  /*9ca0*/  FMUL R10, R2.reuse, R40 ;  /* 0x00000028020a7220 */ /* 0x040fe40000400000 */
[C---:B------:R-:W-:Y:S01]  /*9cb0*/  FMUL R11, R2.reuse, R39 ;  /* 0x00000027020b7220 */ /* 0x040fe20000400000 */
[C---:B------:R-:W-:Y:S06]  /*9cc0*/  HMMA.16816.F32.BF16 R16, R56.reuse, R24, R16 ;  /* 0x000000183810723c */ /* 0x040fec0000041810 */
[----:B------:R-:W-:Y:S04]  /*9cd0*/  STL.64 [R1+0x1d0], R28 ;  /* 0x0001d01c01007387 */ /* 0x000fe80000100a00 */
[----:B------:R3:W-:Y:S01]  /*9ce0*/  STL.64 [R1+0x1d8], R30 ;  /* 0x0001d81e01007387 */ /* 0x0007e20000100a00 */
[----:B-1----:R-:W-:Y:S01]  /*9cf0*/  HMMA.16816.F32.BF16 R8, R56, R4, R8 ;  /* 0x000000043808723c */ /* 0x002fe20000041808 */
[----:B---3--:R-:W-:-:S02]  /*9d00*/  FMUL R30, R2, R36 ;  /* 0x00000024021e7220 */ /* 0x008fc40000400000 */
[----:B------:R-:W-:Y:S02]  /*9d10*/  FMUL R31, R2, R35 ;  /* 0x00000023021f7220 */ /* 0x000fe40000400000 */
[C---:B------:R-:W-:Y:S02]  /*9d20*/  FMUL R28, R61.reuse, R38 ;  /* 0x000000263d1c7220 */ /* 0x040fe40000400000 */
[----:B------:R-:W-:-:S07]  /*9d30*/  FMUL R29, R61, R37 ;  /* 0x000000253d1d7220 */ /* 0x000fce0000400000 */
[----:B0-----:R-:W-:Y:S08]  /*9d40*/  HMMA.16816.F32.BF16 R28, R56, R12, R28 ;  /* 0x0000000c381c723c */ /* 0x001ff0000004181c */
[C---:B------:R-:W-:Y:S01]  /*9d50*/  HMMA.16816.F32.BF16 R16, R52.reuse, R26, R16 ;  /* 0x0000001a3410723c */ /* 0x040fe20000041810 */
[----:B------:R-:W0:Y:S07]  /*9d60*/  LDSM.16.M88.4 R24, [R0+0x21c00] ;  /* 0x021c00000018783b */ /* 0x000e2e0000000200 */
[C---:B------:R-:W-:Y:S01]  /*9d70*/  HMMA.16816.F32.BF16 R4, R52.reuse, R6, R8 ;  /* 0x000000063404723c */ /* 0x040fe20000041808 */
[----:B------:R-:W1:Y:S07]  /*9d80*/  LDSM.16.M88.4 R8, [R0+0x22000] ;  /* 0x022000000008783b */ /* 0x000e6e0000000200 */
[----:B------:R-:W-:Y:S07]  /*9d90*/  HMMA.16816.F32.BF16 R12, R52, R14, R28 ;  /* 0x0000000e340c723c */ /* 0x000fee000004181c */
[----:B------:R-:W-:Y:S04]  /*9da0*/  STL.64 [R1+0x200], R16 ;  /* 0x0002001001007387 */ /* 0x000fe80000100a00 */
[----:B------:R-:W-:Y:S04]  /*9db0*/  STL.64 [R1+0x208], R18 ;  /* 0x0002081201007387 */ /* 0x000fe80000100a00 */
[----:B------:R4:W-:Y:S04]  /*9dc0*/  STL.64 [R1+0x2e0], R4 ;  /* 0x0002e00401007387 */ /* 0x0009e80000100a00 */
[----:B------:R3:W-:Y:S01]  /*9dd0*/  STL.64 [R1+0x2e8], R6 ;  /* 0x0002e80601007387 */ /* 0x0007e20000100a00 */
[----:B----4-:R-:W-:-:S02]  /*9de0*/  FMUL R4, R61, R22 ;  /* 0x000000163d047220 */ /* 0x010fc40000400000 */
[----:B------:R-:W-:Y:S01]  /*9df0*/  FMUL R5, R61, R21 ;  /* 0x000000153d057220 */ /* 0x000fe20000400000 */
[----:B------:R-:W4:Y:S01]  /*9e00*/  LDL.LU R22, [R1+0x240] ;  /* 0x0002400001167983 */ /* 0x000f220000300800 */
[----:B---3--:R-:W-:-:S03]  /*9e10*/  FMUL R6, R2, R20 ;  /* 0x0000001402067220 */ /* 0x008fc60000400000 */
[----:B------:R-:W3:Y:S04]  /*9e20*/  LDL.LU R21, [R1+0x244] ;  /* 0x0002440001157983 */ /* 0x000ee80000300800 */
[----:B------:R-:W-:Y:S04]  /*9e30*/  STL.64 [R1+0x1c0], R12 ;  /* 0x0001c00c01007387 */ /* 0x000fe80000100a00 */
[----:B------:R-:W-:Y:S04]  /*9e40*/  STL.64 [R1+0x1c8], R14 ;  /* 0x0001c80e01007387 */ /* 0x000fe80000100a00 */
[----:B------:R-:W3:Y:S01]  /*9e50*/  LDL.LU R20, [R1+0x248] ;  /* 0x0002480001147983 */ /* 0x000ee20000300800 */
[----:B------:R-:W-:-:S02]  /*9e60*/  FMUL R16, R61, R34 ;  /* 0x000000223d107220 */ /* 0x000fc40000400000 */
[C---:B------:R-:W-:Y:S01]  /*9e70*/  FMUL R17, R61.reuse, R33 ;  /* 0x000000213d117220 */ /* 0x040fe20000400000 */
[----:B------:R-:W0:Y:S01]  /*9e80*/  LDSM.16.M88.4 R12, [R0+0x22400] ;  /* 0x02240000000c783b */ /* 0x000e220000000200 */
[C---:B------:R-:W-:Y:S02]  /*9e90*/  FMUL R18, R2.reuse, R32 ;  /* 0x0000002002127220 */ /* 0x040fe40000400000 */
[C---:B------:R-:W-:Y:S02]  /*9ea0*/  FMUL R19, R2.reuse, R23 ;  /* 0x0000001702137220 */ /* 0x040fe40000400000 */
[----:B--2---:R-:W-:Y:S02]  /*9eb0*/  FMUL R7, R2, R3 ;  /* 0x0000000302077220 */ /* 0x004fe40000400000 */
[----:B------:R-:W2:Y:S03]  /*9ec0*/  LDL.LU R3, [R1+0x24c] ;  /* 0x00024c0001037983 */ /* 0x000ea60000300800 */
[----:B0-----:R-:W-:Y:S01]  /*9ed0*/  HMMA.16816.F32.BF16 R16, R56, R24, R16 ;  /* 0x000000183810723c */ /* 0x001fe20000041810 */
[----:B------:R-:W2:Y:S04]  /*9ee0*/  LDL.LU R42, [R1+0x90] ;  /* 0x00009000012a7983 */ /* 0x000ea80000300800 */
[----:B------:R-:W2:Y:S04]  /*9ef0*/  LDL.LU R41, [R1+0x94] ;  /* 0x0000940001297983 */ /* 0x000ea80000300800 */
[----:B------:R-:W2:Y:S04]  /*9f00*/  LDL.LU R40, [R1+0x98] ;  /* 0x0000980001287983 */ /* 0x000ea80000300800 */
[----:B------:R-:W2:Y:S04]  /*9f10*/  LDL.LU R36, [R1+0x9c] ;  /* 0x00009c0001247983 */ /* 0x000ea80000300800 */
[----:B------:R-:W2:Y:S04]  /*9f20*/  LDL.LU R24, [R1+0x210] ;  /* 0x0002100001187983 */ /* 0x000ea80000300800 */
[----:B------:R-:W2:Y:S03]  /*9f30*/  LDL.LU R25, [R1+0x214] ;  /* 0x0002140001197983 */ /* 0x000ea60000300800 */
[----:B------:R-:W-:Y:S08]  /*9f40*/  HMMA.16816.F32.BF16 R16, R52, R26, R16 ;  /* 0x0000001a3410723c */ /* 0x000ff00000041810 */
[----:B-1----:R-:W-:Y:S11]  /*9f50*/  HMMA.16816.F32.BF16 R4, R56, R8, R4 ;  /* 0x000000083804723c */ /* 0x002ff60000041804 */
[----:B------:R-:W-:Y:S04]  /*9f60*/  @!UPT UIADD3 URZ, URZ, URZ, URZ ;  /* 0x0000003f3f3ff290 */ /* 0x000fe8000fffe03f */
[----:B------:R-:W-:Y:S04]  /*9f70*/  STL.64 [R1+0x1f0], R16 ;  /* 0x0001f01001007387 */ /* 0x000fe80000100a00 */
[----:B------:R-:W-:Y:S04]  /*9f80*/  STL.64 [R1+0x1f8], R18 ;  /* 0x0001f81201007387 */ /* 0x000fe80000100a00 */
[----:B------:R-:W2:Y:S04]  /*9f90*/  LDL.LU R44, [R1+0x218] ;  /* 0x00021800012c7983 */ /* 0x000ea80000300800 */
[----:B------:R-:W2:Y:S01]  /*9fa0*/  LDL.LU R43, [R1+0x21c] ;  /* 0x00021c00012b7983 */ /* 0x000ea20000300800 */
[----:B------:R-:W-:Y:S03]  /*9fb0*/  HMMA.16816.F32.BF16 R4, R52, R10, R4 ;  /* 0x0000000a3404723c */ /* 0x000fe60000041804 */
[----:B------:R-:W2:Y:S04]  /*9fc0*/  LDL.LU R35, [R1+0x23c] ;  /* 0x00023c0001237983 */ /* 0x000ea80000300800 */
[----:B------:R-:W-:Y:S04]  /*9fd0*/  LDSM.16.M88.4 R16, [R0+0x22800] ;  /* 0x022800000010783b */ /* 0x000fe80000000200 */
[----:B------:R-:W0:Y:S11]  /*9fe0*/  LDSM.16.M88.4 R8, [R0+0x22c00] ;  /* 0x022c00000008783b */ /* 0x000e360000000200 */
[----:B------:R-:W-:Y:S01]  /*9ff0*/  @!UPT UIADD3 URZ, URZ, URZ, URZ ;  /* 0x0000003f3f3ff290 */ /* 0x000fe2000fffe03f */
[----:B------:R1:W-:Y:S04]  /*a000*/  STL.64 [R1+0x1e0], R4 ;  /* 0x0001e00401007387 */ /* 0x0003e80000100a00 */
[----:B------:R0:W-:Y:S04]  /*a010*/  STL.64 [R1+0x1e8], R6 ;  /* 0x0001e80601007387 */ /* 0x0001e80000100a00 */
[----:B------:R-:W2:Y:S04]  /*a020*/  LDL.LU R39, [R1+0x230] ;  /* 0x0002300001277983 */ /* 0x000ea80000300800 */
[----:B------:R-:W2:Y:S04]  /*a030*/  LDL.LU R38, [R1+0x234] ;  /* 0x0002340001267983 */ /* 0x000ea80000300800 */
[----:B------:R-:W2:Y:S04]  /*a040*/  LDL.LU R37, [R1+0x238] ;  /* 0x0002380001257983 */ /* 0x000ea80000300800 */
[----:B------:R-:W2:Y:S04]  /*a050*/  LDL.LU R34, [R1+0x220] ;  /* 0x0002200001227983 */ /* 0x000ea80000300800 */
[----:B------:R-:W2:Y:S04]  /*a060*/  LDL.LU R33, [R1+0x224] ;  /* 0x0002240001217983 */ /* 0x000ea80000300800 */
[----:B------:R-:W2:Y:S04]  /*a070*/  LDL.LU R32, [R1+0x228] ;  /* 0x0002280001207983 */ /* 0x000ea80000300800 */
[----:B------:R-:W2:Y:S01]  /*a080*/  LDL.LU R23, [R1+0x22c] ;  /* 0x00022c0001177983 */ /* 0x000ea20000300800 */
[----:B----4-:R-:W-:-:S03]  /*a090*/  FMUL R28, R61, R22 ;  /* 0x000000163d1c7220 */ /* 0x010fc60000400000 */
[----:B------:R-:W4:Y:S01]  /*a0a0*/  LDL.LU R22, [R1+0x60] ;  /* 0x0000600001167983 */ /* 0x000f220000300800 */
[----:B---3--:R-:W-:-:S03]  /*a0b0*/  FMUL R29, R61, R21 ;  /* 0x000000153d1d7220 */ /* 0x008fc60000400000 */
[----:B------:R-:W3:Y:S01]  /*a0c0*/  LDL.LU R21, [R1+0x64] ;  /* 0x0000640001157983 */ /* 0x000ee20000300800 */
[----:B------:R-:W-:-:S03]  /*a0d0*/  FMUL R30, R2, R20 ;  /* 0x00000014021e7220 */ /* 0x000fc60000400000 */
[----:B------:R-:W3:Y:S01]  /*a0e0*/  LDL.LU R20, [R1+0x68] ;  /* 0x0000680001147983 */ /* 0x000ee20000300800 */
[----:B--2---:R-:W-:-:S03]  /*a0f0*/  FMUL R31, R2, R3 ;  /* 0x00000003021f7220 */ /* 0x004fc60000400000 */
[----:B------:R-:W2:Y:S04]  /*a100*/  LDL.LU R3, [R1+0x6c] ;  /* 0x00006c0001037983 */ /* 0x000ea80000300800 */
[----:B------:R-:W-:Y:S01]  /*a110*/  HMMA.16816.F32.BF16 R28, R56, R12, R28 ;  /* 0x0000000c381c723c */ /* 0x000fe2000004181c */
[C---:B-1----:R-:W-:Y:S02]  /*a120*/  FMUL R4, R61.reuse, R42 ;  /* 0x0000002a3d047220 */ /* 0x042fe40000400000 */
[C---:B------:R-:W-:Y:S02]  /*a130*/  FMUL R24, R61.reuse, R24 ;  /* 0x000000183d187220 */ /* 0x040fe40000400000 */
[C---:B------:R-:W-:Y:S02]  /*a140*/  FMUL R25, R61.reuse, R25 ;  /* 0x000000193d197220 */ /* 0x040fe40000400000 */
[----:B------:R-:W-:-:S02]  /*a150*/  FMUL R5, R61, R41 ;  /* 0x000000293d057220 */ /* 0x000fc40000400000 */
[C---:B0-----:R-:W-:Y:S02]  /*a160*/  FMUL R6, R2.reuse, R40 ;  /* 0x0000002802067220 */ /* 0x041fe40000400000 */
[C---:B------:R-:W-:Y:S11]  /*a170*/  FMUL R7, R2.reuse, R36 ;  /* 0x0000002402077220 */ /* 0x040ff60000400000 */
[----:B------:R-:W-:Y:S02]  /*a180*/  @!UPT UIADD3 URZ, URZ, URZ, URZ ;  /* 0x0000003f3f3ff290 */ /* 0x000fe4000fffe03f */
[----:B------:R-:W-:Y:S01]  /*a190*/  HMMA.16816.F32.BF16 R28, R52, R14, R28 ;  /* 0x0000000e341c723c */ /* 0x000fe2000004181c */
[----:B------:R-:W0:Y:S01]  /*a1a0*/  LDSM.16.M88.4 R12, [R0+0x23000] ;  /* 0x02300000000c783b */ /* 0x000e220000000200 */
[C---:B------:R-:W-:Y:S02]  /*a1b0*/  FMUL R26, R2.reuse, R44 ;  /* 0x0000002c021a7220 */ /* 0x040fe40000400000 */
[----:B------:R-:W-:-:S04]  /*a1c0*/  FMUL R27, R2, R43 ;  /* 0x0000002b021b7220 */ /* 0x000fc80000400000 */
[C---:B------:R-:W-:Y:S11]  /*a1d0*/  HMMA.16816.F32.BF16 R4, R56.reuse, R8, R4 ;  /* 0x000000083804723c */ /* 0x040ff60000041804 */
[----:B------:R-:W-:Y:S04]  /*a1e0*/  @!UPT UIADD3 URZ, URZ, URZ, URZ ;  /* 0x0000003f3f3ff290 */ /* 0x000fe8000fffe03f */
[----:B------:R-:W-:Y:S04]  /*a1f0*/  STL.64 [R1+0x2d0], R28 ;  /* 0x0002d01c01007387 */ /* 0x000fe80000100a00 */
[----:B------:R-:W-:Y:S01]  /*a200*/  LDSM.16.M88.4 R40, [R0+0x26800] ;  /* 0x026800000028783b */ /* 0x000fe20000000200 */
[----:B------:R-:W-:Y:S03]  /*a210*/  HMMA.16816.F32.BF16 R24, R56, R16, R24 ;  /* 0x000000103818723c */ /* 0x000fe60000041818 */
[----:B------:R-:W-:Y:S11]  /*a220*/  STL.64 [R1+0x2d8], R30 ;  /* 0x0002d81e01007387 */ /* 0x000ff60000100a00 */
[----:B------:R-:W-:Y:S10]  /*a230*/  @!UPT UIADD3 URZ, URZ, URZ, URZ ;  /* 0x0000003f3f3ff290 */ /* 0x000ff4000fffe03f */
[C---:B------:R-:W-:Y:S01]  /*a240*/  HMMA.16816.F32.BF16 R24, R52.reuse, R18, R24 ;  /* 0x000000123418723c */ /* 0x040fe20000041818 */
[----:B------:R-:W1:Y:S07]  /*a250*/  LDSM.16.M88.4 R16, [R0+0x23400] ;  /* 0x023400000010783b */ /* 0x000e6e0000000200 */
[----:B------:R-:W-:Y:S01]  /*a260*/  HMMA.16816.F32.BF16 R8, R52, R10, R4 ;  /* 0x0000000a3408723c */ /* 0x000fe20000041804 */
[----:B------:R-:W-:Y:S11]  /*a270*/  LDSM.16.M88.4 R4, [R0+0x23800] ;  /* 0x023800000004783b */ /* 0x000ff60000000200 */
[----:B------:R-:W-:Y:S03]  /*a280*/  @!UPT UIADD3 URZ, URZ, URZ, URZ ;  /* 0x0000003f3f3ff290 */ /* 0x000fe6000fffe03f */
[----:B------:R0:W-:Y:S04]  /*a290*/  STL.64 [R1+0x2c0], R24 ;  /* 0x0002c01801007387 */ /* 0x0001e80000100a00 */
[----:B------:R1:W-:Y:S04]  /*a2a0*/  STL.64 [R1+0x2c8], R26 ;  /* 0x0002c81a01007387 */ /* 0x0003e80000100a00 */
[----:B------:R-:W2:Y:S01]  /*a2b0*/  LDL.LU R36, [R1+0x26c] ;  /* 0x00026c0001247983 */ /* 0x000ea20000300800 */
[C---:B0-----:R-:W-:Y:S02]  /*a2c0*/  FMUL R24, R61.reuse, R39 ;  /* 0x000000273d187220 */ /* 0x041fe40000400000 */
[----:B------:R-:W-:-:S02]  /*a2d0*/  FMUL R25, R61, R38 ;  /* 0x000000263d197220 */ /* 0x000fc40000400000 */
[C---:B-1----:R-:W-:Y:S02]  /*a2e0*/  FMUL R26, R2.reuse, R37 ;  /* 0x00000025021a7220 */ /* 0x042fe40000400000 */
[C---:B------:R-:W-:Y:S01]  /*a2f0*/  FMUL R27, R2.reuse, R35 ;  /* 0x00000023021b7220 */ /* 0x040fe20000400000 */
[----:B------:R4:W-:Y:S06]  /*a300*/  STL.64 [R1+0x2b0], R8 ;  /* 0x0002b00801007387 */ /* 0x0009ec0000100a00 */
[----:B------:R-:W-:Y:S01]  /*a310*/  HMMA.16816.F32.BF16 R24, R56, R12, R24 ;  /* 0x0000000c3818723c */ /* 0x000fe20000041818 */
[----:B------:R0:W-:Y:S01]  /*a320*/  STL.64 [R1+0x2b8], R10 ;  /* 0x0002b80a01007387 */ /* 0x0001e20000100a00 */
[----:B------:R-:W-:-:S03]  /*a330*/  FMUL R31, R2, R23 ;  /* 0x00000017021f7220 */ /* 0x000fc60000400000 */
[----:B------:R-:W2:Y:S01]  /*a340*/  LDL.LU R37, [R1+0x268] ;  /* 0x0002680001257983 */ /* 0x000ea20000300800 */
[----:B----4-:R-:W-:-:S03]  /*a350*/  FMUL R8, R61, R22 ;  /* 0x000000163d087220 */ /* 0x010fc60000400000 */
[----:B------:R-:W4:Y:S01]  /*a360*/  LDL.LU R39, [R1+0x260] ;  /* 0x0002600001277983 */ /* 0x000f220000300800 */
[----:B---3--:R-:W-:-:S03]  /*a370*/  FMUL R9, R61, R21 ;  /* 0x000000153d097220 */ /* 0x008fc60000400000 */
[----:B------:R-:W3:Y:S01]  /*a380*/  LDL.LU R38, [R1+0x264] ;  /* 0x0002640001267983 */ /* 0x000ee20000300800 */
[----:B0-----:R-:W-:-:S03]  /*a390*/  FMUL R10, R2, R20 ;  /* 0x00000014020a7220 */ /* 0x001fc60000400000 */
[----:B------:R-:W0:Y:S07]  /*a3a0*/  LDSM.16.M88.4 R20, [R0+0x23c00] ;  /* 0x023c00000014783b */ /* 0x000e2e0000000200 */
[----:B------:R-:W-:Y:S01]  /*a3b0*/  HMMA.16816.F32.BF16 R24, R52, R14, R24 ;  /* 0x0000000e3418723c */ /* 0x000fe20000041818 */
[C---:B------:R-:W-:Y:S02]  /*a3c0*/  FMUL R28, R61.reuse, R34 ;  /* 0x000000223d1c7220 */ /* 0x040fe40000400000 */
[----:B------:R-:W-:-:S02]  /*a3d0*/  FMUL R29, R61, R33 ;  /* 0x000000213d1d7220 */ /* 0x000fc40000400000 */
[C---:B------:R-:W-:Y:S02]  /*a3e0*/  FMUL R30, R2.reuse, R32 ;  /* 0x00000020021e7220 */ /* 0x040fe40000400000 */
[----:B------:R-:W1:Y:S05]  /*a3f0*/  LDSM.16.M88.4 R32, [R0+0x24000] ;  /* 0x024000000020783b */ /* 0x000e6a0000000200 */
[----:B------:R-:W-:Y:S01]  /*a400*/  HMMA.16816.F32.BF16 R28, R56, R16, R28 ;  /* 0x00000010381c723c */ /* 0x000fe2000004181c */
[----:B------:R-:W3:Y:S04]  /*a410*/  LDL.LU R16, [R1+0x250] ;  /* 0x0002500001107983 */ /* 0x000ee80000300800 */
[----:B------:R-:W3:Y:S06]  /*a420*/  LDL.LU R13, [R1+0x254] ;  /* 0x00025400010d7983 */ /* 0x000eec0000300800 */
[----:B------:R-:W-:Y:S04]  /*a430*/  STL.64 [R1+0x2a0], R24 ;  /* 0x0002a01801007387 */ /* 0x000fe80000100a00 */
[----:B------:R1:W-:Y:S04]  /*a440*/  STL.64 [R1+0x2a8], R26 ;  /* 0x0002a81a01007387 */ /* 0x0003e80000100a00 */
[----:B0-----:R-:W-:Y:S04]  /*a450*/  STL.64 [R1+0x198], R22 ;  /* 0x0001981601007387 */ /* 0x001fe80000100a00 */
[----:B------:R-:W3:Y:S01]  /*a460*/  LDL.LU R12, [R1+0x258] ;  /* 0x00025800010c7983 */ /* 0x000ee20000300800 */
[----:B--2---:R-:W-:-:S03]  /*a470*/  FMUL R11, R2, R3 ;  /* 0x00000003020b7220 */ /* 0x004fc60000400000 */
[----:B------:R-:W2:Y:S04]  /*a480*/  LDL.LU R3, [R1+0x25c] ;  /* 0x00025c0001037983 */ /* 0x000ea80000300800 */
[----:B------:R-:W-:Y:S08]  /*a490*/  HMMA.16816.F32.BF16 R8, R56, R4, R8 ;  /* 0x000000043808723c */ /* 0x000ff00000041808 */
[C---:B-1----:R-:W-:Y:S11]  /*a4a0*/  HMMA.16816.F32.BF16 R24, R52.reuse, R18, R28 ;  /* 0x000000123418723c */ /* 0x042ff6000004181c */
[----:B------:R-:W-:Y:S05]  /*a4b0*/  @!UPT UIADD3 URZ, URZ, URZ, URZ ;  /* 0x0000003f3f3ff290 */ /* 0x000fea000fffe03f */
[----:B------:R-:W-:Y:S01]  /*a4c0*/  HMMA.16816.F32.BF16 R4, R52, R6, R8 ;  /* 0x000000063404723c */ /* 0x000fe20000041808 */
[----:B------:R-:W-:Y:S06]  /*a4d0*/  LDSM.16.M88.4 R8, [R0+0x24c00] ;  /* 0x024c00000008783b */ /* 0x000fec0000000200 */
[----:B------:R-:W-:Y:S04]  /*a4e0*/  STL.64 [R1+0x290], R24 ;  /* 0x0002901801007387 */ /* 0x000fe80000100a00 */
[----:B------:R-:W-:Y:S04]  /*a4f0*/  STL.64 [R1+0x298], R26 ;  /* 0x0002981a01007387 */ /* 0x000fe80000100a00 */
[----:B------:R-:W-:Y:S04]  /*a500*/  STL.64 [R1+0xa40], R54 ;  /* 0x000a403601007387 */ /* 0x000fe80000100a00 */
[----:B------:R-:W-:Y:S04]  /*a510*/  STL.64 [R1+0xa38], R52 ;  /* 0x000a383401007387 */ /* 0x000fe80000100a00 */
[----:B------:R-:W-:Y:S04]  /*a520*/  STL.64 [R1+0x280], R4 ;  /* 0x0002800401007387 */ /* 0x000fe80000100a00 */
[----:B------:R0:W-:Y:S04]  /*a530*/  STL.64 [R1+0x288], R6 ;  /* 0x0002880601007387 */ /* 0x0001e80000100a00 */
[----:B------:R-:W-:Y:S04]  /*a540*/  STL.64 [R1+0x188], R34 ;  /* 0x0001882201007387 */ /* 0x000fe80000100a00 */
[----:B------:R-:W2:Y:S04]  /*a550*/  LDL.LU R30, [R1+0x330] ;  /* 0x00033000011e7983 */ /* 0x000ea80000300800 */
[----:B------:R-:W2:Y:S04]  /*a560*/  LDL.LU R29, [R1+0x334] ;  /* 0x00033400011d7983 */ /* 0x000ea80000300800 */
[----:B------:R-:W1:Y:S01]  /*a570*/  LDSM.16.M88.4 R24, [R0+0x24400] ;  /* 0x024400000018783b */ /* 0x000e620000000200 */
[----:B0-----:R-:W-:-:S02]  /*a580*/  FMUL R7, R2, R36 ;  /* 0x0000002402077220 */ /* 0x001fc40000400000 */
[----:B------:R-:W-:Y:S02]  /*a590*/  FMUL R6, R2, R37 ;  /* 0x0000002502067220 */ /* 0x000fe40000400000 */
[C---:B----4-:R-:W-:Y:S02]  /*a5a0*/  FMUL R4, R61.reuse, R39 ;  /* 0x000000273d047220 */ /* 0x050fe40000400000 */
[C---:B---3--:R-:W-:Y:S02]  /*a5b0*/  FMUL R5, R61.reuse, R38 ;  /* 0x000000263d057220 */ /* 0x048fe40000400000 */
[----:B------:R-:W-:Y:S05]  /*a5c0*/  LDSM.16.M88.4 R36, [R0+0x26400] ;  /* 0x026400000024783b */ /* 0x000fea0000000200 */
[----:B------:R-:W-:Y:S11]  /*a5d0*/  HMMA.16816.F32.BF16 R4, R56, R20, R4 ;  /* 0x000000143804723c */ /* 0x000ff60000041804 */
[----:B------:R-:W-:Y:S11]  /*a5e0*/  @!UPT UIADD3 URZ, URZ, URZ, URZ ;  /* 0x0000003f3f3ff290 */ /* 0x000ff6000fffe03f */
[----:B------:R-:W-:Y:S01]  /*a5f0*/  @!UPT UIADD3 URZ, URZ, URZ, URZ ;  /* 0x0000003f3f3ff290 */ /* 0x000fe2000fffe03f */
[----:B------:R0:W-:Y:S04]  /*a600*/  STL.64 [R1+0xc0], R4 ;  /* 0x0000c00401007387 */ /* 0x0001e80000100a00 */
[----:B------:R3:W-:Y:S04]  /*a610*/  STL.64 [R1+0xc8], R6 ;  /* 0x0000c80601007387 */ /* 0x0007e80000100a00 */
[----:B------:R-:W4:Y:S04]  /*a620*/  LDL.LU R28, [R1+0x338] ;  /* 0x00033800011c7983 */ /* 0x000f280000300800 */
[----:B------:R-:W4:Y:S04]  /*a630*/  LDL.LU R23, [R1+0x33c] ;  /* 0x00033c0001177983 */ /* 0x000f280000300800 */
[----:B------:R-:W4:Y:S04]  /*a640*/  LDL.LU R22, [R1+0x320] ;  /* 0x0003200001167983 */ /* 0x000f280000300800 */
[----:B------:R-:W4:Y:S04]  /*a650*/  LDL.LU R21, [R1+0x324] ;  /* 0x0003240001157983 */ /* 0x000f280000300800 */
[----:B------:R-:W4:Y:S01]  /*a660*/  LDL.LU R20, [R1+0x328] ;  /* 0x0003280001147983 */ /* 0x000f220000300800 */
[----:B0-----:R-:W-:-:S03]  /*a670*/  FMUL R4, R61, R16 ;  /* 0x000000103d047220 */ /* 0x001fc60000400000 */
[----:B------:R-:W4:Y:S01]  /*a680*/  LDL.LU R15, [R1+0x32c] ;  /* 0x00032c00010f7983 */ /* 0x000f220000300800 */
[----:B------:R-:W-:Y:S02]  /*a690*/  FMUL R5, R61, R13 ;  /* 0x0000000d3d057220 */ /* 0x000fe40000400000 */
[C---:B---3--:R-:W-:Y:S01]  /*a6a0*/  FMUL R6, R2.reuse, R12 ;  /* 0x0000000c02067220 */ /* 0x048fe20000400000 */
[----:B------:R-:W3:Y:S04]  /*a6b0*/  LDL.LU R14, [R1+0x270] ;  /* 0x00027000010e7983 */ /* 0x000ee80000300800 */
[----:B------:R-:W3:Y:S04]  /*a6c0*/  LDL.LU R13, [R1+0x274] ;  /* 0x00027400010d7983 */ /* 0x000ee80000300800 */
[----:B------:R-:W0:Y:S01]  /*a6d0*/  LDSM.16.M88.4 R16, [R0+0x24800] ;  /* 0x024800000010783b */ /* 0x000e220000000200 */
[----:B--2---:R-:W-:-:S07]  /*a6e0*/  FMUL R7, R2, R3 ;  /* 0x0000000302077220 */ /* 0x004fce0000400000 */
[----:B------:R-:W-:Y:S11]  /*a6f0*/  HMMA.16816.F32.BF16 R4, R56, R32, R4 ;  /* 0x000000203804723c */ /* 0x000ff60000041804 */
[----:B------:R-:W-:Y:S11]  /*a700*/  @!UPT UIADD3 URZ, URZ, URZ, URZ ;  /* 0x0000003f3f3ff290 */ /* 0x000ff6000fffe03f */
[----:B------:R-:W-:Y:S01]  /*a710*/  @!UPT UIADD3 URZ, URZ, URZ, URZ ;  /* 0x0000003f3f3ff290 */ /* 0x000fe2000fffe03f */
[----:B------:R2:W-:Y:S04]  /*a720*/  STL.64 [R1+0x90], R4 ;  /* 0x0000900401007387 */ /* 0x0005e80000100a00 */
[----:B------:R4:W-:Y:S04]  /*a730*/  STL.64 [R1+0x98], R6 ;  /* 0x0000980601007387 */ /* 0x0009e80000100a00 */
[----:B-1----:R1:W-:Y:S04]  /*a740*/  STL.64 [R1+0x178], R26 ;  /* 0x0001781a01007387 */ /* 0x0023e80000100a00 */
[----:B------:R-:W3:Y:S04]  /*a750*/  LDL.LU R12, [R1+0x278] ;  /* 0x00027800010c7983 */ /* 0x000ee80000300800 */
[----:B------:R-:W3:Y:S01]  /*a760*/  LDL.LU R3, [R1+0x27c] ;  /* 0x00027c0001037983 */ /* 0x000ee20000300800 */
[----:B--2---:R-:W-:-:S02]  /*a770*/  FMUL R4, R61, R30 ;  /* 0x0000001e3d047220 */ /* 0x004fc40000400000 */
[----:B------:R-:W-:Y:S01]  /*a780*/  FMUL R5, R61, R29 ;  /* 0x0000001d3d057220 */ /* 0x000fe20000400000 */
[----:B0-----:R-:W-:Y:S04]  /*a790*/  STL.64 [R1+0x168], R18 ;  /* 0x0001681201007387 */ /* 0x001fe80000100a00 */
[----:B------:R-:W-:Y:S01]  /*a7a0*/  STL.64 [R1+0x158], R10 ;  /* 0x0001580a01007387 */ /* 0x000fe20000100a00 */
[C---:B----4-:R-:W-:Y:S02]  /*a7b0*/  FMUL R6, R2.reuse, R28 ;  /* 0x0000001c02067220 */ /* 0x050fe40000400000 */
[----:B------:R-:W-:-:S07]  /*a7c0*/  FMUL R7, R2, R23 ;  /* 0x0000001702077220 */ /* 0x000fce0000400000 */
[----:B-1----:R-:W-:Y:S07]  /*a7d0*/  HMMA.16816.F32.BF16 R24, R56, R24, R4 ;  /* 0x000000183818723c */ /* 0x002fee0000041804 */
[C---:B------:R-:W-:Y:S02]  /*a7e0*/  FMUL R4, R61.reuse, R22 ;  /* 0x000000163d047220 */ /* 0x040fe40000400000 */
[----:B------:R-:W-:Y:S02]  /*a7f0*/  FMUL R5, R61, R21 ;  /* 0x000000153d057220 */ /* 0x000fe40000400000 */
[----:B------:R-:W-:-:S02]  /*a800*/  FMUL R6, R2, R20 ;  /* 0x0000001402067220 */ /* 0x000fc40000400000 */
[----:B------:R-:W-:-:S07]  /*a810*/  FMUL R7, R2, R15 ;  /* 0x0000000f02077220 */ /* 0x000fce0000400000 */
[----:B------:R-:W-:Y:S01]  /*a820*/  HMMA.16816.F32.BF16 R4, R56, R16, R4 ;  /* 0x000000103804723c */ /* 0x000fe20000041804 */
[----:B------:R-:W-:Y:S04]  /*a830*/  LDSM.16.M88.4 R16, [R0+0x25800] ;  /* 0x025800000010783b */ /* 0x000fe80000000200 */
[----:B------:R-:W-:Y:S04]  /*a840*/  STL.64 [R1+0x80], R24 ;  /* 0x0000801801007387 */ /* 0x000fe80000100a00 */
[----:B------:R-:W-:Y:S04]  /*a850*/  STL.64 [R1+0x88], R26 ;  /* 0x0000881a01007387 */ /* 0x000fe80000100a00 */
[----:B------:R-:W2:Y:S04]  /*a860*/  LDL.LU R31, [R1+0x370] ;  /* 0x00037000011f7983 */ /* 0x000ea80000300800 */
[----:B------:R-:W4:Y:S04]  /*a870*/  LDL.LU R30, [R1+0x374] ;  /* 0x00037400011e7983 */ /* 0x000f280000300800 */
[----:B------:R-:W0:Y:S04]  /*a880*/  LDSM.16.M88.4 R24, [R0+0x25000] ;  /* 0x025000000018783b */ /* 0x000e280000000200 */
[----:B------:R3:W-:Y:S04]  /*a890*/  STL.64 [R1+0x60], R4 ;  /* 0x0000600401007387 */ /* 0x0007e80000100a00 */
[----:B------:R1:W-:Y:S04]  /*a8a0*/  STL.64 [R1+0x68], R6 ;  /* 0x0000680601007387 */ /* 0x0003e80000100a00 */
[----:B------:R-:W2:Y:S04]  /*a8b0*/  LDL.LU R29, [R1+0x378] ;  /* 0x00037800011d7983 */ /* 0x000ea80000300800 */
[----:B------:R-:W2:Y:S01]  /*a8c0*/  LDL.LU R28, [R1+0x37c] ;  /* 0x00037c00011c7983 */ /* 0x000ea20000300800 */
[----:B---3--:R-:W-:-:S02]  /*a8d0*/  FMUL R4, R61, R14 ;  /* 0x0000000e3d047220 */ /* 0x008fc40000400000 */
[----:B------:R-:W-:Y:S01]  /*a8e0*/  FMUL R5, R61, R13 ;  /* 0x0000000d3d057220 */ /* 0x000fe20000400000 */
[----:B------:R-:W3:Y:S04]  /*a8f0*/  LDL.LU R15, [R1+0x360] ;  /* 0x00036000010f7983 */ /* 0x000ee80000300800 */
[----:B------:R-:W2:Y:S04]  /*a900*/  LDL.LU R14, [R1+0x364] ;  /* 0x00036400010e7983 */ /* 0x000ea80000300800 */
[----:B------:R-:W4:Y:S01]  /*a910*/  LDL.LU R13, [R1+0x368] ;  /* 0x00036800010d7983 */ /* 0x000f220000300800 */
[----:B-1----:R-:W-:-:S03]  /*a920*/  FMUL R6, R2, R12 ;  /* 0x0000000c02067220 */ /* 0x002fc60000400000 */
[----:B------:R-:W4:Y:S01]  /*a930*/  LDL.LU R12, [R1+0x36c] ;  /* 0x00036c00010c7983 */ /* 0x000f220000300800 */
[----:B------:R-:W-:-:S03]  /*a940*/  FMUL R7, R2, R3 ;  /* 0x0000000302077220 */ /* 0x000fc60000400000 */
[----:B------:R-:W4:Y:S04]  /*a950*/  LDL.LU R23, [R1+0x350] ;  /* 0x0003500001177983 */ /* 0x000f280000300800 */
[----:B------:R-:W4:Y:S01]  /*a960*/  LDL.LU R22, [R1+0x354] ;  /* 0x0003540001167983 */ /* 0x000f220000300800 */
[----:B------:R-:W-:Y:S03]  /*a970*/  HMMA.16816.F32.BF16 R8, R56, R8, R4 ;  /* 0x000000083808723c */ /* 0x000fe60000041804 */
[----:B------:R-:W4:Y:S04]  /*a980*/  LDL.LU R21, [R1+0x358] ;  /* 0x0003580001157983 */ /* 0x000f280000300800 */
[----:B------:R-:W4:Y:S11]  /*a990*/  LDL.LU R20, [R1+0x35c] ;  /* 0x00035c0001147983 */ /* 0x000f360000300800 */
[----:B------:R-:W-:Y:S06]  /*a9a0*/  @!UPT UIADD3 URZ, URZ, URZ, URZ ;  /* 0x0000003f3f3ff290 */ /* 0x000fec000fffe03f */
[----:B------:R-:W-:Y:S01]  /*a9b0*/  IMAD.MOV.U32 R3, RZ, RZ, R8 ;  /* 0x000000ffff037224 */ /* 0x000fe200078e0008 */
[----:B------:R-:W-:Y:S01]  /*a9c0*/  MOV R60, R9 ;  /* 0x00000009003c7202 */ /* 0x000fe20000000f00 */
[----:B------:R-:W-:Y:S02]  /*a9d0*/  IMAD.MOV.U32 R55, RZ, RZ, R10 ;  /* 0x000000ffff377224 */ /* 0x000fe400078e000a */
[----:B------:R-:W-:Y:S02]  /*a9e0*/  IMAD.MOV.U32 R54, RZ, RZ, R11 ;  /* 0x000000ffff367224 */ /* 0x000fe400078e000b */
[----:B------:R-:W1:Y:S04]  /*a9f0*/  LDSM.16.M88.4 R8, [R0+0x25400] ;  /* 0x025400000008783b */ /* 0x000e680000000200 */
[----:B------:R-:W-:Y:S04]  /*aa00*/  STL [R1+0xa64], R54 ;  /* 0x000a643601007387 */ /* 0x000fe80000100800 */
[----:B------:R-:W-:Y:S04]  /*aa10*/  STL [R1+0xa60], R55 ;  /* 0x000a603701007387 */ /* 0x000fe80000100800 */
[----:B------:R-:W-:Y:S04]  /*aa20*/  STL [R1+0xa5c], R60 ;  /* 0x000a5c3c01007387 */ /* 0x000fe80000100800 */
[----:B------:R-:W-:Y:S04]  /*aa30*/  STL [R1+0xa58], R3 ;  /* 0x000a580301007387 */ /* 0x000fe80000100800 */
[----:B0-----:R0:W-:Y:S01]  /*aa40*/  STL.64 [R1+0x148], R26 ;  /* 0x0001481a01007387 */ /* 0x0011e20000100a00 */
[----:B-1----:R-:W-:Y:S01]  /*aa50*/  MOV R53, R10 ;  /* 0x0000000a00357202 */ /* 0x002fe20000000f00 */
[----:B------:R-:W-:-:S02]  /*aa60*/  IMAD.MOV.U32 R52, RZ, RZ, R11 ;  /* 0x000000ffff347224 */ /* 0x000fc400078e000b */
[C---:B---3--:R-:W-:Y:S02]  /*aa70*/  FMUL R48, R61.reuse, R15 ;  /* 0x0000000f3d307220 */ /* 0x048fe40000400000 */
[----:B--2---:R-:W-:Y:S02]  /*aa80*/  FMUL R49, R61, R14 ;  /* 0x0000000e3d317220 */ /* 0x004fe40000400000 */
[C---:B----4-:R-:W-:Y:S02]  /*aa90*/  FMUL R50, R2.reuse, R13 ;  /* 0x0000000d02327220 */ /* 0x050fe40000400000 */
[----:B------:R-:W-:-:S07]  /*aaa0*/  FMUL R51, R2, R12 ;  /* 0x0000000c02337220 */ /* 0x000fce0000400000 */
[----:B------:R-:W-:Y:S01]  /*aab0*/  HMMA.16816.F32.BF16 R48, R56, R8, R48 ;  /* 0x000000083830723c */ /* 0x000fe20000041830 */
[----:B------:R-:W2:Y:S04]  /*aac0*/  LDL.LU R8, [R1+0x3e0] ;  /* 0x0003e00001087983 */ /* 0x000ea80000300800 */
[----:B------:R-:W3:Y:S04]  /*aad0*/  LDL.LU R9, [R1+0x3e4] ;  /* 0x0003e40001097983 */ /* 0x000ee80000300800 */
[----:B------:R-:W4:Y:S04]  /*aae0*/  LDL.LU R10, [R1+0x3e8] ;  /* 0x0003e800010a7983 */ /* 0x000f280000300800 */
[----:B------:R-:W4:Y:S04]  /*aaf0*/  LDL.LU R11, [R1+0x3ec] ;  /* 0x0003ec00010b7983 */ /* 0x000f280000300800 */
[----:B------:R-:W4:Y:S04]  /*ab00*/  LDL.LU R12, [R1+0x340] ;  /* 0x00034000010c7983 */ /* 0x000f280000300800 */
[----:B------:R-:W4:Y:S04]  /*ab10*/  LDL.LU R13, [R1+0x344] ;  /* 0x00034400010d7983 */ /* 0x000f280000300800 */
[----:B------:R-:W4:Y:S04]  /*ab20*/  LDL.LU R14, [R1+0x348] ;  /* 0x00034800010e7983 */ /* 0x000f280000300800 */
[----:B------:R-:W4:Y:S01]  /*ab30*/  LDL.LU R15, [R1+0x34c] ;  /* 0x00034c00010f7983 */ /* 0x000f220000300800 */
[----:B------:R-:W-:-:S02]  /*ab40*/  FMUL R4, R61, R31 ;  /* 0x0000001f3d047220 */ /* 0x000fc40000400000 */
[C---:B------:R-:W-:Y:S02]  /*ab50*/  FMUL R5, R61.reuse, R30 ;  /* 0x0000001e3d057220 */ /* 0x040fe40000400000 */
[C---:B------:R-:W-:Y:S02]  /*ab60*/  FMUL R6, R2.reuse, R29 ;  /* 0x0000001d02067220 */ /* 0x040fe40000400000 */
[----:B------:R-:W-:Y:S02]  /*ab70*/  FMUL R7, R2, R28 ;  /* 0x0000001c02077220 */ /* 0x000fe40000400000 */
[----:B------:R-:W1:Y:S05]  /*ab80*/  LDSM.16.M88.4 R28, [R0+0x25c00] ;  /* 0x025c0000001c783b */ /* 0x000e6a0000000200 */
[----:B0-----:R-:W-:Y:S01]  /*ab90*/  HMMA.16816.F32.BF16 R24, R56, R24, R4 ;  /* 0x000000183818723c */ /* 0x001fe20000041804 */
[----:B------:R-:W-:Y:S06]  /*aba0*/  STL.64 [R1+0x998], R50 ;  /* 0x0009983201007387 */ /* 0x000fec0000100a00 */
[----:B------:R-:W-:-:S02]  /*abb0*/  FMUL R4, R61, R23 ;  /* 0x000000173d047220 */ /* 0x000fc40000400000 */
[----:B------:R-:W-:Y:S02]  /*abc0*/  FMUL R5, R61, R22 ;  /* 0x000000163d057220 */ /* 0x000fe40000400000 */
[C---:B------:R-:W-:Y:S02]  /*abd0*/  FMUL R6, R2.reuse, R21 ;  /* 0x0000001502067220 */ /* 0x040fe40000400000 */
[----:B------:R-:W-:Y:S01]  /*abe0*/  FMUL R7, R2, R20 ;  /* 0x0000001402077220 */ /* 0x000fe20000400000 */
[----:B------:R-:W-:Y:S01]  /*abf0*/  STL.64 [R1+0x990], R48 ;  /* 0x0009903001007387 */ /* 0x000fe20000100a00 */
[----:B------:R-:W-:Y:S01]  /*ac00*/  IMAD.MOV.U32 R35, RZ, RZ, R18 ;  /* 0x000000ffff237224 */ /* 0x000fe200078e0012 */
[----:B------:R-:W-:-:S04]  /*ac10*/  MOV R34, R19 ;  /* 0x0000001300227202 */ /* 0x000fc80000000f00 */
[----:B------:R-:W-:Y:S01]  /*ac20*/  HMMA.16816.F32.BF16 R4, R56, R16, R4 ;  /* 0x000000103804723c */ /* 0x000fe20000041804 */
[----:B------:R-:W4:Y:S04]  /*ac30*/  LDL.LU R16, [R1+0x70] ;  /* 0x0000700001107983 */ /* 0x000f280000300800 */
[----:B------:R-:W4:Y:S04]  /*ac40*/  LDL.LU R17, [R1+0x74] ;  /* 0x0000740001117983 */ /* 0x000f280000300800 */
[----:B------:R-:W4:Y:S04]  /*ac50*/  LDL.LU R18, [R1+0x78] ;  /* 0x0000780001127983 */ /* 0x000f280000300800 */
[----:B------:R-:W4:Y:S01]  /*ac60*/  LDL.LU R19, [R1+0x7c] ;  /* 0x00007c0001137983 */ /* 0x000f220000300800 */
[----:B-1----:R-:W-:-:S09]  /*ac70*/  IMAD.MOV.U32 R33, RZ, RZ, R30 ;  /* 0x000000ffff217224 */ /* 0x002fd200078e001e */
[----:B------:R-:W-:Y:S04]  /*ac80*/  STL.64 [R1+0x988], R6 ;  /* 0x0009880601007387 */ /* 0x000fe80000100a00 */
[----:B------:R-:W-:Y:S04]  /*ac90*/  STL.64 [R1+0x980], R4 ;  /* 0x0009800401007387 */ /* 0x000fe80000100a00 */
[----:B------:R-:W4:Y:S01]  /*aca0*/  LDL.LU R30, [R1+0x390] ;  /* 0x00039000011e7983 */ /* 0x000f220000300800 */
[C---:B--2---:R-:W-:Y:S02]  /*acb0*/  FMUL R8, R61.reuse, R8 ;  /* 0x000000083d087220 */ /* 0x044fe40000400000 */
[----:B---3--:R-:W-:-:S02]  /*acc0*/  FMUL R9, R61, R9 ;  /* 0x000000093d097220 */ /* 0x008fc40000400000 */
[C---:B----4-:R-:W-:Y:S02]  /*acd0*/  FMUL R10, R2.reuse, R10 ;  /* 0x0000000a020a7220 */ /* 0x050fe40000400000 */
[----:B------:R-:W-:-:S07]  /*ace0*/  FMUL R11, R2, R11 ;  /* 0x0000000b020b7220 */ /* 0x000fce0000400000 */
[----:B------:R-:W-:Y:S11]  /*acf0*/  HMMA.16816.F32.BF16 R8, R56, R28, R8 ;  /* 0x0000001c3808723c */ /* 0x000ff60000041808 */
[----:B------:R-:W-:Y:S11]  /*ad00*/  @!UPT UIADD3 URZ, URZ, URZ, URZ ;  /* 0x0000003f3f3ff290 */ /* 0x000ff6000fffe03f */
[----:B------:R-:W-:Y:S01]  /*ad10*/  @!UPT UIADD3 URZ, URZ, URZ, URZ ;  /* 0x0000003f3f3ff290 */ /* 0x000fe2000fffe03f */
[----:B------:R0:W-:Y:S04]  /*ad20*/  STL.64 [R1+0x978], R10 ;  /* 0x0009780a01007387 */ /* 0x0001e80000100a00 */
[----:B------:R-:W-:Y:S04]  /*ad30*/  STL.64 [R1+0x970], R8 ;  /* 0x0009700801007387 */ /* 0x000fe80000100a00 */
[----:B0-----:R-:W2:Y:S04]  /*ad40*/  LDL.LU R10, [R1+0x394] ;  /* 0x00039400010a7983 */ /* 0x001ea80000300800 */
[----:B------:R-:W3:Y:S04]  /*ad50*/  LDL.LU R7, [R1+0x398] ;  /* 0x0003980001077983 */ /* 0x000ee80000300800 */
[----:B------:R-:W4:Y:S01]  /*ad60*/  LDL.LU R6, [R1+0x39c] ;  /* 0x00039c0001067983 */ /* 0x000f220000300800 */
[----:B------:R-:W-:Y:S01]  /*ad70*/  IMAD.MOV.U32 R54, RZ, RZ, R24 ;  /* 0x000000ffff367224 */ /* 0x000fe200078e0018 */
[----:B------:R-:W-:Y:S01]  /*ad80*/  MOV R60, R26 ;  /* 0x0000001a003c7202 */ /* 0x000fe20000000f00 */
[----:B------:R-:W-:Y:S01]  /*ad90*/  IMAD.MOV.U32 R55, RZ, RZ, R25 ;  /* 0x000000ffff377224 */ /* 0x000fe200078e0019 */
[----:B------:R-:W4:Y:S01]  /*ada0*/  LDL.LU R29, [R1+0x380] ;  /* 0x00038000011d7983 */ /* 0x000f220000300800 */
[----:B------:R-:W-:-:S03]  /*adb0*/  IMAD.MOV.U32 R3, RZ, RZ, R27 ;  /* 0x000000ffff037224 */ /* 0x000fc600078e001b */
[----:B------:R-:W0:Y:S04]  /*adc0*/  LDSM.16.M88.4 R24, [R0+0x26000] ;  /* 0x026000000018783b */ /* 0x000e280000000200 */
[----:B------:R-:W4:Y:S01]  /*add0*/  LDL.LU R28, [R1+0x384] ;  /* 0x00038400011c7983 */ /* 0x000f220000300800 */
[C---:B------:R-:W-:Y:S02]  /*ade0*/  FMUL R12, R61.reuse, R12 ;  /* 0x0000000c3d0c7220 */ /* 0x040fe40000400000 */
[----:B------:R-:W-:Y:S02]  /*adf0*/  FMUL R13, R61, R13 ;  /* 0x0000000d3d0d7220 */ /* 0x000fe40000400000 */
[C---:B------:R-:W-:Y:S02]  /*ae00*/  FMUL R14, R2.reuse, R14 ;  /* 0x0000000e020e7220 */ /* 0x040fe40000400000 */
[----:B------:R-:W-:-:S02]  /*ae10*/  FMUL R15, R2, R15 ;  /* 0x0000000f020f7220 */ /* 0x000fc40000400000 */
[----:B0-----:R-:W-:Y:S02]  /*ae20*/  IMAD.MOV.U32 R20, RZ, RZ, R27 ;  /* 0x000000ffff147224 */ /* 0x001fe400078e001b */
[----:B------:R-:W-:Y:S01]  /*ae30*/  IMAD.MOV.U32 R23, RZ, RZ, R26 ;  /* 0x000000ffff177224 */ /* 0x000fe200078e001a */
[----:B------:R-:W4:Y:S04]  /*ae40*/  LDL.LU R27, [R1+0x388] ;  /* 0x00038800011b7983 */ /* 0x000f280000300800 */
[----:B------:R-:W4:Y:S01]  /*ae50*/  LDL.LU R26, [R1+0x38c] ;  /* 0x00038c00011a7983 */ /* 0x000f220000300800 */
[----:B------:R-:W-:Y:S01]  /*ae60*/  HMMA.16816.F32.BF16 R12, R56, R24, R12 ;  /* 0x00000018380c723c */ /* 0x000fe2000004180c */
[C---:B------:R-:W-:Y:S02]  /*ae70*/  FMUL R16, R61.reuse, R16 ;  /* 0x000000103d107220 */ /* 0x040fe40000400000 */
[----:B------:R-:W-:-:S02]  /*ae80*/  FMUL R17, R61, R17 ;  /* 0x000000113d117220 */ /* 0x000fc40000400000 */
[C---:B------:R-:W-:Y:S02]  /*ae90*/  FMUL R18, R2.reuse, R18 ;  /* 0x0000001202127220 */ /* 0x040fe40000400000 */
[----:B------:R-:W-:Y:S11]  /*aea0*/  FMUL R19, R2, R19 ;  /* 0x0000001302137220 */ /* 0x000ff60000400000 */
[----:B------:R-:W-:Y:S05]  /*aeb0*/  @!UPT UIADD3 URZ, URZ, URZ, URZ ;  /* 0x0000003f3f3ff290 */ /* 0x000fea000fffe03f */
[----:B------:R-:W-:Y:S04]  /*aec0*/  STL.64 [R1+0x960], R14 ;  /* 0x0009600e01007387 */ /* 0x000fe80000100a00 */
[----:B------:R-:W-:Y:S04]  /*aed0*/  STL.64 [R1+0x958], R12 ;  /* 0x0009580c01007387 */ /* 0x000fe80000100a00 */
[----:B------:R-:W4:Y:S04]  /*aee0*/  LDL.LU R24, [R1+0x3a0] ;  /* 0x0003a00001187983 */ /* 0x000f280000300800 */
[----:B------:R-:W4:Y:S04]  /*aef0*/  LDL.LU R25, [R1+0x3a4] ;  /* 0x0003a40001197983 */ /* 0x000f280000300800 */
[----:B------:R-:W4:Y:S04]  /*af00*/  LDL.LU R22, [R1+0x3a8] ;  /* 0x0003a80001167983 */ /* 0x000f280000300800 */
[----:B------:R-:W4:Y:S01]  /*af10*/  LDL.LU R21, [R1+0x3ac] ;  /* 0x0003ac0001157983 */ /* 0x000f220000300800 */
[----:B------:R-:W-:Y:S01]  /*af20*/  HMMA.16816.F32.BF16 R16, R56, R36, R16 ;  /* 0x000000243810723c */ /* 0x000fe20000041810 */
[----:B------:R-:W-:Y:S01]  /*af30*/  MOV R47, R38 ;  /* 0x00000026002f7202 */ /* 0x000fe20000000f00 */
[----:B------:R-:W-:Y:S01]  /*af40*/  IMAD.MOV.U32 R46, RZ, RZ, R39 ;  /* 0x000000ffff2e7224 */ /* 0x000fe200078e0027 */
[----:B------:R-:W0:Y:S11]  /*af50*/  LDSM.16.M88.4 R12, [R0+0x26c00] ;  /* 0x026c0000000c783b */ /* 0x000e360000000200 */
[----:B------:R-:W-:Y:S09]  /*af60*/  @!UPT UIADD3 URZ, URZ, URZ, URZ ;  /* 0x0000003f3f3ff290 */ /* 0x000ff2000fffe03f */
[----:B------:R-:W-:Y:S04]  /*af70*/  STL.64 [R1+0x9a8], R18 ;  /* 0x0009a81201007387 */ /* 0x000fe80000100a00 */
[----:B------:R-:W-:Y:S04]  /*af80*/  STL.64 [R1+0x9a0], R16 ;  /* 0x0009a01001007387 */ /* 0x000fe80000100a00 */
[----:B------:R-:W4:Y:S01]  /*af90*/  LDL.LU R11, [R1+0x3d0] ;  /* 0x0003d000010b7983 */ /* 0x000f220000300800 */
[----:B--2---:R-:W-:-:S03]  /*afa0*/  FMUL R37, R61, R10 ;  /* 0x0000000a3d257220 */ /* 0x004fc60000400000 */
[----:B------:R-:W2:Y:S01]  /*afb0*/  LDL.LU R10, [R1+0x3d4] ;  /* 0x0003d400010a7983 */ /* 0x000ea20000300800 */
[----:B---3--:R-:W-:-:S03]  /*afc0*/  FMUL R38, R2, R7 ;  /* 0x0000000702267220 */ /* 0x008fc60000400000 */
[----:B------:R-:W3:Y:S01]  /*afd0*/  LDL.LU R7, [R1+0x3d8] ;  /* 0x0003d80001077983 */ /* 0x000ee20000300800 */
[----:B----4-:R-:W-:-:S03]  /*afe0*/  FMUL R39, R2, R6 ;  /* 0x0000000602277220 */ /* 0x010fc60000400000 */
[----:B------:R-:W4:Y:S01]  /*aff0*/  LDL.LU R6, [R1+0x3dc] ;  /* 0x0003dc0001067983 */ /* 0x000f220000300800 */
[----:B------:R-:W-:Y:S01]  /*b000*/  FMUL R36, R61, R30 ;  /* 0x0000001e3d247220 */ /* 0x000fe20000400000 */
[----:B------:R-:W-:Y:S01]  /*b010*/  MOV R8, R43 ;  /* 0x0000002b00087202 */ /* 0x000fe20000000f00 */
[----:B------:R-:W-:-:S05]  /*b020*/  IMAD.MOV.U32 R9, RZ, RZ, R42 ;  /* 0x000000ffff097224 */ /* 0x000fca00078e002a */
[----:B------:R-:W-:Y:S07]  /*b030*/  HMMA.16816.F32.BF16 R36, R56, R40, R36 ;  /* 0x000000283824723c */ /* 0x000fee0000041824 */
[C---:B------:R-:W-:Y:S02]  /*b040*/  FMUL R40, R61.reuse, R29 ;  /* 0x0000001d3d287220 */ /* 0x040fe40000400000 */
[----:B------:R-:W-:Y:S02]  /*b050*/  FMUL R41, R61, R28 ;  /* 0x0000001c3d297220 */ /* 0x000fe40000400000 */
[----:B0-----:R-:W-:-:S02]  /*b060*/  IMAD.MOV.U32 R5, RZ, RZ, R14 ;  /* 0x000000ffff057224 */ /* 0x001fc400078e000e */
[----:B------:R-:W-:Y:S02]  /*b070*/  IMAD.MOV.U32 R4, RZ, RZ, R15 ;  /* 0x000000ffff047224 */ /* 0x000fe400078e000f */
[C---:B------:R-:W-:Y:S02]  /*b080*/  FMUL R42, R2.reuse, R27 ;  /* 0x0000001b022a7220 */ /* 0x040fe40000400000 */
[----:B------:R-:W-:-:S07]  /*b090*/  FMUL R43, R2, R26 ;  /* 0x0000001a022b7220 */ /* 0x000fce0000400000 */
[----:B------:R-:W-:Y:S01]  /*b0a0*/  HMMA.16816.F32.BF16 R40, R56, R12, R40 ;  /* 0x0000000c3828723c */ /* 0x000fe20000041828 */
[----:B------:R-:W0:Y:S01]  /*b0b0*/  LDSM.16.M88.4 R12, [R0+0x27000] ;  /* 0x02700000000c783b */ /* 0x000e220000000200 */
[C---:B------:R-:W-:Y:S02]  /*b0c0*/  FMUL R24, R61.reuse, R24 ;  /* 0x000000183d187220 */ /* 0x040fe40000400000 */
[----:B------:R-:W-:Y:S02]  /*b0d0*/  FMUL R25, R61, R25 ;  /* 0x000000193d197220 */ /* 0x000fe40000400000 */
[C---:B------:R-:W-:Y:S02]  /*b0e0*/  FMUL R26, R2.reuse, R22 ;  /* 0x00000016021a7220 */ /* 0x040fe40000400000 */
[----:B------:R-:W-:Y:S01]  /*b0f0*/  FMUL R27, R2, R21 ;  /* 0x00000015021b7220 */ /* 0x000fe20000400000 */
[----:B0-----:R-:W-:Y:S01]  /*b100*/  MOV R44, R14 ;  /* 0x0000000e002c7202 */ /* 0x001fe20000000f00 */
[----:B------:R-:W-:-:S05]  /*b110*/  IMAD.MOV.U32 R45, RZ, RZ, R15 ;  /* 0x000000ffff2d7224 */ /* 0x000fca00078e000f */
[----:B------:R-:W-:Y:S01]  /*b120*/  HMMA.16816.F32.BF16 R24, R56, R12, R24 ;  /* 0x0000000c3818723c */ /* 0x000fe20000041818 */
[----:B------:R-:W0:Y:S01]  /*b130*/  LDSM.16.M88.4 R12, [R0+0x27400] ;  /* 0x02740000000c783b */ /* 0x000e220000000200 */
[----:B------:R-:W-:-:S03]  /*b140*/  MOV R32, R31 ;  /* 0x0000001f00207202 */ /* 0x000fc60000000f00 */
[----:B------:R1:W-:Y:S01]  /*b150*/  STL.64 [R1+0x9b8], R38 ;  /* 0x0009b82601007387 */ /* 0x0003e20000100a00 */
[----:B------:R-:W-:-:S03]  /*b160*/  FMUL R28, R61, R11 ;  /* 0x0000000b3d1c7220 */ /* 0x000fc60000400000 */
[----:B------:R-:W-:Y:S04]  /*b170*/  STL.64 [R1+0x9b0], R36 ;  /* 0x0009b02401007387 */ /* 0x000fe80000100a00 */
[----:B------:R-:W-:Y:S04]  /*b180*/  STL.64 [R1+0x9c8], R42 ;  /* 0x0009c82a01007387 */ /* 0x000fe80000100a00 */
[----:B------:R-:W-:Y:S04]  /*b190*/  STL.64 [R1+0x9c0], R40 ;  /* 0x0009c02801007387 */ /* 0x000fe80000100a00 */
[----:B------:R1:W-:Y:S01]  /*b1a0*/  STL.64 [R1+0x9d8], R46 ;  /* 0x0009d82e01007387 */ /* 0x0003e20000100a00 */
[----:B0-----:R-:W-:Y:S01]  /*b1b0*/  IMAD.MOV.U32 R22, RZ, RZ, R14 ;  /* 0x000000ffff167224 */ /* 0x001fe200078e000e */
[----:B------:R-:W-:-:S02]  /*b1c0*/  MOV R21, R15 ;  /* 0x0000000f00157202 */ /* 0x000fc40000000f00 */
[----:B------:R-:W-:Y:S04]  /*b1d0*/  STL.64 [R1+0x9d0], R44 ;  /* 0x0009d02c01007387 */ /* 0x000fe80000100a00 */
[----:B------:R-:W-:Y:S04]  /*b1e0*/  STL.64 [R1+0x938], R26 ;  /* 0x0009381a01007387 */ /* 0x000fe80000100a00 */
[----:B------:R-:W-:Y:S04]  /*b1f0*/  STL.64 [R1+0x930], R24 ;  /* 0x0009301801007387 */ /* 0x000fe80000100a00 */
[----:B------:R-:W-:Y:S04]  /*b200*/  STL.64 [R1+0x9e8], R22 ;  /* 0x0009e81601007387 */ /* 0x000fe80000100a00 */
[----:B------:R0:W-:Y:S01]  /*b210*/  STL.64 [R1+0x9e0], R20 ;  /* 0x0009e01401007387 */ /* 0x0001e20000100a00 */
[----:B--2---:R-:W-:-:S02]  /*b220*/  FMUL R29, R61, R10 ;  /* 0x0000000a3d1d7220 */ /* 0x004fc40000400000 */
[C---:B---3--:R-:W-:Y:S02]  /*b230*/  FMUL R30, R2.reuse, R7 ;  /* 0x00000007021e7220 */ /* 0x048fe40000400000 */
[----:B----4-:R-:W-:-:S07]  /*b240*/  FMUL R31, R2, R6 ;  /* 0x00000006021f7220 */ /* 0x010fce0000400000 */
[----:B------:R-:W-:Y:S11]  /*b250*/  HMMA.16816.F32.BF16 R28, R56, R12, R28 ;  /* 0x0000000c381c723c */ /* 0x000ff6000004181c */
[----:B------:R-:W-:Y:S11]  /*b260*/  @!UPT UIADD3 URZ, URZ, URZ, URZ ;  /* 0x0000003f3f3ff290 */ /* 0x000ff6000fffe03f */
[----:B------:R-:W-:Y:S01]  /*b270*/  @!UPT UIADD3 URZ, URZ, URZ, URZ ;  /* 0x0000003f3f3ff290 */ /* 0x000fe2000fffe03f */
[----:B------:R2:W-:Y:S04]  /*b280*/  STL.64 [R1+0x9f8], R30 ;  /* 0x0009f81e01007387 */ /* 0x0005e80000100a00 */
[----:B------:R-:W-:Y:S04]  /*b290*/  STL.64 [R1+0x9f0], R28 ;  /* 0x0009f01c01007387 */ /* 0x000fe80000100a00 */
[----:B------:R-:W3:Y:S04]  /*b2a0*/  LDL.LU R50, [R1+0x148] ;  /* 0x0001480001327983 */ /* 0x000ee80000300800 */
[----:B------:R-:W3:Y:S01]  /*b2b0*/  LDL.LU R51, [R1+0x14c] ;  /* 0x00014c0001337983 */ /* 0x000ee20000300800 */
[----:B------:R-:W-:Y:S01]  /*b2c0*/  IMAD.MOV.U32 R16, RZ, RZ, R54 ;  /* 0x000000ffff107224 */ /* 0x000fe200078e0036 */
[----:B------:R-:W-:Y:S01]  /*b2d0*/  MOV R18, R60 ;  /* 0x0000003c00127202 */ /* 0x000fe20000000f00 */
[----:B------:R-:W-:-:S02]  /*b2e0*/  IMAD.MOV.U32 R19, RZ, RZ, R3 ;  /* 0x000000ffff137224 */ /* 0x000fc400078e0003 */
[----:B------:R-:W-:Y:S01]  /*b2f0*/  IMAD.MOV.U32 R17, RZ, RZ, R55 ;  /* 0x000000ffff117224 */ /* 0x000fe200078e0037 */
[----:B---3--:R3:W-:Y:S04]  /*b300*/  STL.64 [R1+0xa00], R50 ;  /* 0x000a003201007387 */ /* 0x0087e80000100a00 */
[----:B------:R-:W4:Y:S04]  /*b310*/  LDL.LU R54, [R1+0xa64] ;  /* 0x000a640001367983 */ /* 0x000f280000300800 */
[----:B------:R-:W2:Y:S04]  /*b320*/  LDL.LU R55, [R1+0xa60] ;  /* 0x000a600001377983 */ /* 0x000ea80000300800 */
[----:B------:R-:W2:Y:S04]  /*b330*/  LDL.LU R60, [R1+0xa5c] ;  /* 0x000a5c00013c7983 */ /* 0x000ea80000300800 */
[----:B------:R-:W2:Y:S04]  /*b340*/  LDL.LU R3, [R1+0xa58] ;  /* 0x000a580001037983 */ /* 0x000ea80000300800 */
[----:B------:R0:W-:Y:S04]  /*b350*/  STL.64 [R1+0xa10], R18 ;  /* 0x000a101201007387 */ /* 0x0001e80000100a00 */
[----:B------:R0:W-:Y:S04]  /*b360*/  STL.64 [R1+0xa08], R16 ;  /* 0x000a081001007387 */ /* 0x0001e80000100a00 */
[----:B-1----:R-:W2:Y:S04]  /*b370*/  LDL.LU R38, [R1+0x158] ;  /* 0x0001580001267983 */ /* 0x002ea80000300800 */
[----:B------:R-:W2:Y:S04]  /*b380*/  LDL.LU R39, [R1+0x15c] ;  /* 0x00015c0001277983 */ /* 0x000ea80000300800 */
[----:B--2---:R1:W-:Y:S04]  /*b390*/  STL.64 [R1+0xa18], R38 ;  /* 0x000a182601007387 */ /* 0x0043e80000100a00 */
[----:B------:R-:W2:Y:S04]  /*b3a0*/  LDL.LU R46, [R1+0x168] ;  /* 0x00016800012e7983 */ /* 0x000ea80000300800 */
[----:B------:R-:W2:Y:S04]  /*b3b0*/  LDL.LU R47, [R1+0x16c] ;  /* 0x00016c00012f7983 */ /* 0x000ea80000300800 */
[----:B--2---:R2:W-:Y:S04]  /*b3c0*/  STL.64 [R1+0xa20], R46 ;  /* 0x000a202e01007387 */ /* 0x0045e80000100a00 */
[----:B0-----:R-:W2:Y:S04]  /*b3d0*/  LDL.LU R20, [R1+0x60] ;  /* 0x0000600001147983 */ /* 0x001ea80000300800 */
[----:B------:R-:W2:Y:S04]  /*b3e0*/  LDL.LU R21, [R1+0x64] ;  /* 0x0000640001157983 */ /* 0x000ea80000300800 */
[----:B------:R-:W2:Y:S04]  /*b3f0*/  LDL.LU R22, [R1+0x68] ;  /* 0x0000680001167983 */ /* 0x000ea80000300800 */
[----:B------:R-:W2:Y:S04]  /*b400*/  LDL.LU R23, [R1+0x6c] ;  /* 0x00006c0001177983 */ /* 0x000ea80000300800 */
[----:B--2---:R-:W-:Y:S04]  /*b410*/  STL.64 [R1+0xa30], R22 ;  /* 0x000a301601007387 */ /* 0x004fe80000100a00 */
[----:B------:R0:W-:Y:S04]  /*b420*/  STL.64 [R1+0xa28], R20 ;  /* 0x000a281401007387 */ /* 0x0001e80000100a00 */
[----:B------:R-:W2:Y:S04]  /*b430*/  LDL.LU R30, [R1+0x178] ;  /* 0x00017800011e7983 */ /* 0x000ea80000300800 */
[----:B------:R-:W2:Y:S04]  /*b440*/  LDL.LU R31, [R1+0x17c] ;  /* 0x00017c00011f7983 */ /* 0x000ea80000300800 */
[----:B------:R-:W3:Y:S04]  /*b450*/  LDL.LU R27, [R1+0x3c0] ;  /* 0x0003c000011b7983 */ /* 0x000ee80000300800 */
[----:B------:R-:W3:Y:S04]  /*b460*/  LDL.LU R26, [R1+0x3c4] ;  /* 0x0003c400011a7983 */ /* 0x000ee80000300800 */
[----:B------:R-:W3:Y:S04]  /*b470*/  LDL.LU R25, [R1+0x3c8] ;  /* 0x0003c80001197983 */ /* 0x000ee80000300800 */
[----:B------:R-:W3:Y:S01]  /*b480*/  LDL.LU R24, [R1+0x3cc] ;  /* 0x0003cc0001187983 */ /* 0x000ee20000300800 */
[----:B------:R-:W-:Y:S01]  /*b490*/  IMAD.MOV.U32 R42, RZ, RZ, R55 ;  /* 0x000000ffff2a7224 */ /* 0x000fe200078e0037 */
[----:B------:R-:W-:Y:S01]  /*b4a0*/  MOV R6, R53 ;  /* 0x0000003500067202 */ /* 0x000fe20000000f00 */
[----:B----4-:R-:W-:Y:S01]  /*b4b0*/  IMAD.MOV.U32 R43, RZ, RZ, R54 ;  /* 0x000000ffff2b7224 */ /* 0x010fe200078e0036 */
[----:B--2---:R-:W-:Y:S04]  /*b4c0*/  STL.64 [R1+0xa48], R30 ;  /* 0x000a481e01007387 */ /* 0x004fe80000100a00 */
[----:B------:R-:W2:Y:S04]  /*b4d0*/  LDL.LU R48, [R1+0x80] ;  /* 0x0000800001307983 */ /* 0x000ea80000300800 */
[----:B------:R-:W2:Y:S04]  /*b4e0*/  LDL.LU R49, [R1+0x84] ;  /* 0x0000840001317983 */ /* 0x000ea80000300800 */
[----:B---3--:R-:W2:Y:S04]  /*b4f0*/  LDL.LU R50, [R1+0x88] ;  /* 0x0000880001327983 */ /* 0x008ea80000300800 */
[----:B------:R-:W2:Y:S04]  /*b500*/  LDL.LU R51, [R1+0x8c] ;  /* 0x00008c0001337983 */ /* 0x000ea80000300800 */
[----:B------:R-:W3:Y:S04]  /*b510*/  LDL.LU R18, [R1+0x188] ;  /* 0x0001880001127983 */ /* 0x000ee80000300800 */
[----:B------:R-:W3:Y:S04]  /*b520*/  LDL.LU R19, [R1+0x18c] ;  /* 0x00018c0001137983 */ /* 0x000ee80000300800 */
[----:B------:R-:W4:Y:S04]  /*b530*/  LDL.LU R17, [R1+0x3b0] ;  /* 0x0003b00001117983 */ /* 0x000f280000300800 */
[----:B------:R-:W3:Y:S04]  /*b540*/  LDL.LU R36, [R1+0x90] ;  /* 0x0000900001247983 */ /* 0x000ee80000300800 */
[----:B------:R-:W3:Y:S04]  /*b550*/  LDL.LU R37, [R1+0x94] ;  /* 0x0000940001257983 */ /* 0x000ee80000300800 */
[----:B-1----:R-:W3:Y:S04]  /*b560*/  LDL.LU R38, [R1+0x98] ;  /* 0x0000980001267983 */ /* 0x002ee80000300800 */
[----:B------:R-:W3:Y:S04]  /*b570*/  LDL.LU R39, [R1+0x9c] ;  /* 0x00009c0001277983 */ /* 0x000ee80000300800 */
[----:B------:R-:W2:Y:S04]  /*b580*/  LDL.LU R16, [R1+0x3b4] ;  /* 0x0003b40001107983 */ /* 0x000ea80000300800 */
[----:B------:R-:W3:Y:S04]  /*b590*/  LDL.LU R13, [R1+0x3b8] ;  /* 0x0003b800010d7983 */ /* 0x000ee80000300800 */
[----:B------:R-:W3:Y:S04]  /*b5a0*/  LDL.LU R12, [R1+0x3bc] ;  /* 0x0003bc00010c7983 */ /* 0x000ee80000300800 */
[----:B------:R-:W1:Y:S01]  /*b5b0*/  LDSM.16.M88.4 R28, [R0+0x27800] ;  /* 0x02780000001c783b */ /* 0x000e620000000200 */
[----:B------:R-:W-:-:S03]  /*b5c0*/  IMAD.MOV.U32 R7, RZ, RZ, R52 ;  /* 0x000000ffff077224 */ /* 0x000fc600078e0034 */
[----:B------:R-:W2:Y:S01]  /*b5d0*/  LDSM.16.M88.4 R52, [R0+0x27c00] ;  /* 0x027c00000034783b */ /* 0x000ea20000000200 */
[----:B------:R-:W-:Y:S01]  /*b5e0*/  IMAD.MOV.U32 R10, RZ, RZ, R35 ;  /* 0x000000ffff0a7224 */ /* 0x000fe200078e0023 */
[----:B------:R-:W-:Y:S01]  /*b5f0*/  MOV R11, R34 ;  /* 0x00000022000b7202 */ /* 0x000fe20000000f00 */
[----:B------:R-:W-:Y:S01]  /*b600*/  IMAD.MOV.U32 R14, RZ, RZ, R33 ;  /* 0x000000ffff0e7224 */ /* 0x000fe200078e0021 */
[----:B------:R-:W3:Y:S01]  /*b610*/  LDL.LU R46, [R1+0x198] ;  /* 0x00019800012e7983 */ /* 0x000ee20000300800 */
[----:B------:R-:W-:Y:S02]  /*b620*/  IMAD.MOV.U32 R15, RZ, RZ, R32 ;  /* 0x000000ffff0f7224 */ /* 0x000fe400078e0020 */
[C---:B------:R-:W-:Y:S01]  /*b630*/  FMUL R32, R61.reuse, R27 ;  /* 0x0000001b3d207220 */ /* 0x040fe20000400000 */
[----:B------:R-:W3:Y:S01]  /*b640*/  LDL.LU R47, [R1+0x19c] ;  /* 0x00019c00012f7983 */ /* 0x000ee20000300800 */
[----:B------:R-:W-:Y:S02]  /*b650*/  FMUL R33, R61, R26 ;  /* 0x0000001a3d217220 */ /* 0x000fe40000400000 */
[C---:B------:R-:W-:Y:S01]  /*b660*/  FMUL R34, R2.reuse, R25 ;  /* 0x0000001902227220 */ /* 0x040fe20000400000 */
[----:B0-----:R-:W3:Y:S01]  /*b670*/  LDL.LU R20, [R1+0xc0] ;  /* 0x0000c00001147983 */ /* 0x001ee20000300800 */
[----:B------:R-:W-:-:S03]  /*b680*/  FMUL R35, R2, R24 ;  /* 0x0000001802237220 */ /* 0x000fc60000400000 */
[----:B------:R-:W3:Y:S01]  /*b690*/  LDL.LU R21, [R1+0xc4] ;  /* 0x0000c40001157983 */ /* 0x000ee20000300800 */
[----:B------:R-:W-:Y:S01]  /*b6a0*/  IMAD.MOV.U32 R40, RZ, RZ, R3 ;  /* 0x000000ffff287224 */ /* 0x000fe200078e0003 */
[----:B------:R-:W-:Y:S02]  /*b6b0*/  MOV R41, R60 ;  /* 0x0000003c00297202 */ /* 0x000fe40000000f00 */
[----:B------:R-:W3:Y:S04]  /*b6c0*/  LDL.LU R22, [R1+0xc8] ;  /* 0x0000c80001167983 */ /* 0x000ee80000300800 */
[----:B------:R-:W3:Y:S04]  /*b6d0*/  LDL.LU R23, [R1+0xcc] ;  /* 0x0000cc0001177983 */ /* 0x000ee80000300800 */
[----:B------:R-:W3:Y:S04]  /*b6e0*/  LDL.LU R3, [R1+0xa54] ;  /* 0x000a540001037983 */ /* 0x000ee80000300800 */
[----:B------:R-:W3:Y:S01]  /*b6f0*/  LDL.LU R60, [R1+0xa50] ;  /* 0x000a5000013c7983 */ /* 0x000ee20000300800 */
[----:B-1----:R-:W-:Y:S01]  /*b700*/  MOV R25, R30 ;  /* 0x0000001e00197202 */ /* 0x002fe20000000f00 */
[----:B------:R-:W-:Y:S01]  /*b710*/  IMAD.MOV.U32 R24, RZ, RZ, R31 ;  /* 0x000000ffff187224 */ /* 0x000fe200078e001f */
[----:B------:R-:W-:Y:S01]  /*b720*/  HMMA.16816.F32.BF16 R32, R56, R28, R32 ;  /* 0x0000001c3820723c */ /* 0x000fe20000041820 */
[----:B------:R0:W-:Y:S04]  /*b730*/  STL [R1+0x6c8], R2 ;  /* 0x0006c80201007387 */ /* 0x0001e80000100800 */
[----:B------:R-:W-:Y:S02]  /*b740*/  STL [R1+0x6cc], R0 ;  /* 0x0006cc0001007387 */ /* 0x000fe40000100800 */
[----:B----4-:R-:W-:-:S02]  /*b750*/  FMUL R28, R61, R17 ;  /* 0x000000113d1c7220 */ /* 0x010fc40000400000 */
[----:B--2---:R-:W-:Y:S02]  /*b760*/  FMUL R29, R61, R16 ;  /* 0x000000103d1d7220 */ /* 0x004fe40000400000 */
[C---:B---3--:R-:W-:Y:S02]  /*b770*/  FMUL R30, R2.reuse, R13 ;  /* 0x0000000d021e7220 */ /* 0x048fe40000400000 */
[----:B------:R-:W-:Y:S02]  /*b780*/  FMUL R31, R2, R12 ;  /* 0x0000000c021f7220 */ /* 0x000fe40000400000 */
[----:B------:R-:W-:Y:S02]  /*b790*/  IMAD.MOV.U32 R61, RZ, RZ, R54 ;  /* 0x000000ffff3d7224 */ /* 0x000fe400078e0036 */
[----:B0-----:R-:W-:-:S03]  /*b7a0*/  IMAD.MOV.U32 R2, RZ, RZ, R55 ;  /* 0x000000ffff027224 */ /* 0x001fc600078e0037 */
[----:B------:R-:W-:Y:S01]  /*b7b0*/  HMMA.16816.F32.BF16 R56, R56, R52, R28 ;  /* 0x000000343838723c */ /* 0x000fe2000004181c */
[----:B------:R-:W2:Y:S04]  /*b7c0*/  LDL.LU.64 R30, [R1+0xa48] ;  /* 0x000a4800011e7983 */ /* 0x000ea80000300a00 */
[----:B------:R-:W3:Y:S04]  /*b7d0*/  LDL.LU.64 R54, [R1+0xa40] ;  /* 0x000a400001367983 */ /* 0x000ee80000300a00 */
[----:B------:R-:W3:Y:S02]  /*b7e0*/  LDL.LU.64 R52, [R1+0xa38] ;  /* 0x000a380001347983 */ /* 0x000ee40000300a00 */
[C---:B---3--:R-:W-:Y:S02]  /*b7f0*/  HMMA.16816.F32.BF16 R44, R52.reuse, R46, R20 ;  /* 0x0000002e342c723c */ /* 0x048fe40000041814 */
[----:B------:R-:W3:Y:S04]  /*b800*/  LDL.LU.64 R22, [R1+0xa30] ;  /* 0x000a300001167983 */ /* 0x000ee80000300a00 */
[----:B------:R-:W3:Y:S02]  /*b810*/  LDL.LU.64 R20, [R1+0xa28] ;  /* 0x000a280001147983 */ /* 0x000ee40000300a00 */
[C---:B------:R-:W-:Y:S11]  /*b820*/  HMMA.16816.F32.BF16 R16, R52.reuse, R18, R36 ;  /* 0x000000123410723c */ /* 0x040ff60000041824 */
[----:B------:R-:W-:Y:S04]  /*b830*/  @!UPT UIADD3 URZ, URZ, URZ, URZ ;  /* 0x0000003f3f3ff290 */ /* 0x000fe8000fffe03f */
[----:B------:R-:W-:Y:S04]  /*b840*/  STL.64 [R1+0x190], R44 ;  /* 0x0001902c01007387 */ /* 0x000fe80000100a00 */
[----:B------:R0:W-:Y:S01]  /*b850*/  STL.64 [R1+0x198], R46 ;  /* 0x0001982e01007387 */ /* 0x0001e20000100a00 */
[C---:B--2---:R-:W-:Y:S03]  /*b860*/  HMMA.16816.F32.BF16 R28, R52.reuse, R30, R48 ;  /* 0x0000001e341c723c */ /* 0x044fe60000041830 */
[----:B0-----:R-:W3:Y:S04]  /*b870*/  LDL.LU.64 R46, [R1+0xa20] ;  /* 0x000a2000012e7983 */ /* 0x001ee80000300a00 */
[----:B------:R-:W2:Y:S04]  /*b880*/  LDL.LU.64 R38, [R1+0xa18] ;  /* 0x000a180001267983 */ /* 0x000ea80000300a00 */
[----:B------:R-:W-:Y:S04]  /*b890*/  STL.64 [R1+0x270], R16 ;  /* 0x0002701001007387 */ /* 0x000fe80000100a00 */
[----:B------:R0:W-:Y:S04]  /*b8a0*/  STL.64 [R1+0x278], R18 ;  /* 0x0002781201007387 */ /* 0x0001e80000100a00 */
[----:B0-----:R-:W4:Y:S04]  /*b8b0*/  LDL.LU.64 R18, [R1+0xa10] ;  /* 0x000a100001127983 */ /* 0x001f280000300a00 */
[----:B------:R-:W4:Y:S04]  /*b8c0*/  LDL.LU.64 R16, [R1+0xa08] ;  /* 0x000a080001107983 */ /* 0x000f280000300a00 */
[----:B------:R-:W4:Y:S04]  /*b8d0*/  LDL.LU.64 R50, [R1+0xa00] ;  /* 0x000a000001327983 */ /* 0x000f280000300a00 */
[----:B------:R-:W-:Y:S04]  /*b8e0*/  STL.64 [R1+0x260], R28 ;  /* 0x0002601c01007387 */ /* 0x000fe80000100a00 */
[----:B------:R0:W-:Y:S04]  /*b8f0*/  STL.64 [R1+0x268], R30 ;  /* 0x0002681e01007387 */ /* 0x0001e80000100a00 */
[----:B0-----:R-:W4:Y:S04]  /*b900*/  LDL.LU.64 R30, [R1+0x9f8] ;  /* 0x0009f800011e7983 */ /* 0x001f280000300a00 */
[----:B------:R-:W4:Y:S01]  /*b910*/  LDL.LU.64 R28, [R1+0x9f0] ;  /* 0x0009f000011c7983 */ /* 0x000f220000300a00 */
[C---:B---3--:R-:W-:Y:S03]  /*b920*/  HMMA.16816.F32.BF16 R44, R52.reuse, R46, R20 ;  /* 0x0000002e342c723c */ /* 0x048fe60000041814 */
[----:B------:R-:W3:Y:S04]  /*b930*/  LDL.LU.64 R22, [R1+0x9e8] ;  /* 0x0009e80001167983 */ /* 0x000ee80000300a00 */
[----:B------:R-:W3:Y:S01]  /*b940*/  LDL.LU.64 R20, [R1+0x9e0] ;  /* 0x0009e00001147983 */ /* 0x000ee20000300a00 */
[C---:B--2---:R-:W-:Y:S08]  /*b950*/  HMMA.16816.F32.BF16 R36, R52.reuse, R38, R40 ;  /* 0x000000263424723c */ /* 0x044ff00000041828 */
[C---:B----4-:R-:W-:Y:S07]  /*b960*/  HMMA.16816.F32.BF16 R48, R52.reuse, R50, R16 ;  /* 0x000000323430723c */ /* 0x050fee0000041810 */
[----:B------:R-:W-:Y:S04]  /*b970*/  STL.64 [R1+0x250], R44 ;  /* 0x0002502c01007387 */ /* 0x000fe80000100a00 */
[----:B------:R0:W-:Y:S04]  /*b980*/  STL.64 [R1+0x258], R46 ;  /* 0x0002582e01007387 */ /* 0x0001e80000100a00 */
[----:B0-----:R-:W2:Y:S04]  /*b990*/  LDL.LU.64 R46, [R1+0x9d8] ;  /* 0x0009d800012e7983 */ /* 0x001ea80000300a00 */
[----:B------:R-:W4:Y:S04]  /*b9a0*/  LDL.LU.64 R44, [R1+0x9d0] ;  /* 0x0009d000012c7983 */ /* 0x000f280000300a00 */
[----:B------:R-:W2:Y:S04]  /*b9b0*/  LDL.LU.64 R42, [R1+0x9c8] ;  /* 0x0009c800012a7983 */ /* 0x000ea80000300a00 */
[----:B------:R-:W2:Y:S04]  /*b9c0*/  LDL.LU.64 R40, [R1+0x9c0] ;  /* 0x0009c00001287983 */ /* 0x000ea80000300a00 */
[----:B------:R-:W-:Y:S04]  /*b9d0*/  STL.64 [R1+0x150], R36 ;  /* 0x0001502401007387 */ /* 0x000fe80000100a00 */
[----:B------:R0:W-:Y:S04]  /*b9e0*/  STL.64 [R1+0x158], R38 ;  /* 0x0001582601007387 */ /* 0x0001e80000100a00 */
[----:B0-----:R-:W2:Y:S04]  /*b9f0*/  LDL.LU.64 R38, [R1+0x9b8] ;  /* 0x0009b80001267983 */ /* 0x001ea80000300a00 */
[----:B------:R-:W2:Y:S04]  /*ba00*/  LDL.LU.64 R36, [R1+0x9b0] ;  /* 0x0009b00001247983 */ /* 0x000ea80000300a00 */
[----:B------:R-:W2:Y:S04]  /*ba10*/  LDL.LU.64 R18, [R1+0x9a8] ;  /* 0x0009a80001127983 */ /* 0x000ea80000300a00 */
[----:B------:R-:W2:Y:S04]  /*ba20*/  LDL.LU.64 R16, [R1+0x9a0] ;  /* 0x0009a00001107983 */ /* 0x000ea80000300a00 */
[----:B------:R-:W-:Y:S04]  /*ba30*/  STL.64 [R1+0x240], R48 ;  /* 0x0002403001007387 */ /* 0x000fe80000100a00 */
[----:B------:R0:W-:Y:S04]  /*ba40*/  STL.64 [R1+0x248], R50 ;  /* 0x0002483201007387 */ /* 0x0001e80000100a00 */
[----:B0-----:R-:W2:Y:S04]  /*ba50*/  LDL.LU.64 R50, [R1+0x998] ;  /* 0x0009980001327983 */ /* 0x001ea80000300a00 */
[----:B------:R-:W2:Y:S01]  /*ba60*/  LDL.LU.64 R48, [R1+0x990] ;  /* 0x0009900001307983 */ /* 0x000ea20000300a00 */
[----:B------:R-:W-:Y:S01]  /*ba70*/  IMAD.MOV.U32 R26, RZ, RZ, R5 ;  /* 0x000000ffff1a7224 */ /* 0x000fe200078e0005 */
[----:B------:R-:W-:Y:S01]  /*ba80*/  MOV R27, R4 ;  /* 0x00000004001b7202 */ /* 0x000fe20000000f00 */
[C---:B--2---:R-:W-:Y:S01]  /*ba90*/  HMMA.16816.F32.BF16 R48, R52.reuse, R6, R48 ;  /* 0x000000063430723c */ /* 0x044fe20000041830 */
[----:B------:R-:W2:Y:S04]  /*baa0*/  LDL.LU.64 R6, [R1+0x988] ;  /* 0x0009880001067983 */ /* 0x000ea80000300a00 */
[----:B------:R-:W2:Y:S11]  /*bab0*/  LDL.LU.64 R4, [R1+0x980] ;  /* 0x0009800001047983 */ /* 0x000eb60000300a00 */
[----:B------:R-:W-:Y:S07]  /*bac0*/  @!UPT UIADD3 URZ, URZ, URZ, URZ ;  /* 0x0000003f3f3ff290 */ /* 0x000fee000fffe03f */
[----:B------:R-:W-:Y:S04]  /*bad0*/  STL.64 [R1+0x130], R48 ;  /* 0x0001303001007387 */ /* 0x000fe80000100a00 */
[----:B------:R0:W-:Y:S02]  /*bae0*/  STL.64 [R1+0x138], R50 ;  /* 0x0001383201007387 */ /* 0x0001e40000100a00 */
[----:B0-----:R-:W-:Y:S01]  /*baf0*/  MOV R50, R9 ;  /* 0x0000000900327202 */ /* 0x001fe20000000f00 */
[----:B------:R-:W-:Y:S01]  /*bb00*/  IMAD.MOV.U32 R51, RZ, RZ, R8 ;  /* 0x000000ffff337224 */ /* 0x000fe200078e0008 */
[C---:B--2---:R-:W-:Y:S01]  /*bb10*/  HMMA.16816.F32.BF16 R4, R52.reuse, R10, R4 ;  /* 0x0000000a3404723c */ /* 0x044fe20000041804 */
[----:B------:R-:W2:Y:S04]  /*bb20*/  LDL.LU.64 R10, [R1+0x978] ;  /* 0x00097800010a7983 */ /* 0x000ea80000300a00 */
[----:B------:R-:W2:Y:S11]  /*bb30*/  LDL.LU.64 R8, [R1+0x970] ;  /* 0x0009700001087983 */ /* 0x000eb60000300a00 */
[----:B------:R-:W-:Y:S07]  /*bb40*/  @!UPT UIADD3 URZ, URZ, URZ, URZ ;  /* 0x0000003f3f3ff290 */ /* 0x000fee000fffe03f */
[----:B------:R-:W-:Y:S04]  /*bb50*/  STL.64 [R1+0x230], R4 ;  /* 0x0002300401007387 */ /* 0x000fe80000100a00 */
[----:B------:R0:W-:Y:S02]  /*bb60*/  STL.64 [R1+0x238], R6 ;  /* 0x0002380601007387 */ /* 0x0001e40000100a00 */
[----:B0-----:R-:W-:Y:S01]  /*bb70*/  IMAD.MOV.U32 R6, RZ, RZ, R47 ;  /* 0x000000ffff067224 */ /* 0x001fe200078e002f */
[----:B------:R-:W-:Y:S01]  /*bb80*/  MOV R7, R46 ;  /* 0x0000002e00077202 */ /* 0x000fe20000000f00 */
[----:B------:R-:W3:Y:S04]  /*bb90*/  LDL.LU R47, [R1+0x96c] ;  /* 0x00096c00012f7983 */ /* 0x000ee80000300800 */
[----:B------:R-:W4:Y:S01]  /*bba0*/  LDL.LU R46, [R1+0x968] ;  /* 0x00096800012e7983 */ /* 0x000f220000300800 */
[----:B--2---:R-:W-:Y:S03]  /*bbb0*/  HMMA.16816.F32.BF16 R8, R52, R14, R8 ;  /* 0x0000000e3408723c */ /* 0x004fe60000041808 */
[----:B------:R-:W2:Y:S04]  /*bbc0*/  LDL.LU.64 R14, [R1+0x960] ;  /* 0x00096000010e7983 */ /* 0x000ea80000300a00 */
[----:B------:R-:W2:Y:S11]  /*bbd0*/  LDL.LU.64 R12, [R1+0x958] ;  /* 0x00095800010c7983 */ /* 0x000eb60000300a00 */
[----:B------:R-:W-:Y:S05]  /*bbe0*/  @!UPT UIADD3 URZ, URZ, URZ, URZ ;  /* 0x0000003f3f3ff290 */ /* 0x000fea000fffe03f */
[----:B------:R-:W-:Y:S04]  /*bbf0*/  STL.64 [R1+0x110], R8 ;  /* 0x0001100801007387 */ /* 0x000fe80000100a00 */
[----:B------:R3:W-:Y:S02]  /*bc00*/  STL.64 [R1+0x118], R10 ;  /* 0x0001180a01007387 */ /* 0x0007e40000100a00 */
[----:B---3--:R-:W-:Y:S02]  /*bc10*/  IMAD.MOV.U32 R10, RZ, RZ, R23 ;  /* 0x000000ffff0a7224 */ /* 0x008fe400078e0017 */
[----:B------:R-:W3:Y:S01]  /*bc20*/  LDL.LU R23, [R1+0x954] ;  /* 0x0009540001177983 */ /* 0x000ee20000300800 */
[----:B------:R-:W-:-:S03]  /*bc30*/  IMAD.MOV.U32 R11, RZ, RZ, R20 ;  /* 0x000000ffff0b7224 */ /* 0x000fc600078e0014 */
[----:B------:R-:W3:Y:S01]  /*bc40*/  LDL.LU R20, [R1+0x950] ;  /* 0x0009500001147983 */ /* 0x000ee20000300800 */
[C---:B------:R-:W-:Y:S08]  /*bc50*/  HMMA.16816.F32.BF16 R4, R52.reuse, R6, R16 ;  /* 0x000000063404723c */ /* 0x040ff00000041810 */
[C---:B------:R-:W-:Y:S08]  /*bc60*/  HMMA.16816.F32.BF16 R40, R52.reuse, R26, R40 ;  /* 0x0000001a3428723c */ /* 0x040ff00000041828 */
[----:B--2---:R-:W-:Y:S07]  /*bc70*/  HMMA.16816.F32.BF16 R8, R52, R10, R12 ;  /* 0x0000000a3408723c */ /* 0x004fee000004180c */
[----:B------:R-:W-:Y:S11]  /*bc80*/  MOV R14, R22 ;  /* 0x00000016000e7202 */ /* 0x000ff60000000f00 */
[----:B------:R-:W-:Y:S05]  /*bc90*/  @!UPT UIADD3 URZ, URZ, URZ, URZ ;  /* 0x0000003f3f3ff290 */ /* 0x000fea000fffe03f */
[----:B------:R-:W-:Y:S04]  /*bca0*/  STL.64 [R1+0x220], R8 ;  /* 0x0002200801007387 */ /* 0x000fe80000100a00 */
[----:B------:R-:W-:Y:S04]  /*bcb0*/  STL.64 [R1+0x228], R10 ;  /* 0x0002280a01007387 */ /* 0x000fe80000100a00 */
[----:B------:R-:W2:Y:S04]  /*bcc0*/  LDL.LU R22, [R1+0x94c] ;  /* 0x00094c0001167983 */ /* 0x000ea80000300800 */
[----:B------:R-:W-:Y:S04]  /*bcd0*/  STL.64 [R1+0xf0], R4 ;  /* 0x0000f00401007387 */ /* 0x000fe80000100a00 */
[----:B------:R0:W-:Y:S01]  /*bce0*/  STL.64 [R1+0xf8], R6 ;  /* 0x0000f80601007387 */ /* 0x0001e20000100a00 */
[----:B---3--:R-:W-:-:S04]  /*bcf0*/  FFMA R20, R20, c[0x0][0x188], -R60 ;  /* 0x0000620014147a23 */ /* 0x008fc8000000083c */
[----:B------:R-:W-:Y:S01]  /*bd00*/  FMUL R20, R20, 1.4426950216293334961 ;  /* 0x3fb8aa3b14147820 */ /* 0x000fe20000400000 */
[----:B0-----:R-:W-:Y:S03]  /*bd10*/  HMMA.16816.F32.BF16 R4, R52, R50, R36 ;  /* 0x000000323404723c */ /* 0x001fe60000041824 */
[----:B------:R-:W0:Y:S01]  /*bd20*/  MUFU.EX2 R17, R20 ;  /* 0x0000001400117308 */ /* 0x000e220000000800 */
[----:B------:R-:W-:Y:S02]  /*bd30*/  IMAD.MOV.U32 R15, RZ, RZ, R21 ;  /* 0x000000ffff0f7224 */ /* 0x000fe400078e0015 */
[----:B------:R-:W3:Y:S01]  /*bd40*/  LDL.LU R21, [R1+0x948] ;  /* 0x0009480001157983 */ /* 0x000ee20000300800 */
[----:B----4-:R-:W-:-:S03]  /*bd50*/  IMAD.MOV.U32 R38, RZ, RZ, R44 ;  /* 0x000000ffff267224 */ /* 0x010fc600078e002c */
[----:B------:R-:W4:Y:S01]  /*bd60*/  LDL.LU R44, [R1+0x944] ;  /* 0x00094400012c7983 */ /* 0x000f220000300800 */
[----:B------:R-:W-:Y:S01]  /*bd70*/  MOV R39, R45 ;  /* 0x0000002d00277202 */ /* 0x000fe20000000f00 */
[----:B------:R-:W-:Y:S01]  /*bd80*/  IMAD.MOV.U32 R11, RZ, RZ, R24 ;  /* 0x000000ffff0b7224 */ /* 0x000fe200078e0018 */
[----:B------:R-:W-:-:S10]  /*bd90*/  MOV R10, R25 ;  /* 0x00000019000a7202 */ /* 0x000fd40000000f00 */
[----:B------:R1:W-:Y:S04]  /*bda0*/  STL.64 [R1+0xe0], R4 ;  /* 0x0000e00401007387 */ /* 0x0003e80000100a00 */
[----:B------:R-:W-:Y:S04]  /*bdb0*/  STL.64 [R1+0xe8], R6 ;  /* 0x0000e80601007387 */ /* 0x000fe80000100a00 */
[----:B------:R-:W2:Y:S04]  /*bdc0*/  LDL.LU R45, [R1+0x940] ;  /* 0x00094000012d7983 */ /* 0x000ea80000300800 */
[----:B0-----:R-:W-:Y:S04]  /*bdd0*/  STL [R1+0x348], R17 ;  /* 0x0003481101007387 */ /* 0x001fe80000100800 */
[----:B------:R-:W2:Y:S04]  /*bde0*/  LDL.LU.64 R26, [R1+0x938] ;  /* 0x00093800011a7983 */ /* 0x000ea80000300a00 */
[----:B------:R-:W2:Y:S01]  /*bdf0*/  LDL.LU.64 R24, [R1+0x930] ;  /* 0x0009300001187983 */ /* 0x000ea20000300a00 */
[----:B------:R-:W-:Y:S01]  /*be00*/  HMMA.16816.F32.BF16 R12, R52, R14, R28 ;  /* 0x0000000e340c723c */ /* 0x000fe2000004181c */
[----:B------:R-:W-:Y:S01]  /*be10*/  IMAD.MOV.U32 R51, RZ, RZ, R2 ;  /* 0x000000ffff337224 */ /* 0x000fe200078e0002 */
[----:B------:R-:W-:-:S06]  /*be20*/  MOV R0, R43 ;  /* 0x0000002b00007202 */ /* 0x000fcc0000000f00 */
[----:B------:R-:W-:Y:S01]  /*be30*/  HMMA.16816.F32.BF16 R8, R52, R10, R32 ;  /* 0x0000000a3408723c */ /* 0x000fe20000041820 */
[----:B------:R-:W-:Y:S01]  /*be40*/  IMAD.MOV.U32 R2, RZ, RZ, R42 ;  /* 0x000000ffff027224 */ /* 0x000fe200078e002a */
[----:B------:R-:W-:Y:S01]  /*be50*/  STL.64 [R1+0xd0], R40 ;  /* 0x0000d02801007387 */ /* 0x000fe20000100a00 */
[----:B------:R-:W-:Y:S02]  /*be60*/  IMAD.MOV.U32 R50, RZ, RZ, R61 ;  /* 0x000000ffff327224 */ /* 0x000fe400078e003d */
[----:B------:R-:W-:-:S04]  /*be70*/  FFMA R23, R23, c[0x0][0x188], -R3 ;  /* 0x0000620017177a23 */ /* 0x000fc80000000803 */
[----:B------:R-:W-:Y:S02]  /*be80*/  FMUL R23, R23, 1.4426950216293334961 ;  /* 0x3fb8aa3b17177820 */ /* 0x000fe40000400000 */
[----:B---3--:R-:W-:-:S04]  /*be90*/  FFMA R21, R21, c[0x0][0x188], -R60 ;  /* 0x0000620015157a23 */ /* 0x008fc8000000083c */
[----:B------:R-:W-:Y:S02]  /*bea0*/  FMUL R21, R21, 1.4426950216293334961 ;  /* 0x3fb8aa3b15157820 */ /* 0x000fe40000400000 */
[----:B----4-:R-:W-:Y:S02]  /*beb0*/  FFMA R44, R44, c[0x0][0x188], -R60 ;  /* 0x000062002c2c7a23 */ /* 0x010fe4000000083c */
[----:B-1----:R-:W0:Y:S02]  /*bec0*/  MUFU.EX2 R4, R21 ;  /* 0x0000001500047308 */ /* 0x002e240000000800 */
[----:B------:R-:W-:-:S06]  /*bed0*/  FMUL R44, R44, 1.4426950216293334961 ;  /* 0x3fb8aa3b2c2c7820 */ /* 0x000fcc0000400000 */
[----:B------:R-:W1:Y:S01]  /*bee0*/  MUFU.EX2 R20, R44 ;  /* 0x0000002c00147308 */ /* 0x000e620000000800 */
[----:B--2---:R-:W-:Y:S01]  /*bef0*/  FFMA R45, R45, c[0x0][0x188], -R60 ;  /* 0x000062002d2d7a23 */ /* 0x004fe2000000083c */
[----:B------:R-:W-:Y:S03]  /*bf00*/  HMMA.16816.F32.BF16 R24, R52, R38, R24 ;  /* 0x000000263418723c */ /* 0x000fe60000041818 */
[----:B------:R-:W-:-:S04]  /*bf10*/  FMUL R45, R45, 1.4426950216293334961 ;  /* 0x3fb8aa3b2d2d7820 */ /* 0x000fc80000400000 */
[----:B------:R-:W2:Y:S01]  /*bf20*/  MUFU.EX2 R21, R45 ;  /* 0x0000002d00157308 */ /* 0x000ea20000000800 */
[----:B0-----:R-:W-:Y:S04]  /*bf30*/  STL [R1+0x350], R4 ;  /* 0x0003500401007387 */ /* 0x001fe80000100800 */
[----:B------:R-:W-:Y:S04]  /*bf40*/  STL [R1+0x844], R0 ;  /* 0x0008440001007387 */ /* 0x000fe80000100800 */
[----:B------:R0:W-:Y:S08]  /*bf50*/  STL [R1+0x840], R2 ;  /* 0x0008400201007387 */ /* 0x0001f00000100800 */
[----:B0-----:R-:W-:-:S02]  /*bf60*/  IMAD.MOV.U32 R2, RZ, RZ, R25 ;  /* 0x000000ffff027224 */ /* 0x001fc400078e0019 */
[----:B------:R-:W-:Y:S01]  /*bf70*/  IMAD.MOV.U32 R0, RZ, RZ, R24 ;  /* 0x000000ffff007224 */ /* 0x000fe200078e0018 */
[----:B------:R-:W-:Y:S04]  /*bf80*/  STL.64 [R1+0xc8], R26 ;  /* 0x0000c81a01007387 */ /* 0x000fe80000100a00 */
[----:B-1----:R-:W-:Y:S04]  /*bf90*/  STL [R1+0x354], R20 ;  /* 0x0003541401007387 */ /* 0x002fe80000100800 */
[----:B------:R-:W-:Y:S04]  /*bfa0*/  STL [R1+0x8cc], R2 ;  /* 0x0008cc0201007387 */ /* 0x000fe80000100800 */
[----:B------:R-:W-:Y:S04]  /*bfb0*/  STL [R1+0x8c8], R0 ;  /* 0x0008c80001007387 */ /* 0x000fe80000100800 */
[----:B------:R0:W-:Y:S04]  /*bfc0*/  STL.64 [R1+0xb0], R12 ;  /* 0x0000b00c01007387 */ /* 0x0001e80000100a00 */
[----:B------:R-:W-:Y:S04]  /*bfd0*/  STL.64 [R1+0xb8], R14 ;  /* 0x0000b80e01007387 */ /* 0x000fe80000100a00 */
[----:B--2---:R-:W-:Y:S04]  /*bfe0*/  STL [R1+0x34c], R21 ;  /* 0x00034c1501007387 */ /* 0x004fe80000100800 */
[----:B------:R-:W-:Y:S04]  /*bff0*/  STL.64 [R1+0xa0], R8 ;  /* 0x0000a00801007387 */ /* 0x000fe80000100a00 */
[----:B------:R1:W-:Y:S01]  /*c000*/  STL.64 [R1+0xa8], R10 ;  /* 0x0000a80a01007387 */ /* 0x0003e20000100a00 */
[----:B------:R-:W2:Y:S03]  /*c010*/  MUFU.EX2 R24, R23 ;  /* 0x0000001700187308 */ /* 0x000ea60000000800 */
[----:B0-----:R-:W3:Y:S01]  /*c020*/  LDL.LU R12, [R1+0x1c0] ;  /* 0x0001c000010c7983 */ /* 0x001ee20000300800 */
[----:B-1----:R-:W-:Y:S11]  /*c030*/  HMMA.16816.F32.BF16 R8, R52, R50, R56 ;  /* 0x000000323408723c */ /* 0x002ff60000041838 */
[----:B------:R-:W-:Y:S11]  /*c040*/  @!UPT UIADD3 URZ, URZ, URZ, URZ ;  /* 0x0000003f3f3ff290 */ /* 0x000ff6000fffe03f */
[----:B------:R-:W-:Y:S01]  /*c050*/  @!UPT UIADD3 URZ, URZ, URZ, URZ ;  /* 0x0000003f3f3ff290 */ /* 0x000fe2000fffe03f */
[----:B------:R0:W-:Y:S04]  /*c060*/  STL.64 [R1+0x210], R8 ;  /* 0x0002100801007387 */ /* 0x0001e80000100a00 */
[----:B------:R1:W-:Y:S04]  /*c070*/  STL.64 [R1+0x218], R10 ;  /* 0x0002180a01007387 */ /* 0x0003e80000100a00 */
[----:B--2---:R-:W-:Y:S04]  /*c080*/  STL [R1+0x344], R24 ;  /* 0x0003441801007387 */ /* 0x004fe80000100800 */
[----:B------:R-:W3:Y:S04]  /*c090*/  LDL.LU R13, [R1+0x1c4] ;  /* 0x0001c400010d7983 */ /* 0x000ee80000300800 */
[----:B------:R-:W2:Y:S04]  /*c0a0*/  LDL.LU R14, [R1+0x1c8] ;  /* 0x0001c800010e7983 */ /* 0x000ea80000300800 */
[----:B------:R-:W2:Y:S04]  /*c0b0*/  LDL.LU R15, [R1+0x1cc] ;  /* 0x0001cc00010f7983 */ /* 0x000ea80000300800 */
[----:B--2---:R-:W-:Y:S04]  /*c0c0*/  STL.64 [R1+0x908], R14 ;  /* 0x0009080e01007387 */ /* 0x004fe80000100a00 */
[----:B---3--:R-:W-:Y:S04]  /*c0d0*/  STL.64 [R1+0x900], R12 ;  /* 0x0009000c01007387 */ /* 0x008fe80000100a00 */
[----:B0-----:R-:W2:Y:S04]  /*c0e0*/  LDL.LU R8, [R1+0x2e0] ;  /* 0x0002e00001087983 */ /* 0x001ea80000300800 */
[----:B------:R-:W2:Y:S04]  /*c0f0*/  LDL.LU R9, [R1+0x2e4] ;  /* 0x0002e40001097983 */ /* 0x000ea80000300800 */
[----:B-1----:R-:W3:Y:S04]  /*c100*/  LDL.LU R10, [R1+0x2e8] ;  /* 0x0002e800010a7983 */ /* 0x002ee80000300800 */
[----:B------:R-:W3:Y:S04]  /*c110*/  LDL.LU R11, [R1+0x2ec] ;  /* 0x0002ec00010b7983 */ /* 0x000ee80000300800 */
[----:B---3--:R-:W-:Y:S04]  /*c120*/  STL.64 [R1+0x918], R10 ;  /* 0x0009180a01007387 */ /* 0x008fe80000100a00 */
[----:B--2---:R0:W-:Y:S04]  /*c130*/  STL.64 [R1+0x910], R8 ;  /* 0x0009100801007387 */ /* 0x0041e80000100a00 */
[----:B0-----:R-:W2:Y:S04]  /*c140*/  LDL.LU R8, [R1+0x1b0] ;  /* 0x0001b00001087983 */ /* 0x001ea80000300800 */
[----:B------:R-:W2:Y:S04]  /*c150*/  LDL.LU R9, [R1+0x1b4] ;  /* 0x0001b40001097983 */ /* 0x000ea80000300800 */
[----:B------:R-:W3:Y:S04]  /*c160*/  LDL.LU R10, [R1+0x1b8] ;  /* 0x0001b800010a7983 */ /* 0x000ee80000300800 */
[----:B------:R-:W3:Y:S04]  /*c170*/  LDL.LU R11, [R1+0x1bc] ;  /* 0x0001bc00010b7983 */ /* 0x000ee80000300800 */
[----:B------:R-:W0:Y:S01]  /*c180*/  S2R R48, SR_TID.X ;  /* 0x0000000000307919 */ /* 0x000e220000002100 */
[----:B------:R-:W-:Y:S01]  /*c190*/  IMAD.MOV.U32 R43, RZ, RZ, R4 ;  /* 0x000000ffff2b7224 */ /* 0x000fe200078e0004 */
[----:B0-----:R-:W-:-:S02]  /*c1a0*/  LOP3.LUT R25, R48, 0x7, RZ, 0xc0, !PT ;  /* 0x0000000730197812 */ /* 0x001fc400078ec0ff */
[----:B------:R-:W-:-:S03]  /*c1b0*/  SHF.L.U32 R49, R48, 0x1, RZ ;  /* 0x0000000130317819 */ /* 0x000fc600000006ff */
[----:B------:R-:W-:-:S05]  /*c1c0*/  IMAD R25, R25, 0x90, RZ ;  /* 0x0000009019197824 */ /* 0x000fca00078e02ff */
[----:B------:R-:W-:-:S04]  /*c1d0*/  LOP3.LUT R25, R25, 0x30, R49, 0x78, !PT ;  /* 0x0000003019197812 */ /* 0x000fc800078e7831 */
[----:B------:R-:W-:-:S05]  /*c1e0*/  LOP3.LUT R25, R25, 0x40, RZ, 0x3c, !PT ;  /* 0x0000004019197812 */ /* 0x000fca00078e3cff */
[----:B------:R-:W0:Y:S04]  /*c1f0*/  LDSM.16.M88.4 R4, [R25+0x20000] ;  /* 0x020000001904783b */ /* 0x000e280000000200 */
[----:B---3--:R-:W-:Y:S04]  /*c200*/  STL.64 [R1+0x928], R10 ;  /* 0x0009280a01007387 */ /* 0x008fe80000100a00 */
[----:B--2---:R1:W-:Y:S04]  /*c210*/  STL.64 [R1+0x920], R8 ;  /* 0x0009200801007387 */ /* 0x0043e80000100a00 */
[----:B------:R-:W2:Y:S04]  /*c220*/  LDL.LU R12, [R1+0x2f0] ;  /* 0x0002f000010c7983 */ /* 0x000ea80000300800 */
[----:B------:R-:W2:Y:S04]  /*c230*/  LDL.LU R13, [R1+0x2f4] ;  /* 0x0002f400010d7983 */ /* 0x000ea80000300800 */
[----:B------:R-:W2:Y:S04]  /*c240*/  LDL.LU R14, [R1+0x2f8] ;  /* 0x0002f800010e7983 */ /* 0x000ea80000300800 */
[----:B------:R-:W2:Y:S04]  /*c250*/  LDL.LU R15, [R1+0x2fc] ;  /* 0x0002fc00010f7983 */ /* 0x000ea80000300800 */
[----:B-1----:R-:W3:Y:S04]  /*c260*/  LDL.LU R8, [R1+0x1a0] ;  /* 0x0001a00001087983 */ /* 0x002ee80000300800 */
[----:B------:R-:W3:Y:S04]  /*c270*/  LDL.LU R9, [R1+0x1a4] ;  /* 0x0001a40001097983 */ /* 0x000ee80000300800 */
[----:B------:R-:W3:Y:S04]  /*c280*/  LDL.LU R10, [R1+0x1a8] ;  /* 0x0001a800010a7983 */ /* 0x000ee80000300800 */
[----:B------:R-:W3:Y:S01]  /*c290*/  LDL.LU R11, [R1+0x1ac] ;  /* 0x0001ac00010b7983 */ /* 0x000ee20000300800 */
[----:B------:R-:W-:-:S02]  /*c2a0*/  FFMA R22, R22, c[0x0][0x188], -R3 ;  /* 0x0000620016167a23 */ /* 0x000fc40000000803 */
[--C-:B------:R-:W-:Y:S02]  /*c2b0*/  FFMA R46, R46, c[0x0][0x188], -R3.reuse ;  /* 0x000062002e2e7a23 */ /* 0x100fe40000000803 */
[----:B------:R-:W-:Y:S01]  /*c2c0*/  FFMA R47, R47, c[0x0][0x188], -R3 ;  /* 0x000062002f2f7a23 */ /* 0x000fe20000000803 */
[----:B------:R-:W-:Y:S01]  /*c2d0*/  F2FP.BF16.PACK_AB R40, R43, R17 ;  /* 0x000000112b28723e */ /* 0x000fe200000010ff */
[----:B------:R-:W-:Y:S01]  /*c2e0*/  FMUL R22, R22, 1.4426950216293334961 ;  /* 0x3fb8aa3b16167820 */ /* 0x000fe20000400000 */
[----:B0-----:R-:W-:Y:S01]  /*c2f0*/  MOV R26, R5 ;  /* 0x00000005001a7202 */ /* 0x001fe20000000f00 */
[----:B------:R-:W-:Y:S01]  /*c300*/  IMAD.MOV.U32 R30, RZ, RZ, R4 ;  /* 0x000000ffff1e7224 */ /* 0x000fe200078e0004 */
[----:B------:R-:W-:Y:S01]  /*c310*/  F2FP.BF16.PACK_AB R42, R21, R20 ;  /* 0x00000014152a723e */ /* 0x000fe200000010ff */
[----:B------:R0:W1:Y:S01]  /*c320*/  MUFU.EX2 R61, R22 ;  /* 0x00000016003d7308 */ /* 0x0000620000000800 */
[----:B------:R-:W-:Y:S01]  /*c330*/  IMAD.MOV.U32 R16, RZ, RZ, R7 ;  /* 0x000000ffff107224 */ /* 0x000fe200078e0007 */
[----:B------:R-:W-:Y:S04]  /*c340*/  LDSM.16.M88.4 R48, [R25+0x20400] ;  /* 0x020400001930783b */ /* 0x000fe80000000200 */
[----:B------:R-:W-:Y:S01]  /*c350*/  LDSM.16.M88.4 R52, [R25+0x20800] ;  /* 0x020800001934783b */ /* 0x000fe20000000200 */
[----:B0-----:R-:W-:-:S03]  /*c360*/  IMAD.MOV.U32 R22, RZ, RZ, R6 ;  /* 0x000000ffff167224 */ /* 0x001fc600078e0006 */
[----:B------:R-:W-:Y:S04]  /*c370*/  LDSM.16.M88.4 R56, [R25+0x20c00] ;  /* 0x020c00001938783b */ /* 0x000fe80000000200 */
[----:B------:R-:W0:Y:S01]  /*c380*/  LDSM.16.M88.4 R4, [R25+0x21000] ;  /* 0x021000001904783b */ /* 0x000e220000000200 */
[----:B------:R-:W-:Y:S02]  /*c390*/  FMUL R46, R46, 1.4426950216293334961 ;  /* 0x3fb8aa3b2e2e7820 */ /* 0x000fe40000400000 */
[----:B------:R-:W-:Y:S01]  /*c3a0*/  FMUL R47, R47, 1.4426950216293334961 ;  /* 0x3fb8aa3b2f2f7820 */ /* 0x000fe20000400000 */
[----:B------:R-:W4:Y:S01]  /*c3b0*/  LDSM.16.M88.4 R36, [R25+0x21800] ;  /* 0x021800001924783b */ /* 0x000f220000000200 */
[----:B------:R-:W1:Y:S03]  /*c3c0*/  MUFU.EX2 R18, R46 ;  /* 0x0000002e00127308 */ /* 0x000e660000000800 */
[----:B------:R-:W2:Y:S05]  /*c3d0*/  LDSM.16.M88.4 R32, [R25+0x21400] ;  /* 0x021400001920783b */ /* 0x000eaa0000000200 */
[----:B------:R-:W1:Y:S01]  /*c3e0*/  MUFU.EX2 R19, R47 ;  /* 0x0000002f00137308 */ /* 0x000e620000000800 */
[----:B------:R-:W-:Y:S01]  /*c3f0*/  MOV R44, R30 ;  /* 0x0000001e002c7202 */ /* 0x000fe20000000f00 */
[----:B------:R-:W-:Y:S01]  /*c400*/  IMAD.MOV.U32 R45, RZ, RZ, R26 ;  /* 0x000000ffff2d7224 */ /* 0x000fe200078e001a */
[----:B-1----:R-:W-:Y:S01]  /*c410*/  F2FP.BF16.PACK_AB R41, R24, R61 ;  /* 0x0000003d1829723e */ /* 0x002fe200000010ff */
[----:B------:R-:W-:Y:S01]  /*c420*/  STL [R1+0x33c], R18 ;  /* 0x00033c1201007387 */ /* 0x000fe20000100800 */
[----:B------:R-:W-:-:S03]  /*c430*/  F2FP.BF16.PACK_AB R43, R19, R18 ;  /* 0x00000012132b723e */ /* 0x000fc600000010ff */
[----:B0-----:R-:W-:Y:S04]  /*c440*/  STL.64 [R1+0x8], R6 ;  /* 0x0000080601007387 */ /* 0x001fe80000100a00 */
[----:B------:R-:W-:Y:S04]  /*c450*/  STL [R1+0x340], R19 ;  /* 0x0003401301007387 */ /* 0x000fe80000100800 */
[----:B------:R-:W4:Y:S04]  /*c460*/  LDL.LU R17, [R1+0x120] ;  /* 0x0001200001117983 */ /* 0x000f280000300800 */
[----:B------:R-:W4:Y:S04]  /*c470*/  LDL.LU R24, [R1+0x124] ;  /* 0x0001240001187983 */ /* 0x000f280000300800 */
[----:B------:R-:W-:Y:S04]  /*c480*/  STL [R1+0x83c], R61 ;  /* 0x00083c3d01007387 */ /* 0x000fe80000100800 */
[----:B------:R-:W4:Y:S01]  /*c490*/  LDL.LU R26, [R1+0x100] ;  /* 0x00010000011a7983 */ /* 0x000f220000300800 */
[----:B---3--:R-:W-:Y:S03]  /*c4a0*/  HMMA.16816.F32.BF16 R44, R40, R44, R8 ;  /* 0x0000002c282c723c */ /* 0x008fe60000041808 */
[----:B------:R-:W3:Y:S04]  /*c4b0*/  LDL.LU.64 R10, [R1+0x928] ;  /* 0x00092800010a7983 */ /* 0x000ee80000300a00 */
[----:B------:R-:W3:Y:S01]  /*c4c0*/  LDL.LU.64 R8, [R1+0x920] ;  /* 0x0009200001087983 */ /* 0x000ee20000300a00 */
[----:B------:R-:W-:Y:S01]  /*c4d0*/  MOV R28, R50 ;  /* 0x00000032001c7202 */ /* 0x000fe20000000f00 */
[----:B------:R-:W-:Y:S01]  /*c4e0*/  IMAD.MOV.U32 R23, RZ, RZ, R51 ;  /* 0x000000ffff177224 */ /* 0x000fe200078e0033 */
[----:B------:R-:W-:Y:S01]  /*c4f0*/  MOV R27, R55 ;  /* 0x00000037001b7202 */ /* 0x000fe20000000f00 */
[----:B------:R-:W-:-:S02]  /*c500*/  IMAD.MOV.U32 R29, RZ, RZ, R54 ;  /* 0x000000ffff1d7224 */ /* 0x000fc400078e0036 */
[C---:B--2---:R-:W-:Y:S08]  /*c510*/  HMMA.16816.F32.BF16 R52, R40.reuse, R52, R12 ;  /* 0x000000342834723c */ /* 0x044ff0000004180c */
[----:B---3--:R-:W-:Y:S01]  /*c520*/  HMMA.16816.F32.BF16 R48, R40, R48, R8 ;  /* 0x000000302830723c */ /* 0x008fe20000041808 */
[----:B------:R-:W2:Y:S04]  /*c530*/  LDL.LU.64 R10, [R1+0x918] ;  /* 0x00091800010a7983 */ /* 0x000ea80000300a00 */
[----:B------:R-:W2:Y:S04]  /*c540*/  LDL.LU.64 R8, [R1+0x910] ;  /* 0x0009100001087983 */ /* 0x000ea80000300a00 */
[----:B------:R-:W3:Y:S11]  /*c550*/  LDL.LU R20, [R1+0x104] ;  /* 0x0001040001147983 */ /* 0x000ef60000300800 */
[----:B------:R-:W-:Y:S03]  /*c560*/  @!UPT UIADD3 URZ, URZ, URZ, URZ ;  /* 0x0000003f3f3ff290 */ /* 0x000fe6000fffe03f */
[----:B------:R-:W-:Y:S04]  /*c570*/  STL.64 [R1+0x8f8], R50 ;  /* 0x0008f83201007387 */ /* 0x000fe80000100a00 */
[----:B------:R0:W-:Y:S04]  /*c580*/  STL.64 [R1+0x8f0], R48 ;  /* 0x0008f03001007387 */ /* 0x0001e80000100a00 */
[----:B0-----:R-:W2:Y:S04]  /*c590*/  LDL.LU R48, [R1+0x200] ;  /* 0x0002000001307983 */ /* 0x001ea80000300800 */
[----:B------:R-:W2:Y:S04]  /*c5a0*/  LDL.LU R49, [R1+0x204] ;  /* 0x0002040001317983 */ /* 0x000ea80000300800 */
[----:B------:R-:W2:Y:S04]  /*c5b0*/  LDL.LU R50, [R1+0x208] ;  /* 0x0002080001327983 */ /* 0x000ea80000300800 */
[----:B------:R-:W2:Y:S04]  /*c5c0*/  LDL.LU R51, [R1+0x20c] ;  /* 0x00020c0001337983 */ /* 0x000ea80000300800 */
[----:B------:R-:W2:Y:S04]  /*c5d0*/  LDL.LU.64 R14, [R1+0x908] ;  /* 0x00090800010e7983 */ /* 0x000ea80000300a00 */
[----:B------:R-:W2:Y:S04]  /*c5e0*/  LDL.LU.64 R12, [R1+0x900] ;  /* 0x00090000010c7983 */ /* 0x000ea80000300a00 */
[----:B------:R-:W2:Y:S04]  /*c5f0*/  LDL.LU R18, [R1+0x128] ;  /* 0x0001280001127983 */ /* 0x000ea80000300800 */
[----:B------:R-:W-:Y:S04]  /*c600*/  STL.64 [R1+0x8e8], R54 ;  /* 0x0008e83601007387 */ /* 0x000fe80000100a00 */
[----:B------:R0:W-:Y:S04]  /*c610*/  STL.64 [R1+0x8e0], R52 ;  /* 0x0008e03401007387 */ /* 0x0001e80000100a00 */
[----:B0-----:R-:W2:Y:S04]  /*c620*/  LDL.LU R52, [R1+0x1d0] ;  /* 0x0001d00001347983 */ /* 0x001ea80000300800 */
[----:B------:R-:W2:Y:S04]  /*c630*/  LDL.LU R53, [R1+0x1d4] ;  /* 0x0001d40001357983 */ /* 0x000ea80000300800 */
[----:B------:R-:W2:Y:S04]  /*c640*/  LDL.LU R54, [R1+0x1d8] ;  /* 0x0001d80001367983 */ /* 0x000ea80000300800 */
[----:B------:R-:W2:Y:S01]  /*c650*/  LDL.LU R55, [R1+0x1dc] ;  /* 0x0001dc0001377983 */ /* 0x000ea20000300800 */
[----:B------:R-:W-:-:S02]  /*c660*/  IMAD.MOV.U32 R2, RZ, RZ, R58 ;  /* 0x000000ffff027224 */ /* 0x000fc400078e003a */
[----:B------:R-:W-:Y:S01]  /*c670*/  IMAD.MOV.U32 R0, RZ, RZ, R59 ;  /* 0x000000ffff007224 */ /* 0x000fe200078e003b */
[----:B------:R-:W3:Y:S01]  /*c680*/  LDL.LU R19, [R1+0x12c] ;  /* 0x00012c0001137983 */ /* 0x000ee20000300800 */
[----:B--2---:R-:W-:Y:S11]  /*c690*/  HMMA.16816.F32.BF16 R56, R40, R56, R52 ;  /* 0x000000382838723c */ /* 0x004ff60000041834 */
[----:B------:R-:W-:Y:S11]  /*c6a0*/  @!UPT UIADD3 URZ, URZ, URZ, URZ ;  /* 0x0000003f3f3ff290 */ /* 0x000ff6000fffe03f */
[----:B------:R-:W-:Y:S01]  /*c6b0*/  @!UPT UIADD3 URZ, URZ, URZ, URZ ;  /* 0x0000003f3f3ff290 */ /* 0x000fe2000fffe03f */
[----:B------:R0:W-:Y:S04]  /*c6c0*/  STL.64 [R1+0x8d8], R58 ;  /* 0x0008d83a01007387 */ /* 0x0001e80000100a00 */
[----:B------:R-:W-:Y:S04]  /*c6d0*/  STL.64 [R1+0x8d0], R56 ;  /* 0x0008d03801007387 */ /* 0x000fe80000100a00 */
[----:B------:R-:W2:Y:S01]  /*c6e0*/  LDL.LU R21, [R1+0x108] ;  /* 0x0001080001157983 */ /* 0x000ea20000300800 */
[----:B0-----:R-:W-:-:S03]  /*c6f0*/  MOV R59, R27 ;  /* 0x0000001b003b7202 */ /* 0x001fc60000000f00 */
[----:B------:R-:W2:Y:S01]  /*c700*/  LDL.LU R27, [R1+0x10c] ;  /* 0x00010c00011b7983 */ /* 0x000ea20000300800 */
[----:B------:R-:W-:Y:S07]  /*c710*/  HMMA.16816.F32.BF16 R4, R40, R4, R48 ;  /* 0x000000042804723c */ /* 0x000fee0000041830 */
[----:B------:R-:W-:Y:S02]  /*c720*/  IMAD.MOV.U32 R51, RZ, RZ, R16 ;  /* 0x000000ffff337224 */ /* 0x000fe400078e0010 */
[----:B----4-:R-:W-:-:S04]  /*c730*/  FFMA R16, R17, c[0x0][0x188], -R60 ;  /* 0x0000620011107a23 */ /* 0x010fc8000000083c */
[----:B------:R-:W-:Y:S02]  /*c740*/  FMUL R17, R16, 1.4426950216293334961 ;  /* 0x3fb8aa3b10117820 */ /* 0x000fe40000400000 */
[----:B------:R-:W-:Y:S02]  /*c750*/  FFMA R16, R24, c[0x0][0x188], -R60 ;  /* 0x0000620018107a23 */ /* 0x000fe4000000083c */
[----:B------:R-:W-:Y:S02]  /*c760*/  IMAD.MOV.U32 R54, RZ, RZ, R28 ;  /* 0x000000ffff367224 */ /* 0x000fe400078e001c */
[----:B------:R0:W1:Y:S01]  /*c770*/  MUFU.EX2 R28, R17 ;  /* 0x00000011001c7308 */ /* 0x0000620000000800 */
[----:B------:R-:W-:Y:S01]  /*c780*/  HMMA.16816.F32.BF16 R12, R40, R36, R12 ;  /* 0x00000024280c723c */ /* 0x000fe2000004180c */
[----:B0-----:R-:W-:Y:S02]  /*c790*/  FMUL R17, R16, 1.4426950216293334961 ;  /* 0x3fb8aa3b10117820 */ /* 0x001fe40000400000 */
[----:B------:R-:W-:-:S04]  /*c7a0*/  FFMA R16, R26, c[0x0][0x188], -R60 ;  /* 0x000062001a107a23 */ /* 0x000fc8000000083c */
[----:B------:R0:W4:Y:S02]  /*c7b0*/  MUFU.EX2 R36, R17 ;  /* 0x0000001100247308 */ /* 0x0001240000000800 */
[----:B0-----:R-:W-:Y:S02]  /*c7c0*/  FMUL R17, R16, 1.4426950216293334961 ;  /* 0x3fb8aa3b10117820 */ /* 0x001fe40000400000 */
[----:B---3--:R-:W-:-:S04]  /*c7d0*/  FFMA R16, R20, c[0x0][0x188], -R60 ;  /* 0x0000620014107a23 */ /* 0x008fc8000000083c */
[----:B------:R0:W3:Y:S01]  /*c7e0*/  MUFU.EX2 R30, R17 ;  /* 0x00000011001e7308 */ /* 0x0000e20000000800 */
[--C-:B------:R-:W-:Y:S01]  /*c7f0*/  FFMA R20, R19, c[0x0][0x188], -R3.reuse ;  /* 0x0000620013147a23 */ /* 0x100fe20000000803 */
[----:B------:R-:W-:Y:S03]  /*c800*/  HMMA.16816.F32.BF16 R8, R40, R32, R8 ;  /* 0x000000202808723c */ /* 0x000fe60000041808 */
[----:B------:R-:W-:Y:S02]  /*c810*/  FMUL R20, R20, 1.4426950216293334961 ;  /* 0x3fb8aa3b14147820 */ /* 0x000fe40000400000 */
[----:B0-----:R-:W-:Y:S02]  /*c820*/  FMUL R17, R16, 1.4426950216293334961 ;  /* 0x3fb8aa3b10117820 */ /* 0x001fe40000400000 */
[----:B------:R-:W-:Y:S01]  /*c830*/  FFMA R16, R18, c[0x0][0x188], -R3 ;  /* 0x0000620012107a23 */ /* 0x000fe20000000803 */
[----:B------:R-:W-:Y:S03]  /*c840*/  MUFU.EX2 R33, R20 ;  /* 0x0000001400217308 */ /* 0x000fe60000000800 */
[----:B------:R-:W-:-:S02]  /*c850*/  FMUL R16, R16, 1.4426950216293334961 ;  /* 0x3fb8aa3b10107820 */ /* 0x000fc40000400000 */
[----:B------:R-:W-:-:S03]  /*c860*/  IMAD.MOV.U32 R58, RZ, RZ, R29 ;  /* 0x000000ffff3a7224 */ /* 0x000fc600078e001d */
[----:B------:R-:W0:Y:S01]  /*c870*/  MUFU.EX2 R32, R17 ;  /* 0x0000001100207308 */ /* 0x000e220000000800 */
[----:B-1----:R1:W-:Y:S07]  /*c880*/  STL [R1+0x330], R28 ;  /* 0x0003301c01007387 */ /* 0x0023ee0000100800 */
[----:B------:R-:W1:Y:S01]  /*c890*/  MUFU.EX2 R29, R16 ;  /* 0x00000010001d7308 */ /* 0x000e620000000800 */
[----:B----4-:R-:W-:Y:S04]  /*c8a0*/  STL [R1+0x32c], R36 ;  /* 0x00032c2401007387 */ /* 0x010fe80000100800 */
[----:B------:R-:W-:Y:S04]  /*c8b0*/  STL [R1+0x700], R60 ;  /* 0x0007003c01007387 */ /* 0x000fe80000100800 */
[----:B---3--:R-:W-:Y:S01]  /*c8c0*/  STL [R1+0x338], R30 ;  /* 0x0003381e01007387 */ /* 0x008fe20000100800 */
[----:B------:R-:W-:-:S03]  /*c8d0*/  IMAD.MOV.U32 R55, RZ, RZ, R23 ;  /* 0x000000ffff377224 */ /* 0x000fc600078e0017 */
[----:B0-----:R-:W-:Y:S01]  /*c8e0*/  STL [R1+0x334], R32 ;  /* 0x0003342001007387 */ /* 0x001fe20000100800 */
[----:B------:R-:W-:-:S03]  /*c8f0*/  MOV R50, R22 ;  /* 0x0000001600327202 */ /* 0x000fc60000000f00 */
[----:B-1----:R0:W-:Y:S04]  /*c900*/  STL [R1+0x320], R29 ;  /* 0x0003201d01007387 */ /* 0x0021e80000100800 */
[----:B------:R-:W-:Y:S04]  /*c910*/  STL [R1+0x704], R3 ;  /* 0x0007040301007387 */ /* 0x000fe80000100800 */
[----:B------:R-:W-:Y:S04]  /*c920*/  STL [R1+0x31c], R33 ;  /* 0x00031c2101007387 */ /* 0x000fe80000100800 */
[----:B------:R-:W1:Y:S01]  /*c930*/  LDSM.16.M88.4 R16, [R25+0x21c00] ;  /* 0x021c00001910783b */ /* 0x000e620000000200 */
[----:B------:R-:W-:-:S02]  /*c940*/  F2FP.BF16.PACK_AB R28, R36, R28 ;  /* 0x0000001c241c723e */ /* 0x000fc400000010ff */
[----:B0-----:R-:W-:Y:S02]  /*c950*/  F2FP.BF16.PACK_AB R29, R33, R29 ;  /* 0x0000001d211d723e */ /* 0x001fe400000010ff */
[----:B------:R-:W-:Y:S01]  /*c960*/  F2FP.BF16.PACK_AB R30, R32, R30 ;  /* 0x0000001e201e723e */ /* 0x000fe200000010ff */
[--C-:B--2---:R-:W-:Y:S02]  /*c970*/  FFMA R21, R21, c[0x0][0x188], -R3.reuse ;  /* 0x0000620015157a23 */ /* 0x104fe40000000803 */
[----:B------:R-:W-:Y:S02]  /*c980*/  FFMA R20, R27, c[0x0][0x188], -R3 ;  /* 0x000062001b147a23 */ /* 0x000fe40000000803 */
[----:B------:R-:W-:Y:S02]  /*c990*/  FMUL R21, R21, 1.4426950216293334961 ;  /* 0x3fb8aa3b15157820 */ /* 0x000fe40000400000 */
[----:B------:R-:W-:Y:S02]  /*c9a0*/  FMUL R24, R20, 1.4426950216293334961 ;  /* 0x3fb8aa3b14187820 */ /* 0x000fe40000400000 */
[----:B------:R0:W2:Y:S08]  /*c9b0*/  MUFU.EX2 R31, R21 ;  /* 0x00000015001f7308 */ /* 0x0000b00000000800 */
[----:B------:R3:W4:Y:S01]  /*c9c0*/  MUFU.EX2 R60, R24 ;  /* 0x00000018003c7308 */ /* 0x0007220000000800 */
[----:B0-----:R0:W1:Y:S04]  /*c9d0*/  LDSM.16.M88.4 R20, [R25+0x22000] ;  /* 0x022000001914783b */ /* 0x0010680000000200 */
[----:B---3--:R-:W1:Y:S04]  /*c9e0*/  LDL.LU R24, [R1+0x1f0] ;  /* 0x0001f00001187983 */ /* 0x008e680000300800 */
[----:B0-----:R-:W1:Y:S04]  /*c9f0*/  LDL.LU R25, [R1+0x1f4] ;  /* 0x0001f40001197983 */ /* 0x001e680000300800 */
[----:B------:R-:W1:Y:S04]  /*ca00*/  LDL.LU R26, [R1+0x1f8] ;  /* 0x0001f800011a7983 */ /* 0x000e680000300800 */
[----:B------:R-:W1:Y:S04]  /*ca10*/  LDL.LU R27, [R1+0x1fc] ;  /* 0x0001fc00011b7983 */ /* 0x000e680000300800 */
[----:B--2---:R4:W-:Y:S02]  /*ca20*/  STL [R1+0x324], R31 ;  /* 0x0003241f01007387 */ /* 0x0049e40000100800 */
[----:B----4-:R-:W-:-:S02]  /*ca30*/  F2FP.BF16.PACK_AB R31, R60, R31 ;  /* 0x0000001f3c1f723e */ /* 0x010fc400000010ff */
[----:B------:R-:W-:Y:S05]  /*ca40*/  STL [R1+0x838], R60 ;  /* 0x0008383c01007387 */ /* 0x000fea0000100800 */
[C---:B------:R-:W-:Y:S01]  /*ca50*/  HMMA.16816.F32.BF16 R44, R28.reuse, R50, R44 ;  /* 0x000000321c2c723c */ /* 0x040fe2000004182c */
[----:B------:R-:W2:Y:S04]  /*ca60*/  LDL.LU.64 R50, [R1+0x8f8] ;  /* 0x0008f80001327983 */ /* 0x000ea80000300a00 */
[----:B------:R-:W2:Y:S11]  /*ca70*/  LDL.LU.64 R48, [R1+0x8f0] ;  /* 0x0008f00001307983 */ /* 0x000eb60000300a00 */
[----:B------:R-:W-:Y:S07]  /*ca80*/  @!UPT UIADD3 URZ, URZ, URZ, URZ ;  /* 0x0000003f3f3ff290 */ /* 0x000fee000fffe03f */
[----:B------:R0:W-:Y:S04]  /*ca90*/  STL.64 [R1+0x2e0], R44 ;  /* 0x0002e02c01007387 */ /* 0x0001e80000100a00 */
[----:B------:R3:W-:Y:S04]  /*caa0*/  STL.64 [R1+0x2e8], R46 ;  /* 0x0002e82e01007387 */ /* 0x0007e80000100a00 */
[----:B0-----:R-:W4:Y:S04]  /*cab0*/  LDL.LU R44, [R1+0x1e0] ;  /* 0x0001e000012c7983 */ /* 0x001f280000300800 */
[----:B------:R-:W4:Y:S04]  /*cac0*/  LDL.LU R45, [R1+0x1e4] ;  /* 0x0001e400012d7983 */ /* 0x000f280000300800 */
[----:B---3--:R-:W4:Y:S04]  /*cad0*/  LDL.LU R46, [R1+0x1e8] ;  /* 0x0001e800012e7983 */ /* 0x008f280000300800 */
[----:B------:R-:W4:Y:S01]  /*cae0*/  LDL.LU R47, [R1+0x1ec] ;  /* 0x0001ec00012f7983 */ /* 0x000f220000300800 */
[C---:B--2---:R-:W-:Y:S03]  /*caf0*/  HMMA.16816.F32.BF16 R48, R28.reuse, R54, R48 ;  /* 0x000000361c30723c */ /* 0x044fe60000041830 */
[----:B------:R-:W2:Y:S04]  /*cb00*/  LDL.LU.64 R54, [R1+0x8e8] ;  /* 0x0008e80001367983 */ /* 0x000ea80000300a00 */
[----:B------:R-:W2:Y:S11]  /*cb10*/  LDL.LU.64 R52, [R1+0x8e0] ;  /* 0x0008e00001347983 */ /* 0x000eb60000300a00 */
[----:B------:R-:W-:Y:S05]  /*cb20*/  @!UPT UIADD3 URZ, URZ, URZ, URZ ;  /* 0x0000003f3f3ff290 */ /* 0x000fea000fffe03f */
[----:B------:R-:W-:Y:S04]  /*cb30*/  STL.64 [R1+0x3f0], R48 ;  /* 0x0003f03001007387 */ /* 0x000fe80000100a00 */
[----:B------:R0:W-:Y:S04]  /*cb40*/  STL.64 [R1+0x3f8], R50 ;  /* 0x0003f83201007387 */ /* 0x0001e80000100a00 */
[----:B0-----:R-:W3:Y:S04]  /*cb50*/  LDL.LU R50, [R1+0x8] ;  /* 0x0000080001327983 */ /* 0x001ee80000300800 */
[----:B------:R-:W3:Y:S01]  /*cb60*/  LDL.LU R51, [R1+0xc] ;  /* 0x00000c0001337983 */ /* 0x000ee20000300800 */
[----:B--2---:R-:W-:Y:S03]  /*cb70*/  HMMA.16816.F32.BF16 R52, R28, R58, R52 ;  /* 0x0000003a1c34723c */ /* 0x004fe60000041834 */
[----:B------:R-:W2:Y:S04]  /*cb80*/  LDL.LU.64 R58, [R1+0x8d8] ;  /* 0x0008d800013a7983 */ /* 0x000ea80000300a00 */
[----:B------:R-:W2:Y:S01]  /*cb90*/  LDL.LU.64 R56, [R1+0x8d0] ;  /* 0x0008d00001387983 */ /* 0x000ea20000300a00 */
[----:B-1----:R-:W-:Y:S11]  /*cba0*/  HMMA.16816.F32.BF16 R24, R40, R16, R24 ;  /* 0x000000102818723c */ /* 0x002ff60000041818 */
[----:B------:R-:W-:Y:S04]  /*cbb0*/  @!UPT UIADD3 URZ, URZ, URZ, URZ ;  /* 0x0000003f3f3ff290 */ /* 0x000fe8000fffe03f */
[----:B------:R-:W-:Y:S04]  /*cbc0*/  STL.64 [R1+0x2f0], R52 ;  /* 0x0002f03401007387 */ /* 0x000fe80000100a00 */
[----:B------:R0:W-:Y:S02]  /*cbd0*/  STL.64 [R1+0x2f8], R54 ;  /* 0x0002f83601007387 */ /* 0x0001e40000100a00 */
[----:B0-----:R-:W-:Y:S01]  /*cbe0*/  IMAD.MOV.U32 R54, RZ, RZ, R2 ;  /* 0x000000ffff367224 */ /* 0x001fe200078e0002 */
[----:B------:R-:W-:Y:S01]  /*cbf0*/  MOV R55, R0 ;  /* 0x0000000000377202 */ /* 0x000fe20000000f00 */
[C---:B---3--:R-:W-:Y:S01]  /*cc00*/  HMMA.16816.F32.BF16 R48, R28.reuse, R50, R4 ;  /* 0x000000321c30723c */ /* 0x048fe20000041804 */
[----:B------:R-:W3:Y:S04]  /*cc10*/  LDL.LU R2, [R1+0x8cc] ;  /* 0x0008cc0001027983 */ /* 0x000ee80000300800 */
[----:B------:R-:W3:Y:S03]  /*cc20*/  LDL.LU R0, [R1+0x8c8] ;  /* 0x0008c80001007983 */ /* 0x000ee60000300800 */
[C---:B------:R-:W-:Y:S08]  /*cc30*/  HMMA.16816.F32.BF16 R4, R28.reuse, R34, R8 ;  /* 0x000000221c04723c */ /* 0x040ff00000041808 */
[C---:B------:R-:W-:Y:S08]  /*cc40*/  HMMA.16816.F32.BF16 R12, R28.reuse, R38, R12 ;  /* 0x000000261c0c723c */ /* 0x040ff0000004180c */
[C---:B------:R-:W-:Y:S08]  /*cc50*/  HMMA.16816.F32.BF16 R8, R28.reuse, R18, R24 ;  /* 0x000000121c08723c */ /* 0x040ff00000041818 */
[----:B--2---:R-:W-:Y:S11]  /*cc60*/  HMMA.16816.F32.BF16 R52, R28, R54, R56 ;  /* 0x000000361c34723c */ /* 0x004ff60000041838 */
[----:B------:R-:W-:Y:S11]  /*cc70*/  @!UPT UIADD3 URZ, URZ, URZ, URZ ;  /* 0x0000003f3f3ff290 */ /* 0x000ff6000fffe03f */
[----:B------:R-:W-:Y:S01]  /*cc80*/  @!UPT UIADD3 URZ, URZ, URZ, URZ ;  /* 0x0000003f3f3ff290 */ /* 0x000fe2000fffe03f */
[----:B------:R-:W-:Y:S04]  /*cc90*/  STL.64 [R1+0x420], R52 ;  /* 0x0004203401007387 */ /* 0x000fe80000100a00 */
[----:B------:R-:W-:Y:S04]  /*cca0*/  STL.64 [R1+0x428], R54 ;  /* 0x0004283601007387 */ /* 0x000fe80000100a00 */
[----:B------:R-:W-:Y:S04]  /*ccb0*/  STL.64 [R1+0x410], R48 ;  /* 0x0004103001007387 */ /* 0x000fe80000100a00 */
[----:B------:R-:W-:Y:S04]  /*ccc0*/  STL.64 [R1+0x418], R50 ;  /* 0x0004183201007387 */ /* 0x000fe80000100a00 */
[----:B------:R-:W-:Y:S04]  /*ccd0*/  STL.64 [R1+0x400], R4 ;  /* 0x0004000401007387 */ /* 0x000fe80000100a00 */
[----:B------:R4:W-:Y:S02]  /*cce0*/  STL.64 [R1+0x408], R6 ;  /* 0x0004080601007387 */ /* 0x0009e40000100a00 */
[----:B----4-:R-:W-:Y:S02]  /*ccf0*/  HMMA.16816.F32.BF16 R4, R40, R20, R44 ;  /* 0x000000142804723c */ /* 0x010fe4000004182c */
[----:B------:R-:W2:Y:S04]  /*cd00*/  LDL.LU R44, [R1+0x150] ;  /* 0x00015000012c7983 */ /* 0x000ea80000300800 */
[----:B------:R0:W-:Y:S04]  /*cd10*/  STL.64 [R1+0x450], R12 ;  /* 0x0004500c01007387 */ /* 0x0001e80000100a00 */
[----:B------:R1:W-:Y:S04]  /*cd20*/  STL.64 [R1+0x458], R14 ;  /* 0x0004580e01007387 */ /* 0x0003e80000100a00 */
[----:B------:R-:W-:Y:S04]  /*cd30*/  STL.64 [R1+0x440], R8 ;  /* 0x0004400801007387 */ /* 0x000fe80000100a00 */
[----:B------:R-:W-:Y:S04]  /*cd40*/  STL.64 [R1+0x448], R10 ;  /* 0x0004480a01007387 */ /* 0x000fe80000100a00 */
[----:B------:R-:W2:Y:S04]  /*cd50*/  LDL.LU R45, [R1+0x154] ;  /* 0x00015400012d7983 */ /* 0x000ea80000300800 */
[----:B------:R-:W4:Y:S04]  /*cd60*/  LDL.LU R46, [R1+0x158] ;  /* 0x00015800012e7983 */ /* 0x000f280000300800 */
[----:B------:R-:W4:Y:S04]  /*cd70*/  LDL.LU R47, [R1+0x15c] ;  /* 0x00015c00012f7983 */ /* 0x000f280000300800 */
[----:B------:R-:W0:Y:S04]  /*cd80*/  S2R R33, SR_TID.X ;  /* 0x0000000000217919 */ /* 0x000e280000002100 */
[----:B----4-:R-:W-:Y:S04]  /*cd90*/  STL.64 [R1+0x850], R46 ;  /* 0x0008502e01007387 */ /* 0x010fe80000100a00 */
[----:B--2---:R-:W-:Y:S04]  /*cda0*/  STL.64 [R1+0x848], R44 ;  /* 0x0008482c01007387 */ /* 0x004fe80000100a00 */
[----:B0-----:R-:W2:Y:S04]  /*cdb0*/  LDL.LU R12, [R1+0x250] ;  /* 0x00025000010c7983 */ /* 0x001ea80000300800 */
[----:B------:R-:W2:Y:S04]  /*cdc0*/  LDL.LU R13, [R1+0x254] ;  /* 0x00025400010d7983 */ /* 0x000ea80000300800 */
[----:B-1----:R-:W4:Y:S04]  /*cdd0*/  LDL.LU R14, [R1+0x258] ;  /* 0x00025800010e7983 */ /* 0x002f280000300800 */
[----:B------:R-:W4:Y:S01]  /*cde0*/  LDL.LU R15, [R1+0x25c] ;  /* 0x00025c00010f7983 */ /* 0x000f220000300800 */
[C---:B------:R-:W-:Y:S01]  /*cdf0*/  IMAD.SHL.U32 R61, R33.reuse, 0x2, RZ ;  /* 0x00000002213d7824 */ /* 0x040fe200078e00ff */
[----:B------:R-:W-:-:S02]  /*ce00*/  LOP3.LUT R17, R33, 0x7, RZ, 0xc0, !PT ;  /* 0x0000000721117812 */ /* 0x000fc400078ec0ff */
[----:B----4-:R-:W-:Y:S04]  /*ce10*/  STL.64 [R1+0x860], R14 ;  /* 0x0008600e01007387 */ /* 0x010fe80000100a00 */
[----:B--2---:R-:W-:Y:S04]  /*ce20*/  STL.64 [R1+0x858], R12 ;  /* 0x0008580c01007387 */ /* 0x004fe80000100a00 */
[----:B------:R-:W2:Y:S04]  /*ce30*/  LDL.LU R32, [R1+0x280] ;  /* 0x0002800001207983 */ /* 0x000ea80000300800 */
[----:B------:R-:W2:Y:S04]  /*ce40*/  LDL.LU R33, [R1+0x284] ;  /* 0x0002840001217983 */ /* 0x000ea80000300800 */
[----:B------:R-:W4:Y:S04]  /*ce50*/  LDL.LU R34, [R1+0x288] ;  /* 0x0002880001227983 */ /* 0x000f280000300800 */
[----:B------:R-:W4:Y:S04]  /*ce60*/  LDL.LU R35, [R1+0x28c] ;  /* 0x00028c0001237983 */ /* 0x000f280000300800 */
[----:B----4-:R-:W-:Y:S04]  /*ce70*/  STL.64 [R1+0x870], R34 ;  /* 0x0008702201007387 */ /* 0x010fe80000100a00 */
[----:B--2---:R0:W-:Y:S04]  /*ce80*/  STL.64 [R1+0x868], R32 ;  /* 0x0008682001007387 */ /* 0x0041e80000100a00 */
[----:B------:R-:W2:Y:S04]  /*ce90*/  LDL.LU R56, [R1+0x190] ;  /* 0x0001900001387983 */ /* 0x000ea80000300800 */
[----:B------:R-:W2:Y:S04]  /*cea0*/  LDL.LU R57, [R1+0x194] ;  /* 0x0001940001397983 */ /* 0x000ea80000300800 */
[----:B------:R-:W4:Y:S04]  /*ceb0*/  LDL.LU R58, [R1+0x198] ;  /* 0x00019800013a7983 */ /* 0x000f280000300800 */
[----:B------:R-:W4:Y:S04]  /*cec0*/  LDL.LU R59, [R1+0x19c] ;  /* 0x00019c00013b7983 */ /* 0x000f280000300800 */
[----:B----4-:R-:W-:Y:S04]  /*ced0*/  STL.64 [R1+0x880], R58 ;  /* 0x0008803a01007387 */ /* 0x010fe80000100a00 */
[----:B--2---:R-:W-:Y:S04]  /*cee0*/  STL.64 [R1+0x878], R56 ;  /* 0x0008783801007387 */ /* 0x004fe80000100a00 */
[----:B0-----:R-:W2:Y:S04]  /*cef0*/  LDL.LU R32, [R1+0x2a0] ;  /* 0x0002a00001207983 */ /* 0x001ea80000300800 */
[----:B------:R-:W2:Y:S04]  /*cf00*/  LDL.LU R33, [R1+0x2a4] ;  /* 0x0002a40001217983 */ /* 0x000ea80000300800 */
[----:B------:R-:W4:Y:S04]  /*cf10*/  LDL.LU R34, [R1+0x2a8] ;  /* 0x0002a80001227983 */ /* 0x000f280000300800 */
[----:B------:R-:W4:Y:S04]  /*cf20*/  LDL.LU R35, [R1+0x2ac] ;  /* 0x0002ac0001237983 */ /* 0x000f280000300800 */
[----:B----4-:R-:W-:Y:S04]  /*cf30*/  STL.64 [R1+0x890], R34 ;  /* 0x0008902201007387 */ /* 0x010fe80000100a00 */
[----:B--2---:R0:W-:Y:S04]  /*cf40*/  STL.64 [R1+0x888], R32 ;  /* 0x0008882001007387 */ /* 0x0041e80000100a00 */
[----:B0-----:R-:W2:Y:S04]  /*cf50*/  LDL.LU R32, [R1+0x2b0] ;  /* 0x0002b00001207983 */ /* 0x001ea80000300800 */
[----:B------:R-:W2:Y:S04]  /*cf60*/  LDL.LU R33, [R1+0x2b4] ;  /* 0x0002b40001217983 */ /* 0x000ea80000300800 */
[----:B------:R-:W4:Y:S04]  /*cf70*/  LDL.LU R34, [R1+0x2b8] ;  /* 0x0002b80001227983 */ /* 0x000f280000300800 */
[----:B------:R-:W4:Y:S04]  /*cf80*/  LDL.LU R35, [R1+0x2bc] ;  /* 0x0002bc0001237983 */ /* 0x000f280000300800 */
[----:B----4-:R-:W-:Y:S04]  /*cf90*/  STL.64 [R1+0x8a0], R34 ;  /* 0x0008a02201007387 */ /* 0x010fe80000100a00 */
[----:B--2---:R-:W-:Y:S04]  /*cfa0*/  STL.64 [R1+0x898], R32 ;  /* 0x0008982001007387 */ /* 0x004fe80000100a00 */
[----:B------:R-:W2:Y:S04]  /*cfb0*/  LDL.LU R36, [R1+0x260] ;  /* 0x0002600001247983 */ /* 0x000ea80000300800 */
[----:B------:R-:W2:Y:S04]  /*cfc0*/  LDL.LU R37, [R1+0x264] ;  /* 0x0002640001257983 */ /* 0x000ea80000300800 */
[----:B------:R-:W4:Y:S04]  /*cfd0*/  LDL.LU R38, [R1+0x268] ;  /* 0x0002680001267983 */ /* 0x000f280000300800 */
[----:B------:R-:W4:Y:S04]  /*cfe0*/  LDL.LU R39, [R1+0x26c] ;  /* 0x00026c0001277983 */ /* 0x000f280000300800 */
[----:B------:R-:W2:Y:S04]  /*cff0*/  LDL.LU R48, [R1+0x2d0] ;  /* 0x0002d00001307983 */ /* 0x000ea80000300800 */
[----:B------:R-:W3:Y:S04]  /*d000*/  LDL.LU R49, [R1+0x2d4] ;  /* 0x0002d40001317983 */ /* 0x000ee80000300800 */
[----:B------:R-:W3:Y:S04]  /*d010*/  LDL.LU R50, [R1+0x2d8] ;  /* 0x0002d80001327983 */ /* 0x000ee80000300800 */
[----:B------:R-:W3:Y:S04]  /*d020*/  LDL.LU R51, [R1+0x2dc] ;  /* 0x0002dc0001337983 */ /* 0x000ee80000300800 */
[----:B----4-:R-:W-:Y:S04]  /*d030*/  STL.64 [R1+0x8b0], R38 ;  /* 0x0008b02601007387 */ /* 0x010fe80000100a00 */
[----:B--2---:R0:W-:Y:S04]  /*d040*/  STL.64 [R1+0x8a8], R36 ;  /* 0x0008a82401007387 */ /* 0x0041e80000100a00 */
[----:B0-----:R-:W2:Y:S04]  /*d050*/  LDL.LU R36, [R1+0x2c0] ;  /* 0x0002c00001247983 */ /* 0x001ea80000300800 */
[----:B------:R-:W2:Y:S04]  /*d060*/  LDL.LU R37, [R1+0x2c4] ;  /* 0x0002c40001257983 */ /* 0x000ea80000300800 */
[----:B------:R-:W4:Y:S04]  /*d070*/  LDL.LU R38, [R1+0x2c8] ;  /* 0x0002c80001267983 */ /* 0x000f280000300800 */
[----:B------:R-:W4:Y:S01]  /*d080*/  LDL.LU R39, [R1+0x2cc] ;  /* 0x0002cc0001277983 */ /* 0x000f220000300800 */
[----:B------:R-:W-:-:S05]  /*d090*/  IMAD R17, R17, 0x90, RZ ;  /* 0x0000009011117824 */ /* 0x000fca00078e02ff */
[----:B------:R-:W-:-:S04]  /*d0a0*/  LOP3.LUT R17, R17, 0x30, R61, 0x78, !PT ;  /* 0x0000003011117812 */ /* 0x000fc800078e783d */
[----:B------:R-:W-:-:S05]  /*d0b0*/  LOP3.LUT R17, R17, 0x40, RZ, 0x3c, !PT ;  /* 0x0000004011117812 */ /* 0x000fca00078e3cff */
[----:B------:R-:W-:Y:S04]  /*d0c0*/  LDSM.16.M88.4 R8, [R17+0x23400] ;  /* 0x023400001108783b */ /* 0x000fe80000000200 */
[----:B------:R-:W-:Y:S04]  /*d0d0*/  LDSM.16.M88.4 R32, [R17+0x22800] ;  /* 0x022800001120783b */ /* 0x000fe80000000200 */
[----:B------:R-:W-:Y:S04]  /*d0e0*/  LDSM.16.M88.4 R56, [R17+0x22c00] ;  /* 0x022c00001138783b */ /* 0x000fe80000000200 */
[----:B------:R-:W-:Y:S01]  /*d0f0*/  LDSM.16.M88.4 R12, [R17+0x23000] ;  /* 0x02300000110c783b */ /* 0x000fe20000000200 */
[----:B------:R-:W-:Y:S03]  /*d100*/  HMMA.16816.F32.BF16 R4, R28, R22, R4 ;  /* 0x000000161c04723c */ /* 0x000fe60000041804 */
[----:B------:R-:W-:Y:S04]  /*d110*/  LDSM.16.M88.4 R24, [R17+0x23800] ;  /* 0x023800001118783b */ /* 0x000fe80000000200 */
[----:B----4-:R-:W-:Y:S04]  /*d120*/  STL.64 [R1+0x8c0], R38 ;  /* 0x0008c02601007387 */ /* 0x010fe80000100a00 */
[----:B--2---:R-:W-:Y:S04]  /*d130*/  STL.64 [R1+0x8b8], R36 ;  /* 0x0008b82401007387 */ /* 0x004fe80000100a00 */
[----:B------:R-:W0:Y:S04]  /*d140*/  LDSM.16.M88.4 R36, [R17+0x22400] ;  /* 0x022400001124783b */ /* 0x000e280000000200 */
[----:B------:R-:W2:Y:S04]  /*d150*/  LDL.LU R44, [R1+0x270] ;  /* 0x00027000012c7983 */ /* 0x000ea80000300800 */
[----:B------:R-:W2:Y:S04]  /*d160*/  LDL.LU R45, [R1+0x274] ;  /* 0x00027400012d7983 */ /* 0x000ea80000300800 */
[----:B------:R-:W2:Y:S04]  /*d170*/  LDL.LU R46, [R1+0x278] ;  /* 0x00027800012e7983 */ /* 0x000ea80000300800 */
[----:B------:R-:W2:Y:S01]  /*d180*/  LDL.LU R47, [R1+0x27c] ;  /* 0x00027c00012f7983 */ /* 0x000ea20000300800 */
[----:B0-----:R-:W-:-:S03]  /*d190*/  IMAD.MOV.U32 R61, RZ, RZ, R39 ;  /* 0x000000ffff3d7224 */ /* 0x001fc600078e0027 */
[----:B------:R3:W-:Y:S02]  /*d1a0*/  STL [R1+0x208], R38 ;  /* 0x0002082601007387 */ /* 0x0007e40000100800 */
[----:B---3--:R-:W-:Y:S02]  /*d1b0*/  HMMA.16816.F32.BF16 R36, R40, R36, R48 ;  /* 0x000000242824723c */ /* 0x008fe40000041830 */
[----:B------:R-:W-:Y:S04]  /*d1c0*/  STL.64 [R1+0x1c8], R10 ;  /* 0x0001c80a01007387 */ /* 0x000fe80000100a00 */
[----:B------:R-:W-:Y:S04]  /*d1d0*/  STL.64 [R1+0x1f8], R34 ;  /* 0x0001f82201007387 */ /* 0x000fe80000100a00 */
[----:B------:R-:W-:Y:S04]  /*d1e0*/  STL.64 [R1+0x1e8], R58 ;  /* 0x0001e83a01007387 */ /* 0x000fe80000100a00 */
[----:B------:R-:W-:Y:S04]  /*d1f0*/  STL.64 [R1+0x1d8], R14 ;  /* 0x0001d80e01007387 */ /* 0x000fe80000100a00 */
[----:B------:R-:W3:Y:S04]  /*d200*/  LDL.LU R20, [R1+0x290] ;  /* 0x0002900001147983 */ /* 0x000ee80000300800 */
[----:B------:R-:W-:Y:S04]  /*d210*/  STL.64 [R1+0x430], R4 ;  /* 0x0004300401007387 */ /* 0x000fe80000100a00 */
[----:B------:R-:W-:Y:S01]  /*d220*/  STL.64 [R1+0x438], R6 ;  /* 0x0004380601007387 */ /* 0x000fe20000100a00 */
[----:B------:R-:W-:Y:S01]  /*d230*/  MOV R51, R38 ;  /* 0x0000002600337202 */ /* 0x000fe20000000f00 */
[----:B------:R-:W-:-:S02]  /*d240*/  IMAD.MOV.U32 R50, RZ, RZ, R39 ;  /* 0x000000ffff327224 */ /* 0x000fc400078e0027 */
[----:B------:R-:W3:Y:S01]  /*d250*/  LDL.LU R21, [R1+0x294] ;  /* 0x0002940001157983 */ /* 0x000ee20000300800 */
[----:B------:R-:W-:-:S03]  /*d260*/  IMAD.MOV.U32 R55, RZ, RZ, R36 ;  /* 0x000000ffff377224 */ /* 0x000fc600078e0024 */
[----:B------:R-:W3:Y:S01]  /*d270*/  LDL.LU R22, [R1+0x298] ;  /* 0x0002980001167983 */ /* 0x000ee20000300800 */
[----:B------:R-:W-:-:S03]  /*d280*/  IMAD.MOV.U32 R54, RZ, RZ, R37 ;  /* 0x000000ffff367224 */ /* 0x000fc600078e0025 */
[----:B------:R-:W3:Y:S04]  /*d290*/  LDL.LU R23, [R1+0x29c] ;  /* 0x00029c0001177983 */ /* 0x000ee80000300800 */
[----:B------:R-:W4:Y:S04]  /*d2a0*/  LDL.LU.64 R38, [R1+0x8c0] ;  /* 0x0008c00001267983 */ /* 0x000f280000300a00 */
[----:B------:R-:W4:Y:S01]  /*d2b0*/  LDL.LU.64 R36, [R1+0x8b8] ;  /* 0x0008b80001247983 */ /* 0x000f220000300a00 */
[----:B------:R-:W-:Y:S01]  /*d2c0*/  MOV R16, R8 ;  /* 0x0000000800107202 */ /* 0x000fe20000000f00 */
[----:B------:R-:W-:-:S02]  /*d2d0*/  IMAD.MOV.U32 R3, RZ, RZ, R9 ;  /* 0x000000ffff037224 */ /* 0x000fc400078e0009 */
[----:B------:R-:W0:Y:S04]  /*d2e0*/  LDSM.16.M88.4 R8, [R17+0x23c00] ;  /* 0x023c00001108783b */ /* 0x000e280000000200 */
[----:B------:R-:W-:Y:S04]  /*d2f0*/  STL.64 [R1+0x1b8], R26 ;  /* 0x0001b81a01007387 */ /* 0x000fe80000100a00 */
[----:B0-----:R-:W-:Y:S01]  /*d300*/  STL.64 [R1+0x1a8], R10 ;  /* 0x0001a80a01007387 */ /* 0x001fe20000100a00 */
[C---:B----4-:R-:W-:Y:S03]  /*d310*/  HMMA.16816.F32.BF16 R32, R40.reuse, R32, R36 ;  /* 0x000000202820723c */ /* 0x050fe60000041824 */
[----:B------:R-:W4:Y:S04]  /*d320*/  LDL.LU.64 R38, [R1+0x8b0] ;  /* 0x0008b00001267983 */ /* 0x000f280000300a00 */
[----:B------:R-:W4:Y:S11]  /*d330*/  LDL.LU.64 R36, [R1+0x8a8] ;  /* 0x0008a80001247983 */ /* 0x000f360000300a00 */
[----:B------:R-:W-:Y:S05]  /*d340*/  @!UPT UIADD3 URZ, URZ, URZ, URZ ;  /* 0x0000003f3f3ff290 */ /* 0x000fea000fffe03f */
[----:B------:R-:W-:Y:S04]  /*d350*/  STL.64 [R1+0x80], R32 ;  /* 0x0000802001007387 */ /* 0x000fe80000100a00 */
[----:B------:R0:W-:Y:S04]  /*d360*/  STL.64 [R1+0x88], R34 ;  /* 0x0000882201007387 */ /* 0x0001e80000100a00 */
[----:B0-----:R-:W2:Y:S04]  /*d370*/  LDL.LU.64 R34, [R1+0x8a0] ;  /* 0x0008a00001227983 */ /* 0x001ea80000300a00 */
[----:B------:R-:W2:Y:S02]  /*d380*/  LDL.LU.64 R32, [R1+0x898] ;  /* 0x0008980001207983 */ /* 0x000ea40000300a00 */
[C---:B--2---:R-:W-:Y:S02]  /*d390*/  HMMA.16816.F32.BF16 R56, R40.reuse, R56, R32 ;  /* 0x000000382838723c */ /* 0x044fe40000041820 */
[----:B------:R-:W2:Y:S04]  /*d3a0*/  LDL.LU.64 R34, [R1+0x890] ;  /* 0x0008900001227983 */ /* 0x000ea80000300a00 */
[----:B------:R-:W2:Y:S11]  /*d3b0*/  LDL.LU.64 R32, [R1+0x888] ;  /* 0x0008880001207983 */ /* 0x000eb60000300a00 */
[----:B------:R-:W-:Y:S06]  /*d3c0*/  @!UPT UIADD3 URZ, URZ, URZ, URZ ;  /* 0x0000003f3f3ff290 */ /* 0x000fec000fffe03f */
[----:B------:R-:W-:Y:S04]  /*d3d0*/  STL.64 [R1+0x70], R56 ;  /* 0x0000703801007387 */ /* 0x000fe80000100a00 */
[----:B------:R0:W-:Y:S04]  /*d3e0*/  STL.64 [R1+0x78], R58 ;  /* 0x0000783a01007387 */ /* 0x0001e80000100a00 */
[----:B0-----:R-:W3:Y:S04]  /*d3f0*/  LDL.LU.64 R58, [R1+0x880] ;  /* 0x00088000013a7983 */ /* 0x001ee80000300a00 */
[----:B------:R-:W3:Y:S01]  /*d400*/  LDL.LU.64 R56, [R1+0x878] ;  /* 0x0008780001387983 */ /* 0x000ee20000300a00 */
[----:B--2---:R-:W-:Y:S03]  /*d410*/  HMMA.16816.F32.BF16 R12, R40, R12, R32 ;  /* 0x0000000c280c723c */ /* 0x004fe60000041820 */
[----:B------:R-:W2:Y:S04]  /*d420*/  LDL.LU.64 R34, [R1+0x870] ;  /* 0x0008700001227983 */ /* 0x000ea80000300a00 */
[----:B------:R-:W2:Y:S11]  /*d430*/  LDL.LU.64 R32, [R1+0x868] ;  /* 0x0008680001207983 */ /* 0x000eb60000300a00 */
[----:B------:R-:W-:Y:S05]  /*d440*/  @!UPT UIADD3 URZ, URZ, URZ, URZ ;  /* 0x0000003f3f3ff290 */ /* 0x000fea000fffe03f */
[----:B------:R-:W-:Y:S04]  /*d450*/  STL.64 [R1+0x60], R12 ;  /* 0x0000600c01007387 */ /* 0x000fe80000100a00 */
[----:B------:R0:W-:Y:S04]  /*d460*/  STL.64 [R1+0x68], R14 ;  /* 0x0000680e01007387 */ /* 0x0001e80000100a00 */
[----:B0-----:R-:W4:Y:S04]  /*d470*/  LDL.LU.64 R14, [R1+0x860] ;  /* 0x00086000010e7983 */ /* 0x001f280000300a00 */
[----:B------:R-:W4:Y:S01]  /*d480*/  LDL.LU.64 R12, [R1+0x858] ;  /* 0x00085800010c7983 */ /* 0x000f220000300a00 */
[----:B------:R-:W-:Y:S01]  /*d490*/  IMAD.MOV.U32 R4, RZ, RZ, R16 ;  /* 0x000000ffff047224 */ /* 0x000fe200078e0010 */
[----:B------:R-:W-:-:S07]  /*d4a0*/  MOV R5, R3 ;  /* 0x0000000300057202 */ /* 0x000fce0000000f00 */
[C---:B---3--:R-:W-:Y:S08]  /*d4b0*/  HMMA.16816.F32.BF16 R20, R40.reuse, R4, R20 ;  /* 0x000000042814723c */ /* 0x048ff00000041814 */
[C---:B--2---:R-:W-:Y:S01]  /*d4c0*/  HMMA.16816.F32.BF16 R4, R40.reuse, R24, R32 ;  /* 0x000000182804723c */ /* 0x044fe20000041820 */
[----:B------:R-:W0:Y:S04]  /*d4d0*/  LDSM.16.M88.4 R24, [R17+0x24000] ;  /* 0x024000001118783b */ /* 0x000e280000000200 */
[----:B------:R-:W2:Y:S10]  /*d4e0*/  LDL.LU R32, [R1+0x240] ;  /* 0x0002400001207983 */ /* 0x000eb40000300800 */
[----:B------:R-:W-:Y:S04]  /*d4f0*/  STL.64 [R1+0x50], R20 ;  /* 0x0000501401007387 */ /* 0x000fe80000100a00 */
[----:B------:R-:W-:Y:S04]  /*d500*/  STL.64 [R1+0x58], R22 ;  /* 0x0000581601007387 */ /* 0x000fe80000100a00 */
[----:B------:R-:W1:Y:S04]  /*d510*/  LDSM.16.M88.4 R20, [R17+0x24400] ;  /* 0x024400001114783b */ /* 0x000e680000000200 */
[----:B------:R-:W-:Y:S04]  /*d520*/  STL.64 [R1+0x40], R4 ;  /* 0x0000400401007387 */ /* 0x000fe80000100a00 */
[----:B------:R3:W-:Y:S04]  /*d530*/  STL.64 [R1+0x48], R6 ;  /* 0x0000480601007387 */ /* 0x0007e80000100a00 */
[----:B------:R-:W2:Y:S04]  /*d540*/  LDL.LU R33, [R1+0x244] ;  /* 0x0002440001217983 */ /* 0x000ea80000300800 */
[----:B------:R-:W2:Y:S01]  /*d550*/  LDL.LU R34, [R1+0x248] ;  /* 0x0002480001227983 */ /* 0x000ea20000300800 */
[C---:B---3--:R-:W-:Y:S03]  /*d560*/  HMMA.16816.F32.BF16 R4, R40.reuse, R8, R56 ;  /* 0x000000082804723c */ /* 0x048fe60000041838 */
[----:B------:R-:W2:Y:S04]  /*d570*/  LDL.LU R35, [R1+0x24c] ;  /* 0x00024c0001237983 */ /* 0x000ea80000300800 */
[----:B------:R-:W3:Y:S04]  /*d580*/  LDL.LU R56, [R1+0x130] ;  /* 0x0001300001387983 */ /* 0x000ee80000300800 */
[----:B------:R-:W1:Y:S11]  /*d590*/  LDSM.16.M88.4 R8, [R17+0x24800] ;  /* 0x024800001108783b */ /* 0x000e760000000200 */
[----:B------:R-:W-:Y:S01]  /*d5a0*/  @!UPT UIADD3 URZ, URZ, URZ, URZ ;  /* 0x0000003f3f3ff290 */ /* 0x000fe2000fffe03f */
[----:B------:R-:W-:Y:S04]  /*d5b0*/  STL.64 [R1+0x30], R4 ;  /* 0x0000300401007387 */ /* 0x000fe80000100a00 */
[----:B------:R-:W-:Y:S04]  /*d5c0*/  STL.64 [R1+0x38], R6 ;  /* 0x0000380601007387 */ /* 0x000fe80000100a00 */
[----:B------:R-:W3:Y:S04]  /*d5d0*/  LDL.LU R57, [R1+0x134] ;  /* 0x0001340001397983 */ /* 0x000ee80000300800 */
[----:B------:R-:W3:Y:S04]  /*d5e0*/  LDL.LU R58, [R1+0x138] ;  /* 0x00013800013a7983 */ /* 0x000ee80000300800 */
[----:B------:R-:W3:Y:S04]  /*d5f0*/  LDL.LU R59, [R1+0x13c] ;  /* 0x00013c00013b7983 */ /* 0x000ee80000300800 */
[----:B0-----:R0:W-:Y:S04]  /*d600*/  STL.64 [R1+0x198], R26 ;  /* 0x0001981a01007387 */ /* 0x0011e80000100a00 */
[----:B------:R-:W4:Y:S01]  /*d610*/  LDSM.16.M88.4 R4, [R17+0x24c00] ;  /* 0x024c00001104783b */ /* 0x000f220000000200 */
[C---:B0-----:R-:W-:Y:S03]  /*d620*/  HMMA.16816.F32.BF16 R24, R40.reuse, R24, R44 ;  /* 0x000000182818723c */ /* 0x041fe6000004182c */
[----:B------:R-:W2:Y:S04]  /*d630*/  LDL.LU.64 R46, [R1+0x850] ;  /* 0x00085000012e7983 */ /* 0x000ea80000300a00 */
[----:B------:R-:W2:Y:S04]  /*d640*/  LDL.LU.64 R44, [R1+0x848] ;  /* 0x00084800012c7983 */ /* 0x000ea80000300a00 */
[----:B-1----:R4:W-:Y:S02]  /*d650*/  STL.64 [R1+0x188], R22 ;  /* 0x0001881601007387 */ /* 0x0029e40000100a00 */
[C---:B----4-:R-:W-:Y:S10]  /*d660*/  HMMA.16816.F32.BF16 R20, R40.reuse, R20, R36 ;  /* 0x000000142814723c */ /* 0x050ff40000041824 */
[----:B------:R-:W-:Y:S04]  /*d670*/  STL.64 [R1+0x20], R24 ;  /* 0x0000201801007387 */ /* 0x000fe80000100a00 */
[----:B------:R-:W-:Y:S04]  /*d680*/  STL.64 [R1+0x28], R26 ;  /* 0x0000281a01007387 */ /* 0x000fe80000100a00 */
[----:B------:R0:W-:Y:S02]  /*d690*/  STL.64 [R1+0x178], R10 ;  /* 0x0001780a01007387 */ /* 0x0001e40000100a00 */
[C---:B0-----:R-:W-:Y:S03]  /*d6a0*/  HMMA.16816.F32.BF16 R8, R40.reuse, R8, R12 ;  /* 0x000000082808723c */ /* 0x041fe6000004180c */
[----:B------:R0:W-:Y:S04]  /*d6b0*/  STL.64 [R1+0x10], R20 ;  /* 0x0000101401007387 */ /* 0x0001e80000100a00 */
[----:B------:R1:W-:Y:S04]  /*d6c0*/  STL.64 [R1+0x18], R22 ;  /* 0x0000181601007387 */ /* 0x0003e80000100a00 */
[----:B------:R2:W-:Y:S04]  /*d6d0*/  STL.64 [R1+0x168], R6 ;  /* 0x0001680601007387 */ /* 0x0005e80000100a00 */
[----:B------:R-:W-:Y:S08]  /*d6e0*/  LDSM.16.M88.4 R12, [R17+0x25400] ;  /* 0x02540000110c783b */ /* 0x000ff00000000200 */
[----:B------:R-:W-:Y:S04]  /*d6f0*/  STL.64 [R1], R8 ;  /* 0x0000000801007387 */ /* 0x000fe80000100a00 */
[----:B------:R-:W-:Y:S04]  /*d700*/  STL.64 [R1+0x8], R10 ;  /* 0x0000080a01007387 */ /* 0x000fe80000100a00 */
[----:B------:R-:W4:Y:S04]  /*d710*/  LDL.LU R24, [R1+0x230] ;  /* 0x0002300001187983 */ /* 0x000f280000300800 */
[----:B------:R-:W4:Y:S04]  /*d720*/  LDL.LU R25, [R1+0x234] ;  /* 0x0002340001197983 */ /* 0x000f280000300800 */
[----:B------:R-:W4:Y:S04]  /*d730*/  LDL.LU R26, [R1+0x238] ;  /* 0x00023800011a7983 */ /* 0x000f280000300800 */
[----:B------:R-:W4:Y:S04]  /*d740*/  LDL.LU R27, [R1+0x23c] ;  /* 0x00023c00011b7983 */ /* 0x000f280000300800 */
[----:B------:R-:W2:Y:S04]  /*d750*/  LDSM.16.M88.4 R8, [R17+0x25000] ;  /* 0x025000001108783b */ /* 0x000ea80000000200 */
[----:B------:R-:W4:Y:S04]  /*d760*/  LDL.LU R36, [R1+0x480] ;  /* 0x0004800001247983 */ /* 0x000f280000300800 */
[----:B------:R-:W4:Y:S04]  /*d770*/  LDL.LU R37, [R1+0x484] ;  /* 0x0004840001257983 */ /* 0x000f280000300800 */
[----:B0-----:R-:W4:Y:S04]  /*d780*/  LDL.LU R20, [R1+0x110] ;  /* 0x0001100001147983 */ /* 0x001f280000300800 */
[----:B------:R-:W4:Y:S04]  /*d790*/  LDL.LU R21, [R1+0x114] ;  /* 0x0001140001157983 */ /* 0x000f280000300800 */
[----:B-1----:R-:W4:Y:S04]  /*d7a0*/  LDL.LU R22, [R1+0x118] ;  /* 0x0001180001167983 */ /* 0x002f280000300800 */
[----:B------:R-:W4:Y:S01]  /*d7b0*/  LDL.LU R23, [R1+0x11c] ;  /* 0x00011c0001177983 */ /* 0x000f220000300800 */
[C---:B--2---:R-:W-:Y:S03]  /*d7c0*/  HMMA.16816.F32.BF16 R4, R40.reuse, R4, R44 ;  /* 0x000000042804723c */ /* 0x044fe6000004182c */
[----:B------:R-:W2:Y:S04]  /*d7d0*/  LDL.LU R45, [R1+0x460] ;  /* 0x00046000012d7983 */ /* 0x000ea80000300800 */
[----:B------:R-:W2:Y:S11]  /*d7e0*/  LDL.LU R46, [R1+0x468] ;  /* 0x00046800012e7983 */ /* 0x000eb60000300800 */
[----:B------:R-:W-:Y:S05]  /*d7f0*/  @!UPT UIADD3 URZ, URZ, URZ, URZ ;  /* 0x0000003f3f3ff290 */ /* 0x000fea000fffe03f */
[----:B------:R-:W-:Y:S04]  /*d800*/  STL.64 [R1+0x760], R6 ;  /* 0x0007600601007387 */ /* 0x000fe80000100a00 */
[----:B------:R-:W-:Y:S04]  /*d810*/  STL.64 [R1+0x758], R4 ;  /* 0x0007580401007387 */ /* 0x000fe80000100a00 */
[----:B------:R0:W-:Y:S04]  /*d820*/  STL.64 [R1+0x158], R10 ;  /* 0x0001580a01007387 */ /* 0x0001e80000100a00 */
[----:B------:R-:W2:Y:S04]  /*d830*/  LDL.LU R47, [R1+0x488] ;  /* 0x00048800012f7983 */ /* 0x000ea80000300800 */
[----:B------:R-:W2:Y:S01]  /*d840*/  LDL.LU R3, [R1+0x464] ;  /* 0x0004640001037983 */ /* 0x000ea20000300800 */
[C---:B0-----:R-:W-:Y:S03]  /*d850*/  HMMA.16816.F32.BF16 R8, R40.reuse, R8, R32 ;  /* 0x000000082808723c */ /* 0x041fe60000041820 */
[----:B------:R3:W-:Y:S04]  /*d860*/  STL.64 [R1+0x148], R14 ;  /* 0x0001480e01007387 */ /* 0x0007e80000100a00 */
[----:B------:R-:W4:Y:S01]  /*d870*/  LDSM.16.M88.4 R4, [R17+0x25800] ;  /* 0x025800001104783b */ /* 0x000f220000000200 */
[C---:B---3--:R-:W-:Y:S11]  /*d880*/  HMMA.16816.F32.BF16 R12, R40.reuse, R12, R56 ;  /* 0x0000000c280c723c */ /* 0x048ff60000041838 */
[----:B------:R-:W-:Y:S04]  /*d890*/  @!UPT UIADD3 URZ, URZ, URZ, URZ ;  /* 0x0000003f3f3ff290 */ /* 0x000fe8000fffe03f */
        /* <DEDUP_REMOVED lines=8> */
[----:B----4-:R-:W-:Y:S03]  /*d920*/  HMMA.16816.F32.BF16 R16, R40, R4, R24 ;  /* 0x000000042810723c */ /* 0x010fe60000041818 */
[----:B------:R-:W0:Y:S04]  /*d930*/  S2R R49, SR_TID.X ;  /* 0x0000000000317919 */ /* 0x000e280000002100 */
[----:B------:R-:W-:Y:S04]  /*d940*/  STL.64 [R1+0x740], R14 ;  /* 0x0007400e01007387 */ /* 0x000fe80000100a00 */
[----:B------:R-:W-:Y:S04]  /*d950*/  STL.64 [R1+0x738], R12 ;  /* 0x0007380c01007387 */ /* 0x000fe80000100a00 */
[----:B------:R-:W-:Y:S08]  /*d960*/  STL [R1+0x138], R6 ;  /* 0x0001380601007387 */ /* 0x000ff00000100800 */
[----:B------:R1:W-:Y:S01]  /*d970*/  STL.64 [R1+0x730], R18 ;  /* 0x0007301201007387 */ /* 0x0003e20000100a00 */
[----:B0-----:R-:W-:-:S02]  /*d980*/  SHF.L.U32 R44, R49, 0x1, RZ ;  /* 0x00000001312c7819 */ /* 0x001fc400000006ff */
[----:B-1----:R-:W-:-:S05]  /*d990*/  LOP3.LUT R19, R49, 0x7, RZ, 0xc0, !PT ;  /* 0x0000000731137812 */ /* 0x002fca00078ec0ff */
[----:B------:R-:W-:-:S05]  /*d9a0*/  IMAD R19, R19, 0x90, RZ ;  /* 0x0000009013137824 */ /* 0x000fca00078e02ff */
[----:B------:R-:W-:-:S04]  /*d9b0*/  LOP3.LUT R19, R19, 0x30, R44, 0x78, !PT ;  /* 0x0000003013137812 */ /* 0x000fc800078e782c */
[----:B------:R-:W-:Y:S01]  /*d9c0*/  LOP3.LUT R19, R19, 0x40, RZ, 0x3c, !PT ;  /* 0x0000004013137812 */ /* 0x000fe200078e3cff */
[----:B------:R-:W-:-:S04]  /*d9d0*/  IMAD.MOV.U32 R60, RZ, RZ, R7 ;  /* 0x000000ffff3c7224 */ /* 0x000fc800078e0007 */
[----:B------:R-:W0:Y:S02]  /*d9e0*/  LDSM.16.M88.4 R4, [R19+0x25c00] ;  /* 0x025c00001304783b */ /* 0x000e240000000200 */
[----:B0-----:R-:W-:Y:S01]  /*d9f0*/  IMAD.MOV.U32 R13, RZ, RZ, R6 ;  /* 0x000000ffff0d7224 */ /* 0x001fe200078e0006 */
[----:B------:R-:W-:Y:S01]  /*da00*/  HMMA.16816.F32.BF16 R20, R40, R4, R20 ;  /* 0x000000042814723c */ /* 0x000fe20000041814 */
[----:B------:R-:W-:Y:S02]  /*da10*/  IMAD.MOV.U32 R12, RZ, RZ, R7 ;  /* 0x000000ffff0c7224 */ /* 0x000fe400078e0007 */
[----:B------:R-:W3:Y:S01]  /*da20*/  LDSM.16.M88.4 R4, [R19+0x26000] ;  /* 0x026000001304783b */ /* 0x000ee20000000200 */
[----:B------:R-:W-:-:S03]  /*da30*/  FADD R24, R37, R36 ;  /* 0x0000002425187221 */ /* 0x000fc60000000000 */
[----:B------:R-:W-:Y:S04]  /*da40*/  STL.64 [R1+0x728], R16 ;  /* 0x0007281001007387 */ /* 0x000fe80000100a00 */
[----:B------:R-:W4:Y:S04]  /*da50*/  LDL.LU R37, [R1+0x490] ;  /* 0x0004900001257983 */ /* 0x000f280000300800 */
[----:B------:R-:W4:Y:S08]  /*da60*/  LDL.LU R36, [R1+0x470] ;  /* 0x0004700001247983 */ /* 0x000f300000300800 */
[----:B------:R-:W-:Y:S04]  /*da70*/  STL.64 [R1+0x720], R22 ;  /* 0x0007201601007387 */ /* 0x000fe80000100a00 */
[----:B------:R0:W-:Y:S01]  /*da80*/  STL.64 [R1+0x718], R20 ;  /* 0x0007181401007387 */ /* 0x0001e20000100a00 */
[----:B--2---:R-:W-:-:S03]  /*da90*/  FADD R25, R46, R45 ;  /* 0x0000002d2e197221 */ /* 0x004fc60000000000 */
[----:B------:R-:W2:Y:S04]  /*daa0*/  LDL.LU R45, [R1+0x494] ;  /* 0x00049400012d7983 */ /* 0x000ea80000300800 */
[----:B------:R-:W2:Y:S01]  /*dab0*/  LDL.LU R46, [R1+0x474] ;  /* 0x00047400012e7983 */ /* 0x000ea20000300800 */
[----:B------:R-:W-:Y:S02]  /*dac0*/  FADD R24, R47, R24 ;  /* 0x000000182f187221 */ /* 0x000fe40000000000 */
[----:B------:R-:W-:Y:S01]  /*dad0*/  FADD R25, R3, R25 ;  /* 0x0000001903197221 */ /* 0x000fe20000000000 */
[----:B---3--:R-:W-:Y:S01]  /*dae0*/  HMMA.16816.F32.BF16 R56, R40, R4, R56 ;  /* 0x000000042838723c */ /* 0x008fe20000041838 */
[----:B------:R-:W-:Y:S02]  /*daf0*/  FADD R33, R33, R24 ;  /* 0x0000001821217221 */ /* 0x000fe40000000000 */
[----:B------:R-:W-:Y:S11]  /*db00*/  FADD R32, R32, R25 ;  /* 0x0000001920207221 */ /* 0x000ff60000000000 */
[----:B------:R-:W-:Y:S09]  /*db10*/  @!UPT UIADD3 URZ, URZ, URZ, URZ ;  /* 0x0000003f3f3ff290 */ /* 0x000ff2000fffe03f */
[----:B------:R-:W-:Y:S04]  /*db20*/  STL [R1+0x710], R58 ;  /* 0x0007103a01007387 */ /* 0x000fe80000100800 */
[----:B------:R-:W-:Y:S04]  /*db30*/  STL [R1+0x70c], R59 ;  /* 0x00070c3b01007387 */ /* 0x000fe80000100800 */
[----:B------:R-:W3:Y:S04]  /*db40*/  LDL.LU R24, [R1+0xf0] ;  /* 0x0000f00001187983 */ /* 0x000ee80000300800 */
[----:B------:R-:W3:Y:S04]  /*db50*/  LDL.LU R25, [R1+0xf4] ;  /* 0x0000f40001197983 */ /* 0x000ee80000300800 */
[----:B------:R-:W3:Y:S04]  /*db60*/  LDL.LU R26, [R1+0xf8] ;  /* 0x0000f800011a7983 */ /* 0x000ee80000300800 */
[----:B------:R-:W3:Y:S01]  /*db70*/  LDL.LU R27, [R1+0xfc] ;  /* 0x0000fc00011b7983 */ /* 0x000ee20000300800 */
[----:B0-----:R-:W-:Y:S01]  /*db80*/  MOV R20, R6 ;  /* 0x0000000600147202 */ /* 0x001fe20000000f00 */
[----:B------:R-:W-:-:S02]  /*db90*/  IMAD.MOV.U32 R17, RZ, RZ, R7 ;  /* 0x000000ffff117224 */ /* 0x000fc400078e0007 */
[----:B------:R-:W3:Y:S04]  /*dba0*/  LDSM.16.M88.4 R4, [R19+0x26400] ;  /* 0x026400001304783b */ /* 0x000ee80000000200 */
[----:B------:R-:W2:Y:S04]  /*dbb0*/  LDL.LU R47, [R1+0x498] ;  /* 0x00049800012f7983 */ /* 0x000ea80000300800 */
[----:B------:R-:W2:Y:S04]  /*dbc0*/  LDL.LU R3, [R1+0x478] ;  /* 0x0004780001037983 */ /* 0x000ea80000300800 */
[----:B------:R-:W2:Y:S04]  /*dbd0*/  LDL.LU R53, [R1+0x49c] ;  /* 0x00049c0001357983 */ /* 0x000ea80000300800 */
[----:B------:R-:W2:Y:S01]  /*dbe0*/  LDL.LU R52, [R1+0x47c] ;  /* 0x00047c0001347983 */ /* 0x000ea20000300800 */
[----:B----4-:R-:W-:-:S02]  /*dbf0*/  FADD R37, R37, R33 ;  /* 0x0000002125257221 */ /* 0x010fc40000000000 */
[----:B------:R-:W-:Y:S01]  /*dc00*/  FADD R36, R36, R32 ;  /* 0x0000002024247221 */ /* 0x000fe20000000000 */
[----:B---3--:R-:W-:Y:S11]  /*dc10*/  HMMA.16816.F32.BF16 R24, R40, R4, R24 ;  /* 0x000000042818723c */ /* 0x008ff60000041818 */
        /* <DEDUP_REMOVED lines=8> */
[----:B------:R-:W3:Y:S01]  /*dca0*/  LDSM.16.M88.4 R24, [R19+0x26800] ;  /* 0x026800001318783b */ /* 0x000ee20000000200 */
[----:B--2---:R-:W-:-:S02]  /*dcb0*/  FADD R44, R46, R36 ;  /* 0x000000242e2c7221 */ /* 0x004fc40000000000 */
[----:B------:R-:W-:Y:S01]  /*dcc0*/  FADD R45, R45, R37 ;  /* 0x000000252d2d7221 */ /* 0x000fe20000000000 */
[----:B---3--:R-:W-:Y:S11]  /*dcd0*/  HMMA.16816.F32.BF16 R32, R40, R24, R32 ;  /* 0x000000182820723c */ /* 0x008ff60000041820 */
[----:B------:R-:W-:Y:S11]  /*dce0*/  @!UPT UIADD3 URZ, URZ, URZ, URZ ;  /* 0x0000003f3f3ff290 */ /* 0x000ff6000fffe03f */
[----:B------:R-:W-:Y:S01]  /*dcf0*/  @!UPT UIADD3 URZ, URZ, URZ, URZ ;  /* 0x0000003f3f3ff290 */ /* 0x000fe2000fffe03f */
[----:B------:R-:W-:Y:S04]  /*dd00*/  STL.64 [R1+0x6e8], R34 ;  /* 0x0006e82201007387 */ /* 0x000fe80000100a00 */
[----:B------:R0:W-:Y:S02]  /*dd10*/  STL.64 [R1+0x6e0], R32 ;  /* 0x0006e02001007387 */ /* 0x0001e40000100a00 */
[----:B0-----:R-:W-:Y:S01]  /*dd20*/  MOV R32, R0 ;  /* 0x0000000000207202 */ /* 0x001fe20000000f00 */
[----:B------:R-:W-:Y:S01]  /*dd30*/  IMAD.MOV.U32 R33, RZ, RZ, R2 ;  /* 0x000000ffff217224 */ /* 0x000fe200078e0002 */
[----:B------:R-:W2:Y:S04]  /*dd40*/  LDL.LU R0, [R1+0x844] ;  /* 0x0008440001007983 */ /* 0x000ea80000300800 */
[----:B------:R-:W3:Y:S04]  /*dd50*/  LDL.LU R2, [R1+0x840] ;  /* 0x0008400001027983 */ /* 0x000ee80000300800 */
[----:B------:R-:W4:Y:S04]  /*dd60*/  LDL.LU R34, [R1+0xc8] ;  /* 0x0000c80001227983 */ /* 0x000f280000300800 */
[----:B------:R-:W4:Y:S04]  /*dd70*/  LDL.LU R35, [R1+0xcc] ;  /* 0x0000cc0001237983 */ /* 0x000f280000300800 */
[----:B------:R-:W4:Y:S04]  /*dd80*/  LDL.LU R36, [R1+0xd0] ;  /* 0x0000d00001247983 */ /* 0x000f280000300800 */
[----:B------:R-:W4:Y:S01]  /*dd90*/  LDL.LU R37, [R1+0xd4] ;  /* 0x0000d40001257983 */ /* 0x000f220000300800 */
[----:B------:R-:W-:-:S02]  /*dda0*/  IMAD.MOV.U32 R5, RZ, RZ, R26 ;  /* 0x000000ffff057224 */ /* 0x000fc400078e001a */
[----:B------:R-:W-:Y:S02]  /*ddb0*/  IMAD.MOV.U32 R4, RZ, RZ, R27 ;  /* 0x000000ffff047224 */ /* 0x000fe400078e001b */
[----:B------:R-:W0:Y:S01]  /*ddc0*/  LDSM.16.M88.4 R24, [R19+0x26c00] ;  /* 0x026c00001318783b */ /* 0x000e220000000200 */
[----:B------:R-:W-:Y:S02]  /*ddd0*/  FADD R49, R47, R45 ;  /* 0x0000002d2f317221 */ /* 0x000fe40000000000 */
[----:B------:R-:W-:Y:S02]  /*dde0*/  FADD R48, R3, R44 ;  /* 0x0000002c03307221 */ /* 0x000fe40000000000 */
[----:B------:R-:W-:Y:S02]  /*ddf0*/  FADD R53, R53, R49 ;  /* 0x0000003135357221 */ /* 0x000fe40000000000 */
[----:B------:R-:W-:Y:S02]  /*de00*/  FADD R52, R52, R48 ;  /* 0x0000003034347221 */ /* 0x000fe40000000000 */
[----:B------:R-:W-:Y:S01]  /*de10*/  IMAD.MOV.U32 R9, RZ, RZ, R6 ;  /* 0x000000ffff097224 */ /* 0x000fe200078e0006 */
[----:B------:R-:W-:Y:S01]  /*de20*/  MOV R8, R7 ;  /* 0x0000000700087202 */ /* 0x000fe20000000f00 */
[----:B--2---:R-:W-:Y:S01]  /*de30*/  IMAD.MOV.U32 R39, RZ, RZ, R0 ;  /* 0x000000ffff277224 */ /* 0x004fe200078e0000 */
[----:B---3--:R-:W-:Y:S01]  /*de40*/  MOV R38, R2 ;  /* 0x0000000200267202 */ /* 0x008fe20000000f00 */
[----:B0-----:R-:W-:Y:S01]  /*de50*/  IMAD.MOV.U32 R2, RZ, RZ, R27 ;  /* 0x000000ffff027224 */ /* 0x001fe200078e001b */
[----:B------:R-:W-:-:S05]  /*de60*/  MOV R0, R26 ;  /* 0x0000001a00007202 */ /* 0x000fca0000000f00 */
[C---:B----4-:R-:W-:Y:S01]  /*de70*/  HMMA.16816.F32.BF16 R36, R40.reuse, R24, R36 ;  /* 0x000000182824723c */ /* 0x050fe20000041824 */
[----:B------:R-:W0:Y:S04]  /*de80*/  LDSM.16.M88.4 R24, [R19+0x27000] ;  /* 0x027000001318783b */ /* 0x000e280000000200 */
[----:B------:R-:W-:Y:S11]  /*de90*/  STL [R1+0x708], R0 ;  /* 0x0007080001007387 */ /* 0x000ff60000100800 */
[----:B------:R-:W-:Y:S07]  /*dea0*/  @!UPT UIADD3 URZ, URZ, URZ, URZ ;  /* 0x0000003f3f3ff290 */ /* 0x000fee000fffe03f */
[----:B------:R1:W-:Y:S02]  /*deb0*/  STL.64 [R1+0x6d8], R38 ;  /* 0x0006d82601007387 */ /* 0x0003e40000100a00 */
[----:B-1----:R-:W-:Y:S01]  /*dec0*/  IMAD.MOV.U32 R38, RZ, RZ, R51 ;  /* 0x000000ffff267224 */ /* 0x002fe200078e0033 */
[----:B------:R-:W-:Y:S02]  /*ded0*/  MOV R39, R50 ;  /* 0x0000003200277202 */ /* 0x000fe40000000f00 */
[----:B------:R-:W1:Y:S01]  /*dee0*/  LDSM.16.M88.4 R48, [R19+0x27400] ;  /* 0x027400001330783b */ /* 0x000e620000000200 */
[----:B0-----:R-:W-:Y:S03]  /*def0*/  HMMA.16816.F32.BF16 R44, R40, R24, R32 ;  /* 0x00000018282c723c */ /* 0x001fe60000041820 */
[----:B------:R0:W-:Y:S02]  /*df00*/  STL.64 [R1+0x6d0], R36 ;  /* 0x0006d02401007387 */ /* 0x0001e40000100a00 */
[----:B0-----:R-:W-:Y:S01]  /*df10*/  MOV R37, R26 ;  /* 0x0000001a00257202 */ /* 0x001fe20000000f00 */
[----:B------:R-:W-:-:S05]  /*df20*/  IMAD.MOV.U32 R36, RZ, RZ, R27 ;  /* 0x000000ffff247224 */ /* 0x000fca00078e001b */
[----:B------:R-:W-:Y:S04]  /*df30*/  STL.64 [R1+0x7e0], R36 ;  /* 0x0007e02401007387 */ /* 0x000fe80000100a00 */
[----:B------:R-:W2:Y:S08]  /*df40*/  LDL.LU R3, [R1+0x348] ;  /* 0x0003480001037983 */ /* 0x000eb00000300800 */
[----:B------:R-:W-:Y:S01]  /*df50*/  STL.64 [R1+0x770], R46 ;  /* 0x0007702e01007387 */ /* 0x000fe20000100a00 */
[----:B------:R-:W-:-:S03]  /*df60*/  MOV R27, R61 ;  /* 0x0000003d001b7202 */ /* 0x000fc60000000f00 */
[----:B------:R0:W-:Y:S04]  /*df70*/  STL.64 [R1+0x768], R44 ;  /* 0x0007682c01007387 */ /* 0x0001e80000100a00 */
[----:B------:R-:W3:Y:S04]  /*df80*/  LDL.LU R14, [R1+0x350] ;  /* 0x00035000010e7983 */ /* 0x000ee80000300800 */
[----:B------:R-:W4:Y:S04]  /*df90*/  LDL.LU R18, [R1+0x344] ;  /* 0x0003440001127983 */ /* 0x000f280000300800 */
[----:B------:R-:W2:Y:S04]  /*dfa0*/  LDL.LU R26, [R1+0x208] ;  /* 0x00020800011a7983 */ /* 0x000ea80000300800 */
[----:B------:R-:W2:Y:S04]  /*dfb0*/  LDL.LU R61, [R1+0x83c] ;  /* 0x00083c00013d7983 */ /* 0x000ea80000300800 */
[----:B0-----:R-:W2:Y:S01]  /*dfc0*/  LDL.LU R44, [R1+0x210] ;  /* 0x00021000012c7983 */ /* 0x001ea20000300800 */
[----:B-1----:R-:W-:-:S03]  /*dfd0*/  IMAD.MOV.U32 R33, RZ, RZ, R50 ;  /* 0x000000ffff217224 */ /* 0x002fc600078e0032 */
[----:B------:R-:W2:Y:S01]  /*dfe0*/  LDL.LU R45, [R1+0x214] ;  /* 0x00021400012d7983 */ /* 0x000ea20000300800 */
[----:B------:R-:W-:-:S03]  /*dff0*/  MOV R32, R51 ;  /* 0x0000003300207202 */ /* 0x000fc60000000f00 */
[----:B------:R-:W2:Y:S04]  /*e000*/  LDL.LU R46, [R1+0x218] ;  /* 0x00021800012e7983 */ /* 0x000ea80000300800 */
[----:B------:R-:W2:Y:S04]  /*e010*/  LDL.LU R47, [R1+0x21c] ;  /* 0x00021c00012f7983 */ /* 0x000ea80000300800 */
[----:B------:R-:W2:Y:S04]  /*e020*/  LDL.LU R10, [R1+0x354] ;  /* 0x00035400010a7983 */ /* 0x000ea80000300800 */
[----:B------:R-:W2:Y:S04]  /*e030*/  LDL.LU R15, [R1+0x33c] ;  /* 0x00033c00010f7983 */ /* 0x000ea80000300800 */
[----:B------:R-:W2:Y:S04]  /*e040*/  LDL.LU R6, [R1+0x34c] ;  /* 0x00034c0001067983 */ /* 0x000ea80000300800 */
[----:B------:R-:W2:Y:S04]  /*e050*/  LDL.LU R11, [R1+0x340] ;  /* 0x00034000010b7983 */ /* 0x000ea80000300800 */
[----:B------:R-:W2:Y:S04]  /*e060*/  LDL.LU R7, [R1+0x330] ;  /* 0x0003300001077983 */ /* 0x000ea80000300800 */
[----:B------:R0:W-:Y:S04]  /*e070*/  STL.64 [R1+0x7f8], R32 ;  /* 0x0007f82001007387 */ /* 0x0001e80000100a00 */
[----:B0-----:R-:W2:Y:S04]  /*e080*/  LDL.LU R32, [R1+0xb0] ;  /* 0x0000b00001207983 */ /* 0x001ea80000300800 */
[----:B------:R-:W2:Y:S04]  /*e090*/  LDL.LU R33, [R1+0xb4] ;  /* 0x0000b40001217983 */ /* 0x000ea80000300800 */
[----:B------:R-:W2:Y:S04]  /*e0a0*/  LDL.LU R34, [R1+0xb8] ;  /* 0x0000b80001227983 */ /* 0x000ea80000300800 */
[----:B------:R-:W2:Y:S02]  /*e0b0*/  LDL.LU R35, [R1+0xbc] ;  /* 0x0000bc0001237983 */ /* 0x000ea40000300800 */
[----:B--2---:R-:W-:Y:S02]  /*e0c0*/  HMMA.16816.F32.BF16 R48, R40, R48, R32 ;  /* 0x000000302830723c */ /* 0x004fe40000041820 */
[----:B------:R-:W0:Y:S11]  /*e0d0*/  LDSM.16.M88.4 R32, [R19+0x27800] ;  /* 0x027800001320783b */ /* 0x000e360000000200 */
[----:B------:R-:W-:Y:S10]  /*e0e0*/  @!UPT UIADD3 URZ, URZ, URZ, URZ ;  /* 0x0000003f3f3ff290 */ /* 0x000ff4000fffe03f */
[----:B------:R-:W-:Y:S04]  /*e0f0*/  STL.64 [R1+0x780], R50 ;  /* 0x0007803201007387 */ /* 0x000fe80000100a00 */
[----:B------:R1:W-:Y:S04]  /*e100*/  STL.64 [R1+0x778], R48 ;  /* 0x0007783001007387 */ /* 0x0003e80000100a00 */
[----:B-1----:R-:W2:Y:S04]  /*e110*/  LDL.LU R48, [R1+0xa0] ;  /* 0x0000a00001307983 */ /* 0x002ea80000300800 */
[----:B------:R-:W2:Y:S04]  /*e120*/  LDL.LU R49, [R1+0xa4] ;  /* 0x0000a40001317983 */ /* 0x000ea80000300800 */
[----:B------:R-:W2:Y:S04]  /*e130*/  LDL.LU R50, [R1+0xa8] ;  /* 0x0000a80001327983 */ /* 0x000ea80000300800 */
[----:B------:R-:W2:Y:S01]  /*e140*/  LDL.LU R51, [R1+0xac] ;  /* 0x0000ac0001337983 */ /* 0x000ea20000300800 */
[----:B------:R-:W-:Y:S01]  /*e150*/  IMAD.MOV.U32 R36, RZ, RZ, R55 ;  /* 0x000000ffff247224 */ /* 0x000fe200078e0037 */
[----:B------:R-:W-:Y:S01]  /*e160*/  MOV R37, R54 ;  /* 0x0000003600257202 */ /* 0x000fe20000000f00 */
[----:B------:R-:W-:Y:S01]  /*e170*/  FADD R16, R3, R53 ;  /* 0x0000003503107221 */ /* 0x000fe20000000000 */
[----:B0-----:R-:W-:Y:S01]  /*e180*/  MOV R3, R35 ;  /* 0x0000002300037202 */ /* 0x001fe20000000f00 */
[----:B------:R-:W-:-:S02]  /*e190*/  FADD R61, R61, R52 ;  /* 0x000000343d3d7221 */ /* 0x000fc40000000000 */
[----:B------:R-:W-:Y:S02]  /*e1a0*/  IMAD.MOV.U32 R0, RZ, RZ, R34 ;  /* 0x000000ffff007224 */ /* 0x000fe400078e0022 */
[----:B------:R-:W-:Y:S01]  /*e1b0*/  HMMA.16816.F32.BF16 R24, R28, R26, R36 ;  /* 0x0000001a1c18723c */ /* 0x000fe20000041824 */
[----:B---3--:R-:W-:-:S04]  /*e1c0*/  FADD R14, R14, R16 ;  /* 0x000000100e0e7221 */ /* 0x008fc80000000000 */
[----:B------:R-:W-:-:S04]  /*e1d0*/  FADD R10, R10, R14 ;  /* 0x0000000e0a0a7221 */ /* 0x000fc80000000000 */
[----:B------:R-:W-:-:S04]  /*e1e0*/  FADD R6, R6, R10 ;  /* 0x0000000a06067221 */ /* 0x000fc80000000000 */
[----:B------:R-:W-:Y:S01]  /*e1f0*/  FADD R22, R7, R6 ;  /* 0x0000000607167221 */ /* 0x000fe20000000000 */
[C---:B--2---:R-:W-:Y:S01]  /*e200*/  HMMA.16816.F32.BF16 R52, R40.reuse, R32, R48 ;  /* 0x000000202834723c */ /* 0x044fe20000041830 */
[----:B------:R-:W0:Y:S07]  /*e210*/  LDSM.16.M88.4 R32, [R19+0x27c00] ;  /* 0x027c00001320783b */ /* 0x000e2e0000000200 */
[----:B0-----:R-:W-:Y:S01]  /*e220*/  HMMA.16816.F32.BF16 R40, R40, R32, R44 ;  /* 0x000000202828723c */ /* 0x001fe2000004182c */
[----:B------:R-:W-:Y:S01]  /*e230*/  IMAD.MOV.U32 R58, RZ, RZ, R34 ;  /* 0x000000ffff3a7224 */ /* 0x000fe200078e0022 */
[----:B------:R-:W-:Y:S11]  /*e240*/  MOV R59, R35 ;  /* 0x00000023003b7202 */ /* 0x000ff60000000f00 */
[----:B------:R-:W-:Y:S02]  /*e250*/  @!UPT UIADD3 URZ, URZ, URZ, URZ ;  /* 0x0000003f3f3ff290 */ /* 0x000fe4000fffe03f */
[----:B------:R-:W-:Y:S04]  /*e260*/  STL.64 [R1+0x790], R54 ;  /* 0x0007903601007387 */ /* 0x000fe80000100a00 */
[----:B------:R-:W-:Y:S04]  /*e270*/  STL.64 [R1+0x788], R52 ;  /* 0x0007883401007387 */ /* 0x000fe80000100a00 */
[----:B------:R0:W-:Y:S04]  /*e280*/  STL.64 [R1+0x7a0], R58 ;  /* 0x0007a03a01007387 */ /* 0x0001e80000100a00 */
[----:B------:R-:W-:Y:S04]  /*e290*/  STL.64 [R1+0x798], R56 ;  /* 0x0007983801007387 */ /* 0x000fe80000100a00 */
[----:B------:R-:W-:Y:S04]  /*e2a0*/  STL.64 [R1+0x7b0], R42 ;  /* 0x0007b02a01007387 */ /* 0x000fe80000100a00 */
[----:B------:R1:W-:Y:S04]  /*e2b0*/  STL.64 [R1+0x7a8], R40 ;  /* 0x0007a82801007387 */ /* 0x0003e80000100a00 */
[----:B------:R-:W2:Y:S04]  /*e2c0*/  LDL.LU R6, [R1+0x178] ;  /* 0x0001780001067983 */ /* 0x000ea80000300800 */
[----:B------:R-:W-:Y:S04]  /*e2d0*/  STL.64 [R1+0x240], R24 ;  /* 0x0002401801007387 */ /* 0x000fe80000100a00 */
[----:B------:R-:W-:Y:S04]  /*e2e0*/  STL.64 [R1+0x248], R26 ;  /* 0x0002481a01007387 */ /* 0x000fe80000100a00 */
[----:B------:R-:W2:Y:S04]  /*e2f0*/  LDL.LU R7, [R1+0x17c] ;  /* 0x00017c0001077983 */ /* 0x000ea80000300800 */
[----:B--2---:R2:W-:Y:S04]  /*e300*/  STL.64 [R1+0x7b8], R6 ;  /* 0x0007b80601007387 */ /* 0x0045e80000100a00 */
[----:B------:R-:W3:Y:S04]  /*e310*/  LDL.LU R44, [R1] ;  /* 0x00000000012c7983 */ /* 0x000ee80000300800 */
[----:B------:R-:W3:Y:S04]  /*e320*/  LDL.LU R45, [R1+0x4] ;  /* 0x00000400012d7983 */ /* 0x000ee80000300800 */
[----:B------:R-:W2:Y:S04]  /*e330*/  LDL.LU R46, [R1+0x8] ;  /* 0x00000800012e7983 */ /* 0x000ea80000300800 */
[----:B------:R-:W2:Y:S04]  /*e340*/  LDL.LU R47, [R1+0xc] ;  /* 0x00000c00012f7983 */ /* 0x000ea80000300800 */
[----:B--2---:R-:W-:Y:S04]  /*e350*/  STL.64 [R1+0x7c8], R46 ;  /* 0x0007c82e01007387 */ /* 0x004fe80000100a00 */
[----:B---3--:R2:W-:Y:S04]  /*e360*/  STL.64 [R1+0x7c0], R44 ;  /* 0x0007c02c01007387 */ /* 0x0085e80000100a00 */
[----:B------:R-:W3:Y:S04]  /*e370*/  LDL.LU R50, [R1+0x188] ;  /* 0x0001880001327983 */ /* 0x000ee80000300800 */
[----:B------:R-:W3:Y:S04]  /*e380*/  LDL.LU R51, [R1+0x18c] ;  /* 0x00018c0001337983 */ /* 0x000ee80000300800 */
[----:B---3--:R3:W-:Y:S04]  /*e390*/  STL.64 [R1+0x7d0], R50 ;  /* 0x0007d03201007387 */ /* 0x0087e80000100a00 */
[----:B0-----:R-:W2:Y:S04]  /*e3a0*/  LDL.LU R58, [R1+0x198] ;  /* 0x00019800013a7983 */ /* 0x001ea80000300800 */
[----:B------:R-:W2:Y:S04]  /*e3b0*/  LDL.LU R59, [R1+0x19c] ;  /* 0x00019c00013b7983 */ /* 0x000ea80000300800 */
[----:B--2---:R-:W-:Y:S04]  /*e3c0*/  STL.64 [R1+0x7d8], R58 ;  /* 0x0007d83a01007387 */ /* 0x004fe80000100a00 */
[----:B-1----:R-:W2:Y:S04]  /*e3d0*/  LDL.LU R40, [R1+0x20] ;  /* 0x0000200001287983 */ /* 0x002ea80000300800 */
[----:B------:R-:W2:Y:S04]  /*e3e0*/  LDL.LU R41, [R1+0x24] ;  /* 0x0000240001297983 */ /* 0x000ea80000300800 */
[----:B------:R-:W2:Y:S04]  /*e3f0*/  LDL.LU R42, [R1+0x28] ;  /* 0x00002800012a7983 */ /* 0x000ea80000300800 */
[----:B------:R-:W2:Y:S04]  /*e400*/  LDL.LU R43, [R1+0x2c] ;  /* 0x00002c00012b7983 */ /* 0x000ea80000300800 */
[----:B--2---:R-:W-:Y:S04]  /*e410*/  STL.64 [R1+0x7f0], R42 ;  /* 0x0007f02a01007387 */ /* 0x004fe80000100a00 */
[----:B------:R-:W-:Y:S04]  /*e420*/  STL.64 [R1+0x7e8], R40 ;  /* 0x0007e82801007387 */ /* 0x000fe80000100a00 */
[----:B------:R-:W2:Y:S04]  /*e430*/  LDL.LU R6, [R1+0x1a8] ;  /* 0x0001a80001067983 */ /* 0x000ea80000300800 */
[----:B------:R-:W2:Y:S04]  /*e440*/  LDL.LU R7, [R1+0x1ac] ;  /* 0x0001ac0001077983 */ /* 0x000ea80000300800 */
[----:B--2---:R-:W-:Y:S04]  /*e450*/  STL.64 [R1+0x808], R6 ;  /* 0x0008080601007387 */ /* 0x004fe80000100a00 */
[----:B------:R0:W-:Y:S04]  /*e460*/  STL.64 [R1+0x800], R4 ;  /* 0x0008000401007387 */ /* 0x0001e80000100a00 */
[----:B------:R-:W2:Y:S04]  /*e470*/  LDL.LU R44, [R1+0x30] ;  /* 0x00003000012c7983 */ /* 0x000ea80000300800 */
[----:B------:R-:W2:Y:S04]  /*e480*/  LDL.LU R45, [R1+0x34] ;  /* 0x00003400012d7983 */ /* 0x000ea80000300800 */
[----:B------:R-:W2:Y:S04]  /*e490*/  LDL.LU R46, [R1+0x38] ;  /* 0x00003800012e7983 */ /* 0x000ea80000300800 */
[----:B------:R-:W2:Y:S04]  /*e4a0*/  LDL.LU R47, [R1+0x3c] ;  /* 0x00003c00012f7983 */ /* 0x000ea80000300800 */
[----:B--2---:R1:W-:Y:S04]  /*e4b0*/  STL.64 [R1+0x818], R46 ;  /* 0x0008182e01007387 */ /* 0x0043e80000100a00 */
[----:B------:R-:W-:Y:S04]  /*e4c0*/  STL.64 [R1+0x810], R44 ;  /* 0x0008102c01007387 */ /* 0x000fe80000100a00 */
[----:B---3--:R-:W2:Y:S04]  /*e4d0*/  LDL.LU R50, [R1+0x1b8] ;  /* 0x0001b80001327983 */ /* 0x008ea80000300800 */
[----:B------:R-:W2:Y:S04]  /*e4e0*/  LDL.LU R51, [R1+0x1bc] ;  /* 0x0001bc0001337983 */ /* 0x000ea80000300800 */
[----:B--2---:R-:W-:Y:S04]  /*e4f0*/  STL.64 [R1+0x820], R50 ;  /* 0x0008203201007387 */ /* 0x004fe80000100a00 */
[----:B------:R-:W2:Y:S04]  /*e500*/  LDL.LU R38, [R1+0x1c8] ;  /* 0x0001c80001267983 */ /* 0x000ea80000300800 */
[----:B------:R-:W2:Y:S04]  /*e510*/  LDL.LU R39, [R1+0x1cc] ;  /* 0x0001cc0001277983 */ /* 0x000ea80000300800 */
[----:B--2---:R2:W-:Y:S04]  /*e520*/  STL.64 [R1+0x828], R38 ;  /* 0x0008282601007387 */ /* 0x0045e80000100a00 */
[----:B------:R-:W3:Y:S04]  /*e530*/  LDL.LU R34, [R1+0x1d8] ;  /* 0x0001d80001227983 */ /* 0x000ee80000300800 */
[----:B------:R-:W3:Y:S01]  /*e540*/  LDL.LU R35, [R1+0x1dc] ;  /* 0x0001dc0001237983 */ /* 0x000ee20000300800 */
[----:B----4-:R-:W-:-:S04]  /*e550*/  FADD R61, R18, R61 ;  /* 0x0000003d123d7221 */ /* 0x010fc80000000000 */
[----:B------:R-:W-:Y:S01]  /*e560*/  FADD R61, R15, R61 ;  /* 0x0000003d0f3d7221 */ /* 0x000fe20000000000 */
[----:B---3--:R3:W-:Y:S04]  /*e570*/  STL.64 [R1+0x830], R34 ;  /* 0x0008302201007387 */ /* 0x0087e80000100a00 */
[----:B0-----:R-:W4:Y:S04]  /*e580*/  LDL.LU R4, [R1+0x60] ;  /* 0x0000600001047983 */ /* 0x001f280000300800 */
[----:B------:R-:W4:Y:S04]  /*e590*/  LDL.LU R5, [R1+0x64] ;  /* 0x0000640001057983 */ /* 0x000f280000300800 */
[----:B------:R-:W4:Y:S04]  /*e5a0*/  LDL.LU R6, [R1+0x68] ;  /* 0x0000680001067983 */ /* 0x000f280000300800 */
[----:B------:R-:W4:Y:S04]  /*e5b0*/  LDL.LU R7, [R1+0x6c] ;  /* 0x00006c0001077983 */ /* 0x000f280000300800 */
[----:B------:R-:W4:Y:S04]  /*e5c0*/  LDL.LU R15, [R1+0x320] ;  /* 0x00032000010f7983 */ /* 0x000f280000300800 */
[----:B-1----:R-:W4:Y:S04]  /*e5d0*/  LDL.LU R46, [R1+0x1e8] ;  /* 0x0001e800012e7983 */ /* 0x002f280000300800 */
[----:B------:R-:W4:Y:S04]  /*e5e0*/  LDL.LU R47, [R1+0x1ec] ;  /* 0x0001ec00012f7983 */ /* 0x000f280000300800 */
[----:B--2---:R-:W2:Y:S04]  /*e5f0*/  LDL.LU R38, [R1+0x1f8] ;  /* 0x0001f80001267983 */ /* 0x004ea80000300800 */
[----:B------:R-:W2:Y:S04]  /*e600*/  LDL.LU R39, [R1+0x1fc] ;  /* 0x0001fc0001277983 */ /* 0x000ea80000300800 */
[----:B------:R-:W2:Y:S04]  /*e610*/  LDL.LU R23, [R1+0x32c] ;  /* 0x00032c0001177983 */ /* 0x000ea80000300800 */
[----:B------:R-:W2:Y:S04]  /*e620*/  LDL.LU R26, [R1+0x31c] ;  /* 0x00031c00011a7983 */ /* 0x000ea80000300800 */
[----:B------:R-:W2:Y:S04]  /*e630*/  LDL.LU R32, [R1+0x80] ;  /* 0x0000800001207983 */ /* 0x000ea80000300800 */
[----:B------:R-:W2:Y:S04]  /*e640*/  LDL.LU R33, [R1+0x84] ;  /* 0x0000840001217983 */ /* 0x000ea80000300800 */
[----:B---3--:R-:W3:Y:S04]  /*e650*/  LDL.LU R34, [R1+0x88] ;  /* 0x0000880001227983 */ /* 0x008ee80000300800 */
[----:B------:R-:W3:Y:S04]  /*e660*/  LDL.LU R35, [R1+0x8c] ;  /* 0x00008c0001237983 */ /* 0x000ee80000300800 */
        /* <DEDUP_REMOVED lines=13> */
[----:B------:R-:W3:Y:S01]  /*e740*/  LDL.LU R58, [R1+0x48] ;  /* 0x00004800013a7983 */ /* 0x000ee20000300800 */
[----:B------:R-:W-:-:S03]  /*e750*/  FADD R61, R11, R61 ;  /* 0x0000003d0b3d7221 */ /* 0x000fc60000000000 */
        /* <DEDUP_REMOVED lines=8> */
[----:B----4-:R-:W-:-:S03]  /*e7e0*/  FADD R61, R15, R61 ;  /* 0x0000003d0f3d7221 */ /* 0x010fc60000000000 */
[----:B------:R-:W4:Y:S04]  /*e7f0*/  LDL.LU R15, [R1+0x15c] ;  /* 0x00015c00010f7983 */ /* 0x000f280000300800 */
[----:B------:R-:W4:Y:S04]  /*e800*/  LDL.LU R18, [R1+0x148] ;  /* 0x0001480001127983 */ /* 0x000f280000300800 */
[----:B------:R-:W4:Y:S01]  /*e810*/  LDL.LU R19, [R1+0x14c] ;  /* 0x00014c0001137983 */ /* 0x000f220000300800 */
[----:B--2---:R-:W-:-:S03]  /*e820*/  FADD R25, R23, R22 ;  /* 0x0000001617197221 */ /* 0x004fc60000000000 */
[----:B------:R-:W2:Y:S01]  /*e830*/  LDL.LU R22, [R1+0x138] ;  /* 0x0001380001167983 */ /* 0x000ea20000300800 */
[----:B------:R-:W-:-:S03]  /*e840*/  IMAD.MOV.U32 R23, RZ, RZ, R60 ;  /* 0x000000ffff177224 */ /* 0x000fc600078e003c */
[----:B------:R-:W2:Y:S01]  /*e850*/  LDL.LU R60, [R1+0x838] ;  /* 0x00083800013c7983 */ /* 0x000ea20000300800 */
[C---:B---3--:R-:W-:Y:S03]  /*e860*/  HMMA.16816.F32.BF16 R36, R28.reuse, R38, R32 ;  /* 0x000000261c24723c */ /* 0x048fe60000041820 */
[----:B------:R-:W3:Y:S11]  /*e870*/  LDL.LU.64 R34, [R1+0x830] ;  /* 0x0008300001227983 */ /* 0x000ef60000300a00 */
[----:B------:R-:W-:Y:S09]  /*e880*/  @!UPT UIADD3 URZ, URZ, URZ, URZ ;  /* 0x0000003f3f3ff290 */ /* 0x000ff2000fffe03f */
[----:B------:R-:W-:Y:S01]  /*e890*/  STL.64 [R1+0x210], R36 ;  /* 0x0002102401007387 */ /* 0x000fe20000100a00 */
[C---:B------:R-:W-:Y:S03]  /*e8a0*/  HMMA.16816.F32.BF16 R44, R28.reuse, R46, R48 ;  /* 0x0000002e1c2c723c */ /* 0x040fe60000041830 */
[----:B------:R0:W-:Y:S04]  /*e8b0*/  STL.64 [R1+0x218], R38 ;  /* 0x0002182601007387 */ /* 0x0001e80000100a00 */
[----:B0-----:R-:W2:Y:S04]  /*e8c0*/  LDL.LU.64 R38, [R1+0x828] ;  /* 0x0008280001267983 */ /* 0x001ea80000300a00 */
[----:B------:R-:W4:Y:S11]  /*e8d0*/  LDL.LU.64 R50, [R1+0x820] ;  /* 0x0008200001327983 */ /* 0x000f360000300a00 */
[----:B------:R-:W-:Y:S01]  /*e8e0*/  @!UPT UIADD3 URZ, URZ, URZ, URZ ;  /* 0x0000003f3f3ff290 */ /* 0x000fe2000fffe03f */
[----:B------:R-:W-:Y:S04]  /*e8f0*/  STL.64 [R1+0x90], R44 ;  /* 0x0000902c01007387 */ /* 0x000fe80000100a00 */
[----:B------:R0:W-:Y:S04]  /*e900*/  STL.64 [R1+0x98], R46 ;  /* 0x0000982e01007387 */ /* 0x0001e80000100a00 */
[----:B0-----:R-:W4:Y:S04]  /*e910*/  LDL.LU.64 R46, [R1+0x818] ;  /* 0x00081800012e7983 */ /* 0x001f280000300a00 */
[----:B------:R-:W4:Y:S01]  /*e920*/  LDL.LU.64 R44, [R1+0x810] ;  /* 0x00081000012c7983 */ /* 0x000f220000300a00 */
[C---:B---3--:R-:W-:Y:S03]  /*e930*/  HMMA.16816.F32.BF16 R32, R28.reuse, R34, R4 ;  /* 0x000000221c20723c */ /* 0x048fe60000041804 */
[----:B------:R-:W3:Y:S04]  /*e940*/  LDL.LU.64 R6, [R1+0x808] ;  /* 0x0008080001067983 */ /* 0x000ee80000300a00 */
[----:B------:R-:W3:Y:S01]  /*e950*/  LDL.LU.64 R4, [R1+0x800] ;  /* 0x0008000001047983 */ /* 0x000ee20000300a00 */
[C---:B--2---:R-:W-:Y:S11]  /*e960*/  HMMA.16816.F32.BF16 R36, R28.reuse, R38, R40 ;  /* 0x000000261c24723c */ /* 0x044ff60000041828 */
[----:B------:R-:W-:Y:S04]  /*e970*/  @!UPT UIADD3 URZ, URZ, URZ, URZ ;  /* 0x0000003f3f3ff290 */ /* 0x000fe8000fffe03f */
[----:B------:R0:W-:Y:S04]  /*e980*/  STL.64 [R1+0x230], R32 ;  /* 0x0002302001007387 */ /* 0x0001e80000100a00 */
[----:B------:R-:W-:Y:S01]  /*e990*/  STL.64 [R1+0x238], R34 ;  /* 0x0002382201007387 */ /* 0x000fe20000100a00 */
[----:B----4-:R-:W-:Y:S03]  /*e9a0*/  HMMA.16816.F32.BF16 R48, R28, R50, R56 ;  /* 0x000000321c30723c */ /* 0x010fe60000041838 */
[----:B0-----:R-:W2:Y:S04]  /*e9b0*/  LDL.LU.64 R32, [R1+0x7f8] ;  /* 0x0007f80001207983 */ /* 0x001ea80000300a00 */
[----:B------:R-:W4:Y:S04]  /*e9c0*/  LDL.LU.64 R42, [R1+0x7f0] ;  /* 0x0007f000012a7983 */ /* 0x000f280000300a00 */
[----:B------:R-:W4:Y:S04]  /*e9d0*/  LDL.LU.64 R40, [R1+0x7e8] ;  /* 0x0007e80001287983 */ /* 0x000f280000300a00 */
[----:B------:R0:W-:Y:S04]  /*e9e0*/  STL.64 [R1+0x220], R36 ;  /* 0x0002202401007387 */ /* 0x0001e80000100a00 */
[----:B------:R-:W-:Y:S04]  /*e9f0*/  STL.64 [R1+0x228], R38 ;  /* 0x0002282601007387 */ /* 0x000fe80000100a00 */
[----:B0-----:R-:W2:Y:S04]  /*ea00*/  LDL.LU.64 R36, [R1+0x7e0] ;  /* 0x0007e00001247983 */ /* 0x001ea80000300a00 */
[----:B------:R-:W4:Y:S04]  /*ea10*/  LDL.LU.64 R58, [R1+0x7d8] ;  /* 0x0007d800013a7983 */ /* 0x000f280000300a00 */
[----:B------:R-:W-:Y:S04]  /*ea20*/  STL.64 [R1+0x60], R48 ;  /* 0x0000603001007387 */ /* 0x000fe80000100a00 */
[----:B------:R0:W-:Y:S04]  /*ea30*/  STL.64 [R1+0x68], R50 ;  /* 0x0000683201007387 */ /* 0x0001e80000100a00 */
[----:B0-----:R-:W2:Y:S01]  /*ea40*/  LDL.LU.64 R50, [R1+0x7d0] ;  /* 0x0007d00001327983 */ /* 0x001ea20000300a00 */
[----:B---3--:R-:W-:Y:S01]  /*ea50*/  MOV R38, R5 ;  /* 0x0000000500267202 */ /* 0x008fe20000000f00 */
[----:B------:R-:W-:-:S02]  /*ea60*/  IMAD.MOV.U32 R39, RZ, RZ, R4 ;  /* 0x000000ffff277224 */ /* 0x000fc400078e0004 */
[C---:B------:R-:W-:Y:S01]  /*ea70*/  HMMA.16816.F32.BF16 R4, R28.reuse, R6, R44 ;  /* 0x000000061c04723c */ /* 0x040fe2000004182c */
[----:B------:R-:W3:Y:S04]  /*ea80*/  LDL.LU.64 R46, [R1+0x7c8] ;  /* 0x0007c800012e7983 */ /* 0x000ee80000300a00 */
[----:B------:R-:W3:Y:S11]  /*ea90*/  LDL.LU.64 R44, [R1+0x7c0] ;  /* 0x0007c000012c7983 */ /* 0x000ef60000300a00 */
[----:B------:R-:W-:Y:S07]  /*eaa0*/  @!UPT UIADD3 URZ, URZ, URZ, URZ ;  /* 0x0000003f3f3ff290 */ /* 0x000fee000fffe03f */
[----:B------:R-:W-:Y:S04]  /*eab0*/  STL.64 [R1+0x260], R4 ;  /* 0x0002600401007387 */ /* 0x000fe80000100a00 */
[----:B------:R0:W-:Y:S04]  /*eac0*/  STL.64 [R1+0x268], R6 ;  /* 0x0002680601007387 */ /* 0x0001e80000100a00 */
[----:B0-----:R-:W3:Y:S01]  /*ead0*/  LDL.LU.64 R6, [R1+0x7b8] ;  /* 0x0007b80001067983 */ /* 0x001ee20000300a00 */
[C---:B----4-:R-:W-:Y:S03]  /*eae0*/  HMMA.16816.F32.BF16 R56, R28.reuse, R58, R40 ;  /* 0x0000003a1c38723c */ /* 0x050fe60000041828 */
[----:B------:R-:W4:Y:S04]  /*eaf0*/  LDL.LU.64 R42, [R1+0x7b0] ;  /* 0x0007b000012a7983 */ /* 0x000f280000300a00 */
[----:B------:R-:W4:Y:S01]  /*eb00*/  LDL.LU.64 R40, [R1+0x7a8] ;  /* 0x0007a80001287983 */ /* 0x000f220000300a00 */
[C---:B--2---:R-:W-:Y:S11]  /*eb10*/  HMMA.16816.F32.BF16 R48, R28.reuse, R50, R52 ;  /* 0x000000321c30723c */ /* 0x044ff60000041834 */
[----:B------:R-:W-:Y:S04]  /*eb20*/  @!UPT UIADD3 URZ, URZ, URZ, URZ ;  /* 0x0000003f3f3ff290 */ /* 0x000fe8000fffe03f */
        /* <DEDUP_REMOVED lines=10> */
[C---:B---3--:R-:W-:Y:S03]  /*ebd0*/  HMMA.16816.F32.BF16 R4, R28.reuse, R6, R44 ;  /* 0x000000061c04723c */ /* 0x048fe6000004182c */
[----:B------:R-:W3:Y:S04]  /*ebe0*/  LDL.LU.64 R46, [R1+0x770] ;  /* 0x00077000012e7983 */ /* 0x000ee80000300a00 */
[----:B------:R-:W3:Y:S11]  /*ebf0*/  LDL.LU.64 R44, [R1+0x768] ;  /* 0x00076800012c7983 */ /* 0x000ef60000300a00 */
[----:B------:R-:W-:Y:S05]  /*ec00*/  @!UPT UIADD3 URZ, URZ, URZ, URZ ;  /* 0x0000003f3f3ff290 */ /* 0x000fea000fffe03f */
[----:B------:R-:W-:Y:S04]  /*ec10*/  STL.64 [R1+0x320], R4 ;  /* 0x0003200401007387 */ /* 0x000fe80000100a00 */
[----:B------:R0:W-:Y:S04]  /*ec20*/  STL.64 [R1+0x328], R6 ;  /* 0x0003280601007387 */ /* 0x0001e80000100a00 */
[----:B0-----:R-:W2:Y:S04]  /*ec30*/  LDL.LU.64 R6, [R1+0x760] ;  /* 0x0007600001067983 */ /* 0x001ea80000300a00 */
[----:B------:R-:W2:Y:S01]  /*ec40*/  LDL.LU.64 R4, [R1+0x758] ;  /* 0x0007580001047983 */ /* 0x000ea20000300a00 */
[----:B------:R-:W-:Y:S01]  /*ec50*/  MOV R34, R9 ;  /* 0x0000000900227202 */ /* 0x000fe20000000f00 */
[----:B------:R-:W-:Y:S01]  /*ec60*/  IMAD.MOV.U32 R35, RZ, RZ, R8 ;  /* 0x000000ffff237224 */ /* 0x000fe200078e0008 */
        /* <DEDUP_REMOVED lines=8> */
[----:B--2---:R-:W-:Y:S01]  /*ecf0*/  HMMA.16816.F32.BF16 R8, R28, R14, R8 ;  /* 0x0000000e1c08723c */ /* 0x004fe20000041808 */
[----:B------:R-:W2:Y:S04]  /*ed00*/  LDL.LU.64 R14, [R1+0x740] ;  /* 0x00074000010e7983 */ /* 0x000ea80000300a00 */
[----:B------:R-:W2:Y:S01]  /*ed10*/  LDL.LU.64 R12, [R1+0x738] ;  /* 0x00073800010c7983 */ /* 0x000ea20000300a00 */
[----:B------:R-:W-:-:S02]  /*ed20*/  FADD R24, R26, R61 ;  /* 0x0000003d1a187221 */ /* 0x000fc40000000000 */
[----:B------:R-:W-:Y:S02]  /*ed30*/  FADD R61, R27, R25 ;  /* 0x000000191b3d7221 */ /* 0x000fe40000000000 */
[----:B------:R-:W-:Y:S02]  /*ed40*/  FADD R16, R16, R24 ;  /* 0x0000001810107221 */ /* 0x000fe40000000000 */
[----:B------:R-:W-:Y:S02]  /*ed50*/  FADD R25, R21, R61 ;  /* 0x0000003d15197221 */ /* 0x000fe40000000000 */
[----:B------:R-:W-:Y:S02]  /*ed60*/  IMAD.MOV.U32 R27, RZ, RZ, R17 ;  /* 0x000000ffff1b7224 */ /* 0x000fe400078e0011 */
[----:B------:R-:W-:-:S07]  /*ed70*/  FADD R61, R60, R16 ;  /* 0x000000103c3d7221 */ /* 0x000fce0000000000 */
[----:B------:R-:W-:Y:S04]  /*ed80*/  STL.64 [R1+0x370], R8 ;  /* 0x0003700801007387 */ /* 0x000fe80000100a00 */
[----:B------:R0:W-:Y:S04]  /*ed90*/  STL.64 [R1+0x378], R10 ;  /* 0x0003780a01007387 */ /* 0x0001e80000100a00 */
[----:B0-----:R-:W3:Y:S01]  /*eda0*/  LDL.LU R11, [R1+0x310] ;  /* 0x00031000010b7983 */ /* 0x001ee20000300800 */
[C---:B--2---:R-:W-:Y:S03]  /*edb0*/  HMMA.16816.F32.BF16 R12, R28.reuse, R18, R12 ;  /* 0x000000121c0c723c */ /* 0x044fe6000004180c */
[----:B------:R-:W2:Y:S04]  /*edc0*/  LDL.LU.64 R18, [R1+0x730] ;  /* 0x0007300001127983 */ /* 0x000ea80000300a00 */
[----:B------:R-:W2:Y:S01]  /*edd0*/  LDL.LU.64 R16, [R1+0x728] ;  /* 0x0007280001107983 */ /* 0x000ea20000300a00 */
[----:B------:R-:W-:Y:S11]  /*ede0*/  MOV R26, R20 ;  /* 0x00000014001a7202 */ /* 0x000ff60000000f00 */
[----:B------:R-:W-:Y:S04]  /*edf0*/  @!UPT UIADD3 URZ, URZ, URZ, URZ ;  /* 0x0000003f3f3ff290 */ /* 0x000fe8000fffe03f */
[----:B------:R-:W-:Y:S04]  /*ee00*/  STL.64 [R1+0x360], R12 ;  /* 0x0003600c01007387 */ /* 0x000fe80000100a00 */
[----:B------:R0:W-:Y:S04]  /*ee10*/  STL.64 [R1+0x368], R14 ;  /* 0x0003680e01007387 */ /* 0x0001e80000100a00 */
[----:B0-----:R-:W3:Y:S04]  /*ee20*/  LDL.LU R14, [R1+0x300] ;  /* 0x00030000010e7983 */ /* 0x001ee80000300800 */
[----:B------:R-:W3:Y:S01]  /*ee30*/  LDL.LU R15, [R1+0x304] ;  /* 0x00030400010f7983 */ /* 0x000ee20000300800 */
[C---:B--2---:R-:W-:Y:S03]  /*ee40*/  HMMA.16816.F32.BF16 R16, R28.reuse, R22, R16 ;  /* 0x000000161c10723c */ /* 0x044fe60000041810 */
[----:B------:R-:W2:Y:S04]  /*ee50*/  LDL.LU.64 R22, [R1+0x720] ;  /* 0x0007200001167983 */ /* 0x000ea80000300a00 */
[----:B------:R-:W2:Y:S11]  /*ee60*/  LDL.LU.64 R20, [R1+0x718] ;  /* 0x0007180001147983 */ /* 0x000eb60000300a00 */
[----:B------:R-:W-:Y:S05]  /*ee70*/  @!UPT UIADD3 URZ, URZ, URZ, URZ ;  /* 0x0000003f3f3ff290 */ /* 0x000fea000fffe03f */
[----:B------:R-:W-:Y:S04]  /*ee80*/  STL.64 [R1+0x350], R16 ;  /* 0x0003501001007387 */ /* 0x000fe80000100a00 */
[----:B------:R0:W-:Y:S02]  /*ee90*/  STL.64 [R1+0x358], R18 ;  /* 0x0003581201007387 */ /* 0x0001e40000100a00 */
[----:B0-----:R-:W-:Y:S01]  /*eea0*/  MOV R18, R58 ;  /* 0x0000003a00127202 */ /* 0x001fe20000000f00 */
[----:B------:R-:W-:Y:S01]  /*eeb0*/  IMAD.MOV.U32 R19, RZ, RZ, R59 ;  /* 0x000000ffff137224 */ /* 0x000fe200078e003b */
[----:B------:R-:W3:Y:S04]  /*eec0*/  LDL.LU R58, [R1+0x710] ;  /* 0x00071000013a7983 */ /* 0x000ee80000300800 */
[----:B------:R-:W3:Y:S04]  /*eed0*/  LDL.LU R59, [R1+0x70c] ;  /* 0x00070c00013b7983 */ /* 0x000ee80000300800 */
[----:B------:R-:W0:Y:S04]  /*eee0*/  SHFL.BFLY PT, R60, R25, 0x2, 0x1f ;  /* 0x0c401f00193c7f89 */ /* 0x000e2800000e0000 */
[----:B------:R-:W1:Y:S04]  /*eef0*/  SHFL.BFLY PT, R24, R61, 0x2, 0x1f ;  /* 0x0c401f003d187f89 */ /* 0x000e6800000e0000 */
[----:B------:R-:W4:Y:S01]  /*ef00*/  LDL.LU R12, [R1+0x4a0] ;  /* 0x0004a000010c7983 */ /* 0x000f220000300800 */
[----:B--2---:R-:W-:Y:S07]  /*ef10*/  HMMA.16816.F32.BF16 R4, R28, R6, R20 ;  /* 0x000000061c04723c */ /* 0x004fee0000041814 */
[----:B------:R-:W-:-:S02]  /*ef20*/  MOV R22, R0 ;  /* 0x0000000000167202 */ /* 0x000fc40000000f00 */
[----:B------:R-:W2:Y:S01]  /*ef30*/  LDL.LU R0, [R1+0x708] ;  /* 0x0007080001007983 */ /* 0x000ea20000300800 */
[----:B------:R-:W-:Y:S11]  /*ef40*/  IMAD.MOV.U32 R23, RZ, RZ, R3 ;  /* 0x000000ffff177224 */ /* 0x000ff600078e0003 */
[----:B------:R-:W-:Y:S02]  /*ef50*/  @!UPT UIADD3 URZ, URZ, URZ, URZ ;  /* 0x0000003f3f3ff290 */ /* 0x000fe4000fffe03f */
[----:B------:R0:W-:Y:S04]  /*ef60*/  STL.64 [R1+0x3e0], R4 ;  /* 0x0003e00401007387 */ /* 0x0001e80000100a00 */
[----:B------:R-:W-:Y:S04]  /*ef70*/  STL.64 [R1+0x3e8], R6 ;  /* 0x0003e80601007387 */ /* 0x000fe80000100a00 */
[----:B------:R-:W2:Y:S01]  /*ef80*/  LDL.LU R3, [R1+0x704] ;  /* 0x0007040001037983 */ /* 0x000ea20000300800 */
[----:B0-----:R-:W-:-:S03]  /*ef90*/  FADD R4, R25, R60 ;  /* 0x0000003c19047221 */ /* 0x001fc60000000000 */
[----:B------:R-:W2:Y:S01]  /*efa0*/  LDL.LU R60, [R1+0x700] ;  /* 0x00070000013c7983 */ /* 0x000ea20000300800 */
[----:B-1----:R-:W-:Y:S01]  /*efb0*/  FADD R5, R61, R24 ;  /* 0x000000183d057221 */ /* 0x002fe20000000000 */
[C---:B---3--:R-:W-:Y:S02]  /*efc0*/  HMMA.16816.F32.BF16 R56, R28.reuse, R26, R56 ;  /* 0x0000001a1c38723c */ /* 0x048fe40000041838 */
[----:B------:R-:W3:Y:S04]  /*efd0*/  LDL.LU.64 R26, [R1+0x6f8] ;  /* 0x0006f800011a7983 */ /* 0x000ee80000300a00 */
[----:B------:R-:W3:Y:S11]  /*efe0*/  LDL.LU.64 R24, [R1+0x6f0] ;  /* 0x0006f00001187983 */ /* 0x000ef60000300a00 */
[----:B------:R-:W-:Y:S06]  /*eff0*/  @!UPT UIADD3 URZ, URZ, URZ, URZ ;  /* 0x0000003f3f3ff290 */ /* 0x000fec000fffe03f */
[----:B------:R-:W-:Y:S04]  /*f000*/  STL.64 [R1+0x340], R56 ;  /* 0x0003403801007387 */ /* 0x000fe80000100a00 */
[----:B------:R0:W-:Y:S04]  /*f010*/  STL.64 [R1+0x348], R58 ;  /* 0x0003483a01007387 */ /* 0x0001e80000100a00 */
[----:B------:R-:W2:Y:S04]  /*f020*/  LDL.LU R10, [R1+0x4a8] ;  /* 0x0004a800010a7983 */ /* 0x000ea80000300800 */
[----:B------:R-:W2:Y:S01]  /*f030*/  LDL.LU R9, [R1+0x4ac] ;  /* 0x0004ac0001097983 */ /* 0x000ea20000300800 */
[----:B0-----:R-:W-:Y:S01]  /*f040*/  MOV R58, R33 ;  /* 0x00000021003a7202 */ /* 0x001fe20000000f00 */
[----:B------:R-:W-:Y:S01]  /*f050*/  IMAD.MOV.U32 R59, RZ, RZ, R32 ;  /* 0x000000ffff3b7224 */ /* 0x000fe200078e0020 */
[C---:B---3--:R-:W-:Y:S01]  /*f060*/  HMMA.16816.F32.BF16 R24, R28.reuse, R34, R24 ;  /* 0x000000221c18723c */ /* 0x048fe20000041818 */
[----:B------:R-:W3:Y:S04]  /*f070*/  LDL.LU.64 R34, [R1+0x6e8] ;  /* 0x0006e80001227983 */ /* 0x000ee80000300a00 */
[----:B------:R-:W3:Y:S11]  /*f080*/  LDL.LU.64 R32, [R1+0x6e0] ;  /* 0x0006e00001207983 */ /* 0x000ef60000300a00 */
[----:B------:R-:W-:Y:S07]  /*f090*/  @!UPT UIADD3 URZ, URZ, URZ, URZ ;  /* 0x0000003f3f3ff290 */ /* 0x000fee000fffe03f */
[----:B------:R-:W-:Y:S04]  /*f0a0*/  STL.64 [R1+0x70], R24 ;  /* 0x0000701801007387 */ /* 0x000fe80000100a00 */
[----:B------:R0:W-:Y:S02]  /*f0b0*/  STL.64 [R1+0x78], R26 ;  /* 0x0000781a01007387 */ /* 0x0001e40000100a00 */
        /* <DEDUP_REMOVED lines=8> */
[----:B--2---:R-:W-:Y:S01]  /*f140*/  MOV R34, R0 ;  /* 0x0000000000227202 */ /* 0x004fe20000000f00 */
[----:B------:R-:W-:Y:S01]  /*f150*/  IMAD.MOV.U32 R35, RZ, RZ, R2 ;  /* 0x000000ffff237224 */ /* 0x000fe200078e0002 */
[----:B------:R0:W5:Y:S04]  /*f160*/  LDL.LU R0, [R1+0x6cc] ;  /* 0x0006cc0001007983 */ /* 0x0001680000300800 */
[----:B------:R-:W2:Y:S01]  /*f170*/  LDL.LU R2, [R1+0x6c8] ;  /* 0x0006c80001027983 */ /* 0x000ea20000300800 */
[C---:B------:R-:W-:Y:S03]  /*f180*/  HMMA.16816.F32.BF16 R20, R28.reuse, R22, R52 ;  /* 0x000000161c14723c */ /* 0x040fe60000041834 */
[----:B------:R-:W1:Y:S04]  /*f190*/  SHFL.BFLY PT, R6, R4, 0x1, 0x1f ;  /* 0x0c201f0004067f89 */ /* 0x000e6800000e0000 */
[----:B------:R-:W0:Y:S01]  /*f1a0*/  SHFL.BFLY PT, R7, R5, 0x1, 0x1f ;  /* 0x0c201f0005077f89 */ /* 0x000e2200000e0000 */
[----:B----4-:R-:W-:Y:S01]  /*f1b0*/  HMMA.16816.F32.BF16 R16, R28, R18, R40 ;  /* 0x000000121c10723c */ /* 0x010fe20000041828 */
[----:B------:R-:W-:-:S02]  /*f1c0*/  MOV R8, 0x40 ;  /* 0x0000004000087802 */ /* 0x000fc40000000f00 */
[----:B------:R-:W-:-:S03]  /*f1d0*/  IADD3 R12, R12, 0x40, RZ ;  /* 0x000000400c0c7810 */ /* 0x000fc60007ffe0ff */
[C---:B------:R-:W-:Y:S02]  /*f1e0*/  IMAD R14, R8.reuse, c[0x0][0x1b4], R14 ;  /* 0x00006d00080e7a24 */ /* 0x040fe400078e020e */
[----:B------:R-:W-:Y:S02]  /*f1f0*/  IMAD R15, R8, c[0x0][0x1a4], R15 ;  /* 0x00006900080f7a24 */ /* 0x000fe400078e020f */
[----:B-1----:R-:W-:Y:S02]  /*f200*/  FADD R6, R4, R6 ;  /* 0x0000000604067221 */ /* 0x002fe40000000000 */
[----:B0-----:R-:W-:Y:S02]  /*f210*/  FADD R7, R5, R7 ;  /* 0x0000000705077221 */ /* 0x001fe40000000000 */
[----:B------:R-:W-:Y:S01]  /*f220*/  FFMA R10, R11, R10, R6 ;  /* 0x0000000a0b0a7223 */ /* 0x000fe20000000006 */
[----:B------:R-:W-:Y:S01]  /*f230*/  ISETP.GE.AND P0, PT, R12, c[0x0][0x1d0], PT ;  /* 0x000074000c007a0c */ /* 0x000fe20003f06270 */
[C---:B---3--:R-:W-:Y:S08]  /*f240*/  HMMA.16816.F32.BF16 R36, R28.reuse, R34, R36 ;  /* 0x000000221c24723c */ /* 0x048ff00000041824 */
[C---:B------:R-:W-:Y:S08]  /*f250*/  HMMA.16816.F32.BF16 R32, R28.reuse, R26, R44 ;  /* 0x0000001a1c20723c */ /* 0x040ff0000004182c */
[----:B------:R-:W-:Y:S07]  /*f260*/  HMMA.16816.F32.BF16 R24, R28, R58, R48 ;  /* 0x0000003a1c18723c */ /* 0x000fee0000041830 */
[----:B------:R0:W-:Y:S04]  /*f270*/  STL.64 [R1+0x380], R36 ;  /* 0x0003802401007387 */ /* 0x0001e80000100a00 */
[----:B------:R0:W-:Y:S04]  /*f280*/  STL.64 [R1+0x388], R38 ;  /* 0x0003882601007387 */ /* 0x0001e80000100a00 */
[----:B------:R0:W-:Y:S04]  /*f290*/  STL.64 [R1+0x3a0], R32 ;  /* 0x0003a02001007387 */ /* 0x0001e80000100a00 */
[----:B------:R0:W-:Y:S04]  /*f2a0*/  STL.64 [R1+0x3a8], R34 ;  /* 0x0003a82201007387 */ /* 0x0001e80000100a00 */
[----:B------:R0:W-:Y:S04]  /*f2b0*/  STL.64 [R1+0x3d0], R24 ;  /* 0x0003d01801007387 */ /* 0x0001e80000100a00 */
[----:B------:R0:W-:Y:S04]  /*f2c0*/  STL.64 [R1+0x3d8], R26 ;  /* 0x0003d81a01007387 */ /* 0x0001e80000100a00 */
[----:B------:R0:W-:Y:S04]  /*f2d0*/  STL.64 [R1+0x3c0], R20 ;  /* 0x0003c01401007387 */ /* 0x0001e80000100a00 */
[----:B------:R0:W-:Y:S01]  /*f2e0*/  STL.64 [R1+0x3c8], R22 ;  /* 0x0003c81601007387 */ /* 0x0001e20000100a00 */
[----:B--2---:R-:W-:-:S03]  /*f2f0*/  FFMA R9, R2, R9, R7 ;  /* 0x0000000902097223 */ /* 0x004fc60000000007 */
[----:B------:R0:W-:Y:S04]  /*f300*/  STL.64 [R1+0x3b0], R16 ;  /* 0x0003b01001007387 */ /* 0x0001e80000100a00 */
[----:B------:R0:W-:Y:S04]  /*f310*/  STL.64 [R1+0x3b8], R18 ;  /* 0x0003b81201007387 */ /* 0x0001e80000100a00 */
[----:B------:R0:W-:Y:S04]  /*f320*/  STL [R1+0x4a0], R12 ;  /* 0x0004a00c01007387 */ /* 0x0001e80000100800 */
[----:B------:R0:W-:Y:S04]  /*f330*/  STL [R1+0x300], R14 ;  /* 0x0003000e01007387 */ /* 0x0001e80000100800 */
[----:B------:R0:W5:Y:S04]  /*f340*/  LDL.LU R2, [R1+0x6c4] ;  /* 0x0006c40001027983 */ /* 0x0001680000300800 */
[----:B------:R0:W-:Y:S04]  /*f350*/  STL [R1+0x304], R15 ;  /* 0x0003040f01007387 */ /* 0x0001e80000100800 */
[----:B------:R0:W-:Y:S04]  /*f360*/  STL [R1+0x4a8], R10 ;  /* 0x0004a80a01007387 */ /* 0x0001e80000100800 */
[----:B------:R0:W-:Y:S04]  /*f370*/  STL [R1+0x80], R60 ;  /* 0x0000803c01007387 */ /* 0x0001e80000100800 */
[----:B------:R0:W-:Y:S04]  /*f380*/  STL [R1+0x4ac], R9 ;  /* 0x0004ac0901007387 */ /* 0x0001e80000100800 */
[----:B------:R0:W-:Y:S01]  /*f390*/  STL [R1+0x84], R3 ;  /* 0x0000840301007387 */ /* 0x0001e20000100800 */
[----:B------:R-:W-:Y:S01]  /*f3a0*/  @P0 CALL.REL.NOINC `(.L_x_1) ;  /* 0x0000001000000944 */ /* 0x000fe20003c00000 */
[----:B------:R-:W-:Y:S05]  /*f3b0*/  BRA `(.L_x_2) ;  /* 0xffff651000007947 */ /* 0x000fea000383ffff */
.L_x_1:
[----:B------:R1:W-:Y:S04]  /*f3c0*/  STL [R1+0x180], R60 ;  /* 0x0001803c01007387 */ /* 0x0003e80000100800 */
[----:B------:R1:W-:Y:S02]  /*f3d0*/  STL [R1+0x17c], R3 ;  /* 0x00017c0301007387 */ /* 0x0003e40000100800 */
.L_x_0:
[----:B------:R-:W2:Y:S04]  /*f3e0*/  LDL.LU R8, [R1+0x4ac] ;  /* 0x0004ac0001087983 */ /* 0x000ea80000300800 */
[----:B------:R-:W3:Y:S01]  /*f3f0*/  LDL.LU R6, [R1+0x4a8] ;  /* 0x0004a80001067983 */ /* 0x000ee20000300800 */
[----:B------:R-:W-:-:S03]  /*f400*/  MOV R5, 0x3dc6b27f ;  /* 0x3dc6b27f00057802 */ /* 0x000fc60000000f00 */
[----:B------:R-:W-:Y:S01]  /*f410*/  BAR.SYNC.DEFER_BLOCKING 0x0 ;  /* 0x0000000000007b1d */ /* 0x000fe20000010000 */
[C---:B0--3-5:R-:W-:Y:S01]  /*f420*/  FMUL R2, R6.reuse, 8388608 ;  /* 0x4b00000006027820 */ /* 0x069fe20000400000 */
[----:B------:R-:W-:-:S04]  /*f430*/  FSETP.GEU.AND P0, PT, R6, 1.175494350822287508e-38, PT ;  /* 0x008000000600780b */ /* 0x000fc80003f0e000 */
[----:B------:R0:W-:Y:S01]  /*f440*/  STL [R1+0x760], R6 ;  /* 0x0007600601007387 */ /* 0x0001e20000100800 */
[----:B------:R-:W-:Y:S02]  /*f450*/  FSEL R2, R2, R6, !P0 ;  /* 0x0000000602027208 */ /* 0x000fe40004000000 */
[----:B-1----:R-:W-:Y:S02]  /*f460*/  FSEL R3, RZ, -23, P0 ;  /* 0xc1b80000ff037808 */ /* 0x002fe40000000000 */
[C---:B------:R-:W-:Y:S02]  /*f470*/  IADD3 R0, R2.reuse, -0x3f3504f3, RZ ;  /* 0xc0cafb0d02007810 */ /* 0x040fe40007ffe0ff */
[----:B------:R-:W-:Y:S02]  /*f480*/  ISETP.GE.U32.AND P0, PT, R2, 0x7f800000, PT ;  /* 0x7f8000000200780c */ /* 0x000fe40003f06070 */
[----:B------:R-:W-:-:S04]  /*f490*/  LOP3.LUT R0, R0, 0xff800000, RZ, 0xc0, !PT ;  /* 0xff80000000007812 */ /* 0x000fc800078ec0ff */
[----:B------:R1:W3:Y:S02]  /*f4a0*/  I2F R4, R0 ;  /* 0x0000000000047306 */ /* 0x0002e40000201400 */
[----:B-1----:R-:W-:-:S04]  /*f4b0*/  IMAD.IADD R0, R2, 0x1, -R0 ;  /* 0x0000000102007824 */ /* 0x002fc800078e0a00 */
[----:B------:R-:W-:Y:S02]  /*f4c0*/  FADD R0, R0, -1 ;  /* 0xbf80000000007421 */ /* 0x000fe40000000000 */
[----:B---3--:R-:W-:Y:S02]  /*f4d0*/  FFMA.FTZ R4, R4, 1.1920928955078125e-07, R3 ;  /* 0x3400000004047823 */ /* 0x008fe40000010003 */
[----:B------:R-:W-:-:S04]  /*f4e0*/  FFMA.FTZ R3, R0, R5, -0.16845393180847167969 ;  /* 0xbe2c7f3000037423 */ /* 0x000fc80000010005 */
[----:B------:R-:W-:-:S04]  /*f4f0*/  FFMA.FTZ R3, R0, R3, 0.1716887056827545166 ;  /* 0x3e2fcf2a00037423 */ /* 0x000fc80000010003 */
[----:B------:R-:W-:-:S04]  /*f500*/  FFMA.FTZ R3, R0, R3, -0.17900948226451873779 ;  /* 0xbe374e4300037423 */ /* 0x000fc80000010003 */
[----:B------:R-:W-:-:S04]  /*f510*/  FFMA.FTZ R3, R0, R3, 0.20512372255325317383 ;  /* 0x3e520bf400037423 */ /* 0x000fc80000010003 */
[----:B------:R-:W-:-:S04]  /*f520*/  FFMA.FTZ R3, R0, R3, -0.24046532809734344482 ;  /* 0xbe763c8b00037423 */ /* 0x000fc80000010003 */
[----:B------:R-:W-:-:S04]  /*f530*/  FFMA.FTZ R3, R0, R3, 0.28857114911079406738 ;  /* 0x3e93bf9900037423 */ /* 0x000fc80000010003 */
[----:B------:R-:W-:-:S04]  /*f540*/  FFMA.FTZ R3, R0, R3, -0.36067417263984680176 ;  /* 0xbeb8aa4900037423 */ /* 0x000fc80000010003 */
[----:B------:R-:W-:-:S04]  /*f550*/  FFMA.FTZ R3, R0, R3, 0.48089820146560668945 ;  /* 0x3ef6384a00037423 */ /* 0x000fc80000010003 */
[----:B------:R-:W-:-:S04]  /*f560*/  FFMA.FTZ R3, R0, R3, -0.72134751081466674805 ;  /* 0xbf38aa3b00037423 */ /* 0x000fc80000010003 */
[----:B------:R-:W-:-:S04]  /*f570*/  FMUL R3, R0, R3 ;  /* 0x0000000300037220 */ /* 0x000fc80000400000 */
[----:B------:R-:W-:-:S04]  /*f580*/  FMUL R3, R0, R3 ;  /* 0x0000000300037220 */ /* 0x000fc80000400000 */
[----:B------:R-:W-:Y:S02]  /*f590*/  FFMA.FTZ R0, R0, 1.4426950216293334961, R3 ;  /* 0x3fb8aa3b00007823 */ /* 0x000fe40000010003 */
[----:B------:R-:W-:Y:S02]  /*f5a0*/  @P0 IMAD.MOV.U32 R3, RZ, RZ, 0x7f800000 ;  /* 0x7f800000ff030424 */ /* 0x000fe400078e00ff */
[----:B------:R-:W-:Y:S01]  /*f5b0*/  FADD R7, R4, R0 ;  /* 0x0000000004077221 */ /* 0x000fe20000000000 */
[----:B--2---:R-:W-:Y:S01]  /*f5c0*/  MOV R0, R8 ;  /* 0x0000000800007202 */ /* 0x004fe20000000f00 */
[C---:B------:R-:W-:Y:S01]  /*f5d0*/  @P0 FFMA.FTZ R7, R2.reuse, R3, +INF ;  /* 0x7f80000002070423 */ /* 0x040fe20000010003 */
[----:B------:R-:W-:Y:S02]  /*f5e0*/  FSETP.NEU.AND P0, PT, R2, RZ, PT ;  /* 0x000000ff0200720b */ /* 0x000fe40003f0d000 */
[C---:B------:R-:W-:Y:S01]  /*f5f0*/  FSETP.GEU.AND P1, PT, R0.reuse, 1.175494350822287508e-38, PT ;  /* 0x008000000000780b */ /* 0x040fe20003f2e000 */
[----:B------:R-:W-:Y:S01]  /*f600*/  FMUL R2, R0, 8388608 ;  /* 0x4b00000000027820 */ /* 0x000fe20000400000 */
[----:B------:R-:W-:Y:S02]  /*f610*/  STL [R1+0x178], R7 ;  /* 0x0001780701007387 */ /* 0x000fe40000100800 */
[----:B------:R-:W-:-:S02]  /*f620*/  FSEL R3, RZ, -23, P1 ;  /* 0xc1b80000ff037808 */ /* 0x000fc40000800000 */
[----:B0-----:R-:W-:-:S04]  /*f630*/  FSEL R6, R2, R0, !P1 ;  /* 0x0000000002067208 */ /* 0x001fc80004800000 */
[----:B------:R-:W-:Y:S01]  /*f640*/  IADD3 R2, R6, -0x3f3504f3, RZ ;  /* 0xc0cafb0d06027810 */ /* 0x000fe20007ffe0ff */
[----:B------:R0:W-:Y:S03]  /*f650*/  STL [R1+0x14], R6 ;  /* 0x0000140601007387 */ /* 0x0001e60000100800 */
[----:B------:R-:W-:-:S04]  /*f660*/  LOP3.LUT R2, R2, 0xff800000, RZ, 0xc0, !PT ;  /* 0xff80000002027812 */ /* 0x000fc800078ec0ff */
[----:B------:R1:W2:Y:S02]  /*f670*/  I2F R4, R2 ;  /* 0x0000000200047306 */ /* 0x0002a40000201400 */
[----:B-1----:R-:W-:Y:S02]  /*f680*/  IMAD.IADD R2, R6, 0x1, -R2 ;  /* 0x0000000106027824 */ /* 0x002fe400078e0a02 */
[----:B0-----:R-:W3:Y:S02]  /*f690*/  LDL.LU R6, [R1+0x2e8] ;  /* 0x0002e80001067983 */ /* 0x001ee40000300800 */
[----:B------:R-:W-:Y:S02]  /*f6a0*/  FADD R2, R2, -1 ;  /* 0xbf80000002027421 */ /* 0x000fe40000000000 */
[----:B--2---:R-:W-:Y:S02]  /*f6b0*/  FFMA.FTZ R4, R4, 1.1920928955078125e-07, R3 ;  /* 0x3400000004047823 */ /* 0x004fe40000010003 */
        /* <DEDUP_REMOVED lines=11> */
[----:B------:R-:W-:-:S04]  /*f770*/  FFMA.FTZ R2, R2, 1.4426950216293334961, R3 ;  /* 0x3fb8aa3b02027823 */ /* 0x000fc80000010003 */
[----:B------:R-:W-:-:S05]  /*f780*/  FADD R2, R4, R2 ;  /* 0x0000000204027221 */ /* 0x000fca0000000000 */
[----:B------:R-:W-:Y:S04]  /*f790*/  STL [R1+0x174], R2 ;  /* 0x0001740201007387 */ /* 0x000fe80000100800 */
[----:B---3--:R0:W-:Y:S04]  /*f7a0*/  STL [R1+0x774], R6 ;  /* 0x0007740601007387 */ /* 0x0081e80000100800 */
[----:B0-----:R-:W2:Y:S04]  /*f7b0*/  LDL.LU R6, [R1+0x2ec] ;  /* 0x0002ec0001067983 */ /* 0x001ea80000300800 */
[----:B--2---:R0:W-:Y:S04]  /*f7c0*/  STL [R1+0x778], R6 ;  /* 0x0007780601007387 */ /* 0x0041e80000100800 */
[----:B0-----:R-:W2:Y:S04]  /*f7d0*/  LDL.LU R6, [R1+0x3f8] ;  /* 0x0003f80001067983 */ /* 0x001ea80000300800 */
[----:B--2---:R0:W-:Y:S04]  /*f7e0*/  STL [R1+0x77c], R6 ;  /* 0x00077c0601007387 */ /* 0x0041e80000100800 */
[----:B0-----:R-:W2:Y:S01]  /*f7f0*/  LDL.LU R6, [R1+0x3fc] ;  /* 0x0003fc0001067983 */ /* 0x001ea20000300800 */
[----:B------:R-:W-:-:S03]  /*f800*/  FSETP.GT.AND P1, PT, |R0|, 8.50705917302346158658e+37, PT ;  /* 0x7e8000000000780b */ /* 0x000fc60003f24200 */
[----:B--2---:R0:W-:Y:S04]  /*f810*/  STL [R1+0x780], R6 ;  /* 0x0007800601007387 */ /* 0x0041e80000100800 */
[----:B0-----:R-:W2:Y:S04]  /*f820*/  LDL.LU R6, [R1+0x2f8] ;  /* 0x0002f80001067983 */ /* 0x001ea80000300800 */
[----:B------:R-:W3:Y:S04]  /*f830*/  LDL.LU R61, [R1+0x2fc] ;  /* 0x0002fc00013d7983 */ /* 0x000ee80000300800 */
[----:B------:R-:W4:Y:S04]  /*f840*/  LDL.LU R60, [R1+0x428] ;  /* 0x00042800013c7983 */ /* 0x000f280000300800 */
        /* <DEDUP_REMOVED lines=57> */
[----:B--2---:R-:W-:-:S05]  /*fbe0*/  @P1 FMUL R6, R6, 0.25 ;  /* 0x3e80000006061820 */ /* 0x004fca0000400000 */
[----:B------:R0:W-:Y:S04]  /*fbf0*/  STL [R1], R6 ;  /* 0x0000000601007387 */ /* 0x0001e80000100800 */
[----:B0-----:R-:W2:Y:S02]  /*fc00*/  LDL.LU R6, [R1+0x780] ;  /* 0x0007800001067983 */ /* 0x001ea40000300800 */
[----:B--2---:R-:W-:-:S05]  /*fc10*/  @P1 FMUL R6, R6, 0.25 ;  /* 0x3e80000006061820 */ /* 0x004fca0000400000 */
[----:B------:R0:W-:Y:S04]  /*fc20*/  STL [R1+0x4], R6 ;  /* 0x0000040601007387 */ /* 0x0001e80000100800 */
        /* <DEDUP_REMOVED lines=9> */
[----:B0-----:R-:W2:Y:S04]  /*fcc0*/  LDL R6, [R1+0xc] ;  /* 0x00000c0001067983 */ /* 0x001ea80000100800 */
[----:B--2---:R0:W-:Y:S04]  /*fcd0*/  STL [R1+0x768], R6 ;  /* 0x0007680601007387 */ /* 0x0041e80000100800 */
[----:B0-----:R-:W2:Y:S04]  /*fce0*/  LDL R6, [R1+0x8] ;  /* 0x0000080001067983 */ /* 0x001ea80000100800 */
[----:B--2---:R0:W-:Y:S04]  /*fcf0*/  STL [R1+0x76c], R6 ;  /* 0x00076c0601007387 */ /* 0x0041e80000100800 */
[----:B0-----:R-:W2:Y:S01]  /*fd00*/  LDL R6, [R1+0x4] ;  /* 0x0000040001067983 */ /* 0x001ea20000100800 */
[----:B------:R-:W-:-:S03]  /*fd10*/  FSETP.GEU.AND P2, PT, |R0|, 1.175494350822287508e-38, PT ;  /* 0x008000000000780b */ /* 0x000fc60003f4e200 */
[----:B--2---:R0:W-:Y:S04]  /*fd20*/  STL [R1+0x770], R6 ;  /* 0x0007700601007387 */ /* 0x0041e80000100800 */
[----:B0-----:R-:W2:Y:S06]  /*fd30*/  LDL R6, [R1] ;  /* 0x0000000001067983 */ /* 0x001eac0000100800 */
[----:B--2---:R-:W-:-:S05]  /*fd40*/  @!P2 FMUL R6, R6, 16777216 ;  /* 0x4b8000000606a820 */ /* 0x004fca0000400000 */
[----:B------:R0:W-:Y:S04]  /*fd50*/  @!P2 STL [R1], R6 ;  /* 0x000000060100a387 */ /* 0x0001e80000100800 */
[----:B0-----:R-:W2:Y:S02]  /*fd60*/  LDL.LU R6, [R1+0x770] ;  /* 0x0007700001067983 */ /* 0x001ea40000300800 */
[----:B--2---:R-:W-:-:S05]  /*fd70*/  @!P2 FMUL R6, R6, 16777216 ;  /* 0x4b8000000606a820 */ /* 0x004fca0000400000 */
[----:B------:R0:W-:Y:S04]  /*fd80*/  @!P2 STL [R1+0x4], R6 ;  /* 0x000004060100a387 */ /* 0x0001e80000100800 */
[----:B0-----:R-:W2:Y:S01]  /*fd90*/  LDL.LU R6, [R1+0x76c] ;  /* 0x00076c0001067983 */ /* 0x001ea20000300800 */
[----:B------:R-:W-:-:S04]  /*fda0*/  @P1 FMUL R0, R0, 0.25 ;  /* 0x3e80000000001820 */ /* 0x000fc80000400000 */
[----:B------:R-:W-:Y:S02]  /*fdb0*/  @!P2 FMUL R0, R0, 16777216 ;  /* 0x4b8000000000a820 */ /* 0x000fe40000400000 */
[----:B--2---:R-:W-:-:S05]  /*fdc0*/  @!P2 FMUL R6, R6, 16777216 ;  /* 0x4b8000000606a820 */ /* 0x004fca0000400000 */
[----:B------:R0:W-:Y:S04]  /*fdd0*/  @!P2 STL [R1+0x8], R6 ;  /* 0x000008060100a387 */ /* 0x0001e80000100800 */
[----:B0-----:R-:W2:Y:S01]  /*fde0*/  LDL.LU R6, [R1+0x768] ;  /* 0x0007680001067983 */ /* 0x001ea20000300800 */
[----:B------:R-:W0:Y:S01]  /*fdf0*/  MUFU.RCP R0, R0 ;  /* 0x0000000000007308 */ /* 0x000e220000001000 */
[----:B---3--:R-:W-:Y:S02]  /*fe00*/  @P1 FMUL R5, R5, 0.25 ;  /* 0x3e80000005051820 */ /* 0x008fe40000400000 */
[----:B------:R-:W-:Y:S02]  /*fe10*/  @P1 FMUL R4, R4, 0.25 ;  /* 0x3e80000004041820 */ /* 0x000fe40000400000 */
[----:B------:R-:W-:-:S02]  /*fe20*/  @!P2 FMUL R5, R5, 16777216 ;  /* 0x4b8000000505a820 */ /* 0x000fc40000400000 */
[----:B------:R-:W-:Y:S02]  /*fe30*/  @P1 FMUL R3, R3, 0.25 ;  /* 0x3e80000003031820 */ /* 0x000fe40000400000 */
[----:B------:R-:W-:Y:S02]  /*fe40*/  @P1 FMUL R2, R2, 0.25 ;  /* 0x3e80000002021820 */ /* 0x000fe40000400000 */
[----:B------:R-:W-:Y:S02]  /*fe50*/  @!P2 FMUL R4, R4, 16777216 ;  /* 0x4b8000000404a820 */ /* 0x000fe40000400000 */
[----:B------:R-:W-:Y:S02]  /*fe60*/  @P1 FMUL R7, R7, 0.25 ;  /* 0x3e80000007071820 */ /* 0x000fe40000400000 */
[----:B0-----:R-:W-:Y:S02]  /*fe70*/  FMUL R5, R0, R5 ;  /* 0x0000000500057220 */ /* 0x001fe40000400000 */
[----:B------:R-:W-:-:S02]  /*fe80*/  @!P2 FMUL R3, R3, 16777216 ;  /* 0x4b8000000303a820 */ /* 0x000fc40000400000 */
[----:B------:R-:W-:Y:S02]  /*fe90*/  @P1 FMUL R8, R8, 0.25 ;  /* 0x3e80000008081820 */ /* 0x000fe40000400000 */
[----:B------:R-:W-:Y:S02]  /*fea0*/  @!P2 FMUL R2, R2, 16777216 ;  /* 0x4b8000000202a820 */ /* 0x000fe40000400000 */
[----:B------:R-:W-:Y:S02]  /*feb0*/  FMUL R4, R0, R4 ;  /* 0x0000000400047220 */ /* 0x000fe40000400000 */
[----:B------:R-:W-:Y:S02]  /*fec0*/  @P1 FMUL R9, R9, 0.25 ;  /* 0x3e80000009091820 */ /* 0x000fe40000400000 */
[----:B------:R-:W-:Y:S02]  /*fed0*/  @!P2 FMUL R7, R7, 16777216 ;  /* 0x4b8000000707a820 */ /* 0x000fe40000400000 */
[----:B------:R-:W-:-:S02]  /*fee0*/  @P1 FMUL R10, R10, 0.25 ;  /* 0x3e8000000a0a1820 */ /* 0x000fc40000400000 */
[----:B------:R-:W-:Y:S02]  /*fef0*/  @!P2 FMUL R8, R8, 16777216 ;  /* 0x4b8000000808a820 */ /* 0x000fe40000400000 */
[----:B------:R-:W-:Y:S02]  /*ff00*/  @P1 FMUL R11, R11, 0.25 ;  /* 0x3e8000000b0b1820 */ /* 0x000fe40000400000 */
[----:B------:R-:W-:Y:S02]  /*ff10*/  @!P2 FMUL R9, R9, 16777216 ;  /* 0x4b8000000909a820 */ /* 0x000fe40000400000 */
        /* <DEDUP_REMOVED lines=46> */
[----:B------:R-:W-:Y:S02]  /*10200*/  @!P2 FMUL R33, R33, 16777216 ;  /* 0x4b8000002121a820 */ /* 0x000fe40000400000 */
[----:B------:R-:W-:Y:S02]  /*10210*/  @!P2 FMUL R34, R34, 16777216 ;  /* 0x4b8000002222a820 */ /* 0x000fe40000400000 */
[----:B--2---:R-:W-:-:S05]  /*10220*/  @!P2 FMUL R6, R6, 16777216 ;  /* 0x4b8000000606a820 */ /* 0x004fca0000400000 */
[----:B------:R0:W-:Y:S04]  /*10230*/  @!P2 STL [R1+0xc], R6 ;  /* 0x00000c060100a387 */ /* 0x0001e80000100800 */
[----:B0-----:R-:W2:Y:S04]  /*10240*/  LDL.LU R6, [R1+0x764] ;  /* 0x0007640001067983 */ /* 0x001ea80000300800 */
[----:B------:R0:W-:Y:S04]  /*10250*/  STL [R1+0x16c], R5 ;  /* 0x00016c0501007387 */ /* 0x0001e80000100800 */
[----:B------:R1:W-:Y:S01]  /*10260*/  STL [R1+0x164], R4 ;  /* 0x0001640401007387 */ /* 0x0003e20000100800 */
[----:B0-----:R-:W-:-:S02]  /*10270*/  FMUL R5, R0, R3 ;  /* 0x0000000300057220 */ /* 0x001fc40000400000 */
[C---:B------:R-:W-:Y:S02]  /*10280*/  FMUL R3, R0.reuse, R2 ;  /* 0x0000000200037220 */ /* 0x040fe40000400000 */
[C---:B-1----:R-:W-:Y:S01]  /*10290*/  FMUL R4, R0.reuse, R7 ;  /* 0x0000000700047220 */ /* 0x042fe20000400000 */
[----:B------:R-:W-:Y:S01]  /*102a0*/  STL [R1+0x168], R5 ;  /* 0x0001680501007387 */ /* 0x000fe20000100800 */
[----:B------:R-:W-:-:S03]  /*102b0*/  FMUL R2, R0, R8 ;  /* 0x0000000800027220 */ /* 0x000fc60000400000 */
[----:B------:R0:W-:Y:S04]  /*102c0*/  STL [R1+0x160], R3 ;  /* 0x0001600301007387 */ /* 0x0001e80000100800 */
[----:B------:R1:W-:Y:S01]  /*102d0*/  STL [R1+0x15c], R4 ;  /* 0x00015c0401007387 */ /* 0x0003e20000100800 */
[----:B0-----:R-:W-:-:S03]  /*102e0*/  FMUL R3, R0, R9 ;  /* 0x0000000900037220 */ /* 0x001fc60000400000 */
[----:B------:R0:W-:Y:S01]  /*102f0*/  STL [R1+0x154], R2 ;  /* 0x0001540201007387 */ /* 0x0001e20000100800 */
[----:B-1----:R-:W-:-:S03]  /*10300*/  FMUL R4, R0, R10 ;  /* 0x0000000a00047220 */ /* 0x002fc60000400000 */
        /* <DEDUP_REMOVED lines=48> */
[----:B0-----:R-:W3:Y:S04]  /*10610*/  LDL.LU R2, [R1] ;  /* 0x0000000001027983 */ /* 0x001ee80000300800 */
[----:B------:R0:W-:Y:S04]  /*10620*/  STL [R1+0xe8], R3 ;  /* 0x0000e80301007387 */ /* 0x0001e80000100800 */
[----:B0-----:R-:W3:Y:S04]  /*10630*/  LDL.LU R3, [R1+0x4] ;  /* 0x0000040001037983 */ /* 0x001ee80000300800 */
[----:B------:R0:W-:Y:S04]  /*10640*/  STL [R1+0xe4], R4 ;  /* 0x0000e40401007387 */ /* 0x0001e80000100800 */
[----:B0-----:R-:W3:Y:S04]  /*10650*/  LDL.LU R4, [R1+0x8] ;  /* 0x0000080001047983 */ /* 0x001ee80000300800 */
[----:B------:R-:W3:Y:S01]  /*10660*/  LDL.LU R5, [R1+0xc] ;  /* 0x00000c0001057983 */ /* 0x000ee20000300800 */
[----:B------:R-:W-:-:S02]  /*10670*/  @P1 FMUL R35, R35, 0.25 ;  /* 0x3e80000023231820 */ /* 0x000fc40000400000 */
[----:B------:R-:W-:Y:S02]  /*10680*/  @P1 FMUL R36, R36, 0.25 ;  /* 0x3e80000024241820 */ /* 0x000fe40000400000 */
[----:B------:R-:W-:Y:S02]  /*10690*/  @!P2 FMUL R35, R35, 16777216 ;  /* 0x4b8000002323a820 */ /* 0x000fe40000400000 */
[----:B------:R-:W-:Y:S02]  /*106a0*/  @P1 FMUL R37, R37, 0.25 ;  /* 0x3e80000025251820 */ /* 0x000fe40000400000 */
[----:B------:R-:W-:Y:S02]  /*106b0*/  @P1 FMUL R38, R38, 0.25 ;  /* 0x3e80000026261820 */ /* 0x000fe40000400000 */
[----:B------:R-:W-:Y:S02]  /*106c0*/  @!P2 FMUL R36, R36, 16777216 ;  /* 0x4b8000002424a820 */ /* 0x000fe40000400000 */
[----:B------:R-:W-:-:S02]  /*106d0*/  FMUL R7, R0, R35 ;  /* 0x0000002300077220 */ /* 0x000fc40000400000 */
[----:B------:R-:W-:Y:S02]  /*106e0*/  @!P2 FMUL R37, R37, 16777216 ;  /* 0x4b8000002525a820 */ /* 0x000fe40000400000 */
[----:B------:R-:W-:Y:S02]  /*106f0*/  @P1 FMUL R39, R39, 0.25 ;  /* 0x3e80000027271820 */ /* 0x000fe40000400000 */
[----:B------:R-:W-:Y:S02]  /*10700*/  @!P2 FMUL R38, R38, 16777216 ;  /* 0x4b8000002626a820 */ /* 0x000fe40000400000 */
[----:B------:R-:W-:Y:S01]  /*10710*/  @P1 FMUL R40, R40, 0.25 ;  /* 0x3e80000028281820 */ /* 0x000fe20000400000 */
[----:B------:R0:W-:Y:S01]  /*10720*/  STL [R1+0xe0], R7 ;  /* 0x0000e00701007387 */ /* 0x0001e20000100800 */
[----:B------:R-:W-:Y:S02]  /*10730*/  @P1 FMUL R41, R41, 0.25 ;  /* 0x3e80000029291820 */ /* 0x000fe40000400000 */
[----:B------:R-:W-:-:S02]  /*10740*/  FMUL R9, R0, R36 ;  /* 0x0000002400097220 */ /* 0x000fc40000400000 */
[----:B------:R-:W-:Y:S02]  /*10750*/  FMUL R8, R0, R37 ;  /* 0x0000002500087220 */ /* 0x000fe40000400000 */
[----:B------:R-:W-:Y:S02]  /*10760*/  @!P2 FMUL R39, R39, 16777216 ;  /* 0x4b8000002727a820 */ /* 0x000fe40000400000 */
[----:B------:R-:W-:Y:S02]  /*10770*/  @!P2 FMUL R40, R40, 16777216 ;  /* 0x4b8000002828a820 */ /* 0x000fe40000400000 */
[----:B0-----:R-:W-:Y:S01]  /*10780*/  FMUL R7, R0, R38 ;  /* 0x0000002600077220 */ /* 0x001fe20000400000 */
[----:B------:R0:W-:Y:S01]  /*10790*/  STL [R1+0xdc], R9 ;  /* 0x0000dc0901007387 */ /* 0x0001e20000100800 */
[----:B------:R-:W-:Y:S02]  /*107a0*/  @P1 FMUL R42, R42, 0.25 ;  /* 0x3e8000002a2a1820 */ /* 0x000fe40000400000 */
[----:B------:R-:W-:Y:S01]  /*107b0*/  @!P2 FMUL R41, R41, 16777216 ;  /* 0x4b8000002929a820 */ /* 0x000fe20000400000 */
[----:B------:R1:W-:Y:S01]  /*107c0*/  STL [R1+0xd8], R8 ;  /* 0x0000d80801007387 */ /* 0x0003e20000100800 */
[----:B------:R-:W-:-:S02]  /*107d0*/  @P1 FMUL R43, R43, 0.25 ;  /* 0x3e8000002b2b1820 */ /* 0x000fc40000400000 */
[----:B------:R-:W-:Y:S01]  /*107e0*/  @P1 FMUL R44, R44, 0.25 ;  /* 0x3e8000002c2c1820 */ /* 0x000fe20000400000 */
[----:B------:R4:W-:Y:S01]  /*107f0*/  STL [R1+0xd4], R7 ;  /* 0x0000d40701007387 */ /* 0x0009e20000100800 */
[----:B0-----:R-:W-:Y:S02]  /*10800*/  FMUL R9, R0, R39 ;  /* 0x0000002700097220 */ /* 0x001fe40000400000 */
[----:B------:R-:W-:Y:S02]  /*10810*/  @!P2 FMUL R42, R42, 16777216 ;  /* 0x4b8000002a2aa820 */ /* 0x000fe40000400000 */
[C---:B-1----:R-:W-:Y:S02]  /*10820*/  FMUL R8, R0.reuse, R40 ;  /* 0x0000002800087220 */ /* 0x042fe40000400000 */
[----:B------:R-:W-:Y:S02]  /*10830*/  @!P2 FMUL R43, R43, 16777216 ;  /* 0x4b8000002b2ba820 */ /* 0x000fe40000400000 */
[----:B----4-:R-:W-:Y:S01]  /*10840*/  FMUL R7, R0, R41 ;  /* 0x0000002900077220 */ /* 0x010fe20000400000 */
[----:B------:R0:W-:Y:S01]  /*10850*/  STL [R1+0xd0], R9 ;  /* 0x0000d00901007387 */ /* 0x0001e20000100800 */
[----:B------:R-:W-:-:S02]  /*10860*/  @P1 FMUL R45, R45, 0.25 ;  /* 0x3e8000002d2d1820 */ /* 0x000fc40000400000 */
[----:B------:R-:W-:Y:S01]  /*10870*/  @!P2 FMUL R44, R44, 16777216 ;  /* 0x4b8000002c2ca820 */ /* 0x000fe20000400000 */
[----:B------:R1:W-:Y:S01]  /*10880*/  STL [R1+0xcc], R8 ;  /* 0x0000cc0801007387 */ /* 0x0003e20000100800 */
[----:B------:R-:W-:Y:S02]  /*10890*/  @P1 FMUL R46, R46, 0.25 ;  /* 0x3e8000002e2e1820 */ /* 0x000fe40000400000 */
[----:B------:R-:W-:Y:S01]  /*108a0*/  @P1 FMUL R47, R47, 0.25 ;  /* 0x3e8000002f2f1820 */ /* 0x000fe20000400000 */
[----:B------:R4:W-:Y:S01]  /*108b0*/  STL [R1+0xc8], R7 ;  /* 0x0000c80701007387 */ /* 0x0009e20000100800 */
[C---:B0-----:R-:W-:Y:S02]  /*108c0*/  FMUL R9, R0.reuse, R42 ;  /* 0x0000002a00097220 */ /* 0x041fe40000400000 */
[----:B------:R-:W-:Y:S02]  /*108d0*/  @!P2 FMUL R45, R45, 16777216 ;  /* 0x4b8000002d2da820 */ /* 0x000fe40000400000 */
[----:B-1----:R-:W-:-:S02]  /*108e0*/  FMUL R8, R0, R43 ;  /* 0x0000002b00087220 */ /* 0x002fc40000400000 */
[----:B------:R-:W-:Y:S02]  /*108f0*/  @!P2 FMUL R46, R46, 16777216 ;  /* 0x4b8000002e2ea820 */ /* 0x000fe40000400000 */
[----:B----4-:R-:W-:Y:S01]  /*10900*/  FMUL R7, R0, R44 ;  /* 0x0000002c00077220 */ /* 0x010fe20000400000 */
[----:B------:R0:W-:Y:S01]  /*10910*/  STL [R1+0xc4], R9 ;  /* 0x0000c40901007387 */ /* 0x0001e20000100800 */
[----:B------:R-:W-:Y:S02]  /*10920*/  @P1 FMUL R48, R48, 0.25 ;  /* 0x3e80000030301820 */ /* 0x000fe40000400000 */
[----:B------:R-:W-:Y:S01]  /*10930*/  @!P2 FMUL R47, R47, 16777216 ;  /* 0x4b8000002f2fa820 */ /* 0x000fe20000400000 */
[----:B------:R1:W-:Y:S01]  /*10940*/  STL [R1+0xc0], R8 ;  /* 0x0000c00801007387 */ /* 0x0003e20000100800 */
[----:B------:R-:W-:Y:S02]  /*10950*/  @P1 FMUL R49, R49, 0.25 ;  /* 0x3e80000031311820 */ /* 0x000fe40000400000 */
[----:B------:R-:W-:Y:S01]  /*10960*/  @P1 FMUL R50, R50, 0.25 ;  /* 0x3e80000032321820 */ /* 0x000fe20000400000 */
[----:B------:R4:W-:Y:S01]  /*10970*/  STL [R1+0xbc], R7 ;  /* 0x0000bc0701007387 */ /* 0x0009e20000100800 */
[----:B0-----:R-:W-:-:S02]  /*10980*/  FMUL R9, R0, R45 ;  /* 0x0000002d00097220 */ /* 0x001fc40000400000 */
[----:B------:R-:W-:Y:S02]  /*10990*/  @!P2 FMUL R48, R48, 16777216 ;  /* 0x4b8000003030a820 */ /* 0x000fe40000400000 */
[C---:B-1----:R-:W-:Y:S02]  /*109a0*/  FMUL R8, R0.reuse, R46 ;  /* 0x0000002e00087220 */ /* 0x042fe40000400000 */
[----:B------:R-:W-:Y:S02]  /*109b0*/  @!P2 FMUL R49, R49, 16777216 ;  /* 0x4b8000003131a820 */ /* 0x000fe40000400000 */
[----:B----4-:R-:W-:Y:S01]  /*109c0*/  FMUL R7, R0, R47 ;  /* 0x0000002f00077220 */ /* 0x010fe20000400000 */
[----:B------:R0:W-:Y:S01]  /*109d0*/  STL [R1+0xb8], R9 ;  /* 0x0000b80901007387 */ /* 0x0001e20000100800 */
[----:B------:R-:W-:Y:S02]  /*109e0*/  @P1 FMUL R51, R51, 0.25 ;  /* 0x3e80000033331820 */ /* 0x000fe40000400000 */
[----:B------:R-:W-:Y:S01]  /*109f0*/  @!P2 FMUL R50, R50, 16777216 ;  /* 0x4b8000003232a820 */ /* 0x000fe20000400000 */
[----:B------:R1:W-:Y:S01]  /*10a00*/  STL [R1+0xb4], R8 ;  /* 0x0000b40801007387 */ /* 0x0003e20000100800 */
[----:B------:R-:W-:-:S02]  /*10a10*/  @P1 FMUL R52, R52, 0.25 ;  /* 0x3e80000034341820 */ /* 0x000fc40000400000 */
[----:B------:R-:W-:Y:S01]  /*10a20*/  @P1 FMUL R53, R53, 0.25 ;  /* 0x3e80000035351820 */ /* 0x000fe20000400000 */
[----:B------:R4:W-:Y:S01]  /*10a30*/  STL [R1+0xb0], R7 ;  /* 0x0000b00701007387 */ /* 0x0009e20000100800 */
[C---:B0-----:R-:W-:Y:S02]  /*10a40*/  FMUL R9, R0.reuse, R48 ;  /* 0x0000003000097220 */ /* 0x041fe40000400000 */
[----:B------:R-:W-:Y:S02]  /*10a50*/  @!P2 FMUL R51, R51, 16777216 ;  /* 0x4b8000003333a820 */ /* 0x000fe40000400000 */
[----:B-1----:R-:W-:Y:S02]  /*10a60*/  FMUL R8, R0, R49 ;  /* 0x0000003100087220 */ /* 0x002fe40000400000 */
        /* <DEDUP_REMOVED lines=9> */
[----:B0-----:R-:W-:Y:S02]  /*10b00*/  FMUL R9, R0, R51 ;  /* 0x0000003300097220 */ /* 0x001fe40000400000 */
        /* <DEDUP_REMOVED lines=13> */
[----:B-1----:R-:W-:Y:S02]  /*10be0*/  FMUL R8, R0, R55 ;  /* 0x0000003700087220 */ /* 0x002fe40000400000 */
[----:B------:R-:W-:Y:S02]  /*10bf0*/  @!P2 FMUL R58, R58, 16777216 ;  /* 0x4b8000003a3aa820 */ /* 0x000fe40000400000 */
[----:B----4-:R-:W-:Y:S01]  /*10c00*/  FMUL R7, R0, R56 ;  /* 0x0000003800077220 */ /* 0x010fe20000400000 */
[----:B------:R0:W-:Y:S01]  /*10c10*/  STL [R1+0x8c], R9 ;  /* 0x00008c0901007387 */ /* 0x0001e20000100800 */
[----:B------:R-:W-:Y:S02]  /*10c20*/  @P1 FMUL R60, R60, 0.25 ;  /* 0x3e8000003c3c1820 */ /* 0x000fe40000400000 */
[----:B------:R-:W-:Y:S01]  /*10c30*/  @!P2 FMUL R59, R59, 16777216 ;  /* 0x4b8000003b3ba820 */ /* 0x000fe20000400000 */
[----:B------:R1:W-:Y:S01]  /*10c40*/  STL [R1+0x88], R8 ;  /* 0x0000880801007387 */ /* 0x0003e20000100800 */
[----:B------:R-:W-:-:S02]  /*10c50*/  @P1 FMUL R61, R61, 0.25 ;  /* 0x3e8000003d3d1820 */ /* 0x000fc40000400000 */
[----:B------:R-:W-:Y:S01]  /*10c60*/  @!P2 FMUL R60, R60, 16777216 ;  /* 0x4b8000003c3ca820 */ /* 0x000fe20000400000 */
[----:B------:R4:W-:Y:S01]  /*10c70*/  STL [R1+0x80], R7 ;  /* 0x0000800701007387 */ /* 0x0009e20000100800 */
[C---:B0-----:R-:W-:Y:S02]  /*10c80*/  FMUL R9, R0.reuse, R57 ;  /* 0x0000003900097220 */ /* 0x041fe40000400000 */
[----:B------:R-:W-:Y:S02]  /*10c90*/  @!P2 FMUL R61, R61, 16777216 ;  /* 0x4b8000003d3da820 */ /* 0x000fe40000400000 */
[C---:B-1----:R-:W-:Y:S01]  /*10ca0*/  FMUL R8, R0.reuse, R58 ;  /* 0x0000003a00087220 */ /* 0x042fe20000400000 */
[----:B------:R0:W-:Y:S01]  /*10cb0*/  STL [R1+0x7c], R9 ;  /* 0x00007c0901007387 */ /* 0x0001e20000100800 */
[----:B----4-:R-:W-:-:S03]  /*10cc0*/  FMUL R7, R0, R59 ;  /* 0x0000003b00077220 */ /* 0x010fc60000400000 */
[----:B------:R1:W-:Y:S04]  /*10cd0*/  STL [R1+0x78], R8 ;  /* 0x0000780801007387 */ /* 0x0003e80000100800 */
[----:B------:R3:W-:Y:S01]  /*10ce0*/  STL [R1+0x68], R7 ;  /* 0x0000680701007387 */ /* 0x0007e20000100800 */
[C---:B0-----:R-:W-:Y:S02]  /*10cf0*/  FMUL R9, R0.reuse, R60 ;  /* 0x0000003c00097220 */ /* 0x041fe40000400000 */
[----:B-1----:R-:W-:-:S03]  /*10d00*/  FMUL R8, R0, R61 ;  /* 0x0000003d00087220 */ /* 0x002fc60000400000 */
[----:B------:R-:W-:Y:S01]  /*10d10*/  STL [R1+0x58], R9 ;  /* 0x0000580901007387 */ /* 0x000fe20000100800 */
[----:B--2---:R-:W-:-:S03]  /*10d20*/  @!P2 FMUL R6, R6, 16777216 ;  /* 0x4b8000000606a820 */ /* 0x004fc60000400000 */
[----:B------:R-:W-:Y:S01]  /*10d30*/  STL [R1+0x54], R8 ;  /* 0x0000540801007387 */ /* 0x000fe20000100800 */
[----:B---3--:R-:W-:-:S05]  /*10d40*/  FMUL R7, R0, R2 ;  /* 0x0000000200077220 */ /* 0x008fca0000400000 */
[----:B------:R-:W-:Y:S01]  /*10d50*/  STL [R1+0x4c], R7 ;  /* 0x00004c0701007387 */ /* 0x000fe20000100800 */
[----:B------:R-:W-:-:S05]  /*10d60*/  FMUL R2, R0, R3 ;  /* 0x0000000300027220 */ /* 0x000fca0000400000 */
[----:B------:R0:W-:Y:S01]  /*10d70*/  STL [R1+0x3c], R2 ;  /* 0x00003c0201007387 */ /* 0x0001e20000100800 */
[C---:B------:R-:W-:Y:S02]  /*10d80*/  FMUL R4, R0.reuse, R4 ;  /* 0x0000000400047220 */ /* 0x040fe40000400000 */
[C---:B0-----:R-:W-:Y:S02]  /*10d90*/  FMUL R2, R0.reuse, R6 ;  /* 0x0000000600027220 */ /* 0x041fe40000400000 */
[----:B------:R-:W-:Y:S01]  /*10da0*/  FMUL R3, R0, R5 ;  /* 0x0000000500037220 */ /* 0x000fe20000400000 */
[----:B------:R-:W-:Y:S04]  /*10db0*/  STL [R1+0x34], R4 ;  /* 0x0000340401007387 */ /* 0x000fe80000100800 */
[----:B------:R-:W2:Y:S04]  /*10dc0*/  LDL.LU R6, [R1+0x760] ;  /* 0x0007600001067983 */ /* 0x000ea80000300800 */
[----:B------:R-:W-:Y:S04]  /*10dd0*/  STL [R1+0x30], R3 ;  /* 0x0000300301007387 */ /* 0x000fe80000100800 */
[----:B------:R-:W3:Y:S04]  /*10de0*/  LDL.LU R0, [R1+0x2e0] ;  /* 0x0002e00001007983 */ /* 0x000ee80000300800 */
[----:B------:R0:W-:Y:S04]  /*10df0*/  STL [R1+0x28], R2 ;  /* 0x0000280201007387 */ /* 0x0001e80000100800 */
[----:B0-----:R-:W4:Y:S04]  /*10e00*/  LDL.LU R2, [R1+0x2e4] ;  /* 0x0002e40001027983 */ /* 0x001f280000300800 */
[----:B---3--:R0:W-:Y:S04]  /*10e10*/  STL [R1+0xc], R0 ;  /* 0x00000c0001007387 */ /* 0x0081e80000100800 */
[----:B0-----:R-:W3:Y:S04]  /*10e20*/  LDL.LU R0, [R1+0x3f0] ;  /* 0x0003f00001007983 */ /* 0x001ee80000300800 */
[----:B----4-:R0:W-:Y:S04]  /*10e30*/  STL [R1+0x8], R2 ;  /* 0x0000080201007387 */ /* 0x0101e80000100800 */
[----:B0-----:R-:W4:Y:S01]  /*10e40*/  LDL.LU R2, [R1+0x3f4] ;  /* 0x0003f40001027983 */ /* 0x001f220000300800 */
[----:B--2---:R-:W-:-:S02]  /*10e50*/  FSETP.GT.AND P1, PT, |R6|, 8.50705917302346158658e+37, PT ;  /* 0x7e8000000600780b */ /* 0x004fc40003f24200 */
[----:B------:R-:W-:Y:S01]  /*10e60*/  FSETP.GEU.AND P2, PT, |R6|, 1.175494350822287508e-38, PT ;  /* 0x008000000600780b */ /* 0x000fe20003f4e200 */
[----:B---3--:R0:W-:Y:S04]  /*10e70*/  STL [R1+0x4], R0 ;  /* 0x0000040001007387 */ /* 0x0081e80000100800 */
[----:B0-----:R-:W2:Y:S04]  /*10e80*/  LDL.LU R0, [R1+0x2f0] ;  /* 0x0002f00001007983 */ /* 0x001ea80000300800 */
[----:B----4-:R0:W-:Y:S04]  /*10e90*/  STL [R1], R2 ;  /* 0x0000000201007387 */ /* 0x0101e80000100800 */
[----:B0-----:R-:W2:Y:S04]  /*10ea0*/  LDL.LU R2, [R1+0x2f4] ;  /* 0x0002f40001027983 */ /* 0x001ea80000300800 */
[----:B------:R-:W4:Y:S04]  /*10eb0*/  LDL.LU R3, [R1+0x420] ;  /* 0x0004200001037983 */ /* 0x000f280000300800 */
[----:B------:R-:W2:Y:S04]  /*10ec0*/  LDL.LU R4, [R1+0x424] ;  /* 0x0004240001047983 */ /* 0x000ea80000300800 */
        /* <DEDUP_REMOVED lines=56> */
[----:B------:R0:W-:Y:S04]  /*11250*/  STL [R1+0x750], R6 ;  /* 0x0007500601007387 */ /* 0x0001e80000100800 */
[----:B0-----:R-:W2:Y:S04]  /*11260*/  LDL R6, [R1+0xc] ;  /* 0x00000c0001067983 */ /* 0x001ea80000100800 */
[----:B--2---:R0:W-:Y:S04]  /*11270*/  STL [R1+0x754], R6 ;  /* 0x0007540601007387 */ /* 0x0041e80000100800 */
[----:B0-----:R-:W2:Y:S04]  /*11280*/  LDL R6, [R1+0x8] ;  /* 0x0000080001067983 */ /* 0x001ea80000100800 */
[----:B--2---:R0:W-:Y:S04]  /*11290*/  STL [R1+0x758], R6 ;  /* 0x0007580601007387 */ /* 0x0041e80000100800 */
[----:B0-----:R-:W2:Y:S04]  /*112a0*/  LDL R6, [R1+0x4] ;  /* 0x0000040001067983 */ /* 0x001ea80000100800 */
[----:B--2---:R0:W-:Y:S04]  /*112b0*/  STL [R1+0x75c], R6 ;  /* 0x00075c0601007387 */ /* 0x0041e80000100800 */
[----:B0-----:R-:W2:Y:S02]  /*112c0*/  LDL R6, [R1] ;  /* 0x0000000001067983 */ /* 0x001ea40000100800 */
[----:B--2---:R-:W-:-:S05]  /*112d0*/  @P1 FMUL R6, R6, 0.25 ;  /* 0x3e80000006061820 */ /* 0x004fca0000400000 */
[----:B------:R0:W-:Y:S04]  /*112e0*/  @P1 STL [R1], R6 ;  /* 0x0000000601001387 */ /* 0x0001e80000100800 */
[----:B0-----:R-:W2:Y:S02]  /*112f0*/  LDL.LU R6, [R1+0x75c] ;  /* 0x00075c0001067983 */ /* 0x001ea40000300800 */
[----:B--2---:R-:W-:-:S05]  /*11300*/  @P1 FMUL R6, R6, 0.25 ;  /* 0x3e80000006061820 */ /* 0x004fca0000400000 */
[----:B------:R0:W-:Y:S04]  /*11310*/  @P1 STL [R1+0x4], R6 ;  /* 0x0000040601001387 */ /* 0x0001e80000100800 */
[----:B0-----:R-:W2:Y:S02]  /*11320*/  LDL.LU R6, [R1+0x758] ;  /* 0x0007580001067983 */ /* 0x001ea40000300800 */
[----:B--2---:R-:W-:-:S05]  /*11330*/  @P1 FMUL R6, R6, 0.25 ;  /* 0x3e80000006061820 */ /* 0x004fca0000400000 */
[----:B------:R0:W-:Y:S04]  /*11340*/  @P1 STL [R1+0x8], R6 ;  /* 0x0000080601001387 */ /* 0x0001e80000100800 */
[----:B0-----:R-:W2:Y:S01]  /*11350*/  LDL.LU R6, [R1+0x754] ;  /* 0x0007540001067983 */ /* 0x001ea20000300800 */
[----:B------:R-:W-:-:S04]  /*11360*/  @P1 FMUL R58, R58, 0.25 ;  /* 0x3e8000003a3a1820 */ /* 0x000fc80000400000 */
[----:B------:R-:W-:Y:S02]  /*11370*/  @!P2 FMUL R58, R58, 16777216 ;  /* 0x4b8000003a3aa820 */ /* 0x000fe40000400000 */
[----:B--2---:R-:W-:-:S05]  /*11380*/  @P1 FMUL R6, R6, 0.25 ;  /* 0x3e80000006061820 */ /* 0x004fca0000400000 */
[----:B------:R0:W-:Y:S04]  /*11390*/  @P1 STL [R1+0xc], R6 ;  /* 0x00000c0601001387 */ /* 0x0001e80000100800 */
[----:B0-----:R-:W2:Y:S04]  /*113a0*/  LDL.LU R6, [R1+0x750] ;  /* 0x0007500001067983 */ /* 0x001ea80000300800 */
        /* <DEDUP_REMOVED lines=8> */
[----:B--2---:R-:W-:-:S05]  /*11430*/  @!P2 FMUL R58, R58, 16777216 ;  /* 0x4b8000003a3aa820 */ /* 0x004fca0000400000 */
[----:B------:R0:W-:Y:S04]  /*11440*/  @!P2 STL [R1], R58 ;  /* 0x0000003a0100a387 */ /* 0x0001e80000100800 */
[----:B0-----:R-:W2:Y:S02]  /*11450*/  LDL.LU R58, [R1+0x74c] ;  /* 0x00074c00013a7983 */ /* 0x001ea40000300800 */
[----:B--2---:R-:W-:-:S05]  /*11460*/  @!P2 FMUL R58, R58, 16777216 ;  /* 0x4b8000003a3aa820 */ /* 0x004fca0000400000 */
[----:B------:R0:W-:Y:S04]  /*11470*/  @!P2 STL [R1+0x4], R58 ;  /* 0x0000043a0100a387 */ /* 0x0001e80000100800 */
        /* <DEDUP_REMOVED lines=10> */
[----:B------:R-:W-:Y:S02]  /*11520*/  @P1 FMUL R59, R59, 0.25 ;  /* 0x3e8000003b3b1820 */ /* 0x000fe40000400000 */
[----:B------:R-:W-:Y:S02]  /*11530*/  @P1 FMUL R60, R60, 0.25 ;  /* 0x3e8000003c3c1820 */ /* 0x000fe40000400000 */
[----:B------:R-:W-:-:S02]  /*11540*/  @!P2 FMUL R59, R59, 16777216 ;  /* 0x4b8000003b3ba820 */ /* 0x000fc40000400000 */
[----:B------:R-:W-:Y:S02]  /*11550*/  @P1 FMUL R61, R61, 0.25 ;  /* 0x3e8000003d3d1820 */ /* 0x000fe40000400000 */
[----:B------:R-:W-:Y:S02]  /*11560*/  @P1 FMUL R57, R57, 0.25 ;  /* 0x3e80000039391820 */ /* 0x000fe40000400000 */
[----:B------:R-:W-:Y:S02]  /*11570*/  @P1 FMUL R56, R56, 0.25 ;  /* 0x3e80000038381820 */ /* 0x000fe40000400000 */
        /* <DEDUP_REMOVED lines=14> */
[----:B0-----:R-:W-:-:S02]  /*11660*/  FMUL R57, R6, R57 ;  /* 0x0000003906397220 */ /* 0x001fc40000400000 */
[----:B------:R-:W-:Y:S02]  /*11670*/  @P1 FMUL R48, R48, 0.25 ;  /* 0x3e80000030301820 */ /* 0x000fe40000400000 */
[----:B------:R-:W-:Y:S02]  /*11680*/  @!P2 FMUL R52, R52, 16777216 ;  /* 0x4b8000003434a820 */ /* 0x000fe40000400000 */
[C---:B------:R-:W-:Y:S02]  /*11690*/  FMUL R56, R6.reuse, R56 ;  /* 0x0000003806387220 */ /* 0x040fe40000400000 */
[----:B------:R-:W-:Y:S02]  /*116a0*/  @P1 FMUL R47, R47, 0.25 ;  /* 0x3e8000002f2f1820 */ /* 0x000fe40000400000 */
[----:B------:R-:W-:Y:S02]  /*116b0*/  @!P2 FMUL R51, R51, 16777216 ;  /* 0x4b8000003333a820 */ /* 0x000fe40000400000 */
[----:B------:R-:W-:-:S02]  /*116c0*/  FMUL R55, R6, R55 ;  /* 0x0000003706377220 */ /* 0x000fc40000400000 */
[----:B------:R-:W-:Y:S02]  /*116d0*/  @P1 FMUL R46, R46, 0.25 ;  /* 0x3e8000002e2e1820 */ /* 0x000fe40000400000 */
[----:B------:R-:W-:Y:S02]  /*116e0*/  @!P2 FMUL R50, R50, 16777216 ;  /* 0x4b8000003232a820 */ /* 0x000fe40000400000 */
[C---:B------:R-:W-:Y:S02]  /*116f0*/  FMUL R54, R6.reuse, R54 ;  /* 0x0000003606367220 */ /* 0x040fe40000400000 */
[----:B------:R-:W-:Y:S02]  /*11700*/  @!P2 FMUL R49, R49, 16777216 ;  /* 0x4b8000003131a820 */ /* 0x000fe40000400000 */
[----:B------:R-:W-:Y:S02]  /*11710*/  FMUL R53, R6, R53 ;  /* 0x0000003506357220 */ /* 0x000fe40000400000 */
[----:B------:R-:W-:-:S02]  /*11720*/  @P1 FMUL R45, R45, 0.25 ;  /* 0x3e8000002d2d1820 */ /* 0x000fc40000400000 */
[----:B------:R-:W-:Y:S02]  /*11730*/  @!P2 FMUL R48, R48, 16777216 ;  /* 0x4b8000003030a820 */ /* 0x000fe40000400000 */
[C---:B------:R-:W-:Y:S02]  /*11740*/  FMUL R52, R6.reuse, R52 ;  /* 0x0000003406347220 */ /* 0x040fe40000400000 */
[----:B------:R-:W-:Y:S02]  /*11750*/  @!P2 FMUL R47, R47, 16777216 ;  /* 0x4b8000002f2fa820 */ /* 0x000fe40000400000 */
[----:B------:R-:W-:Y:S02]  /*11760*/  FMUL R51, R6, R51 ;  /* 0x0000003306337220 */ /* 0x000fe40000400000 */
[----:B------:R-:W-:Y:S02]  /*11770*/  @P1 FMUL R44, R44, 0.25 ;  /* 0x3e8000002c2c1820 */ /* 0x000fe40000400000 */
[----:B------:R-:W-:-:S02]  /*11780*/  @!P2 FMUL R46, R46, 16777216 ;  /* 0x4b8000002e2ea820 */ /* 0x000fc40000400000 */
[C---:B------:R-:W-:Y:S02]  /*11790*/  FMUL R50, R6.reuse, R50 ;  /* 0x0000003206327220 */ /* 0x040fe40000400000 */
[C---:B------:R-:W-:Y:S02]  /*117a0*/  FMUL R49, R6.reuse, R49 ;  /* 0x0000003106317220 */ /* 0x040fe40000400000 */
[----:B------:R-:W-:Y:S02]  /*117b0*/  @!P2 FMUL R45, R45, 16777216 ;  /* 0x4b8000002d2da820 */ /* 0x000fe40000400000 */
[C---:B------:R-:W-:Y:S02]  /*117c0*/  FMUL R48, R6.reuse, R48 ;  /* 0x0000003006307220 */ /* 0x040fe40000400000 */
[----:B------:R-:W-:Y:S02]  /*117d0*/  FMUL R47, R6, R47 ;  /* 0x0000002f062f7220 */ /* 0x000fe40000400000 */
[----:B------:R-:W-:-:S02]  /*117e0*/  @!P2 FMUL R44, R44, 16777216 ;  /* 0x4b8000002c2ca820 */ /* 0x000fc40000400000 */
[C---:B------:R-:W-:Y:S02]  /*117f0*/  FMUL R46, R6.reuse, R46 ;  /* 0x0000002e062e7220 */ /* 0x040fe40000400000 */
[C---:B------:R-:W-:Y:S02]  /*11800*/  FMUL R45, R6.reuse, R45 ;  /* 0x0000002d062d7220 */ /* 0x040fe40000400000 */
[C---:B------:R-:W-:Y:S02]  /*11810*/  FMUL R44, R6.reuse, R44 ;  /* 0x0000002c062c7220 */ /* 0x040fe40000400000 */
[----:B--2---:R-:W-:-:S05]  /*11820*/  FMUL R58, R6, R58 ;  /* 0x0000003a063a7220 */ /* 0x004fca0000400000 */
[----:B------:R0:W-:Y:S02]  /*11830*/  STL [R1+0x84], R58 ;  /* 0x0000843a01007387 */ /* 0x0001e40000100800 */
[C---:B0-----:R-:W-:Y:S02]  /*11840*/  FMUL R58, R6.reuse, R59 ;  /* 0x0000003b063a7220 */ /* 0x041fe40000400000 */
[----:B------:R-:W-:-:S03]  /*11850*/  FMUL R59, R6, R60 ;  /* 0x0000003c063b7220 */ /* 0x000fc60000400000 */
[----:B------:R0:W-:Y:S04]  /*11860*/  STL [R1+0x74], R58 ;  /* 0x0000743a01007387 */ /* 0x0001e80000100800 */
[----:B------:R-:W-:Y:S01]  /*11870*/  STL [R1+0x70], R59 ;  /* 0x0000703b01007387 */ /* 0x000fe20000100800 */
[----:B0-----:R-:W-:-:S05]  /*11880*/  FMUL R58, R6, R61 ;  /* 0x0000003d063a7220 */ /* 0x001fca0000400000 */
[----:B------:R-:W-:Y:S04]  /*11890*/  STL [R1+0x6c], R58 ;  /* 0x00006c3a01007387 */ /* 0x000fe80000100800 */
[----:B------:R0:W-:Y:S04]  /*118a0*/  STL [R1+0x64], R57 ;  /* 0x0000643901007387 */ /* 0x0001e80000100800 */
[----:B------:R-:W-:Y:S04]  /*118b0*/  STL [R1+0x60], R56 ;  /* 0x0000603801007387 */ /* 0x000fe80000100800 */
[----:B------:R1:W-:Y:S04]  /*118c0*/  STL [R1+0x5c], R55 ;  /* 0x00005c3701007387 */ /* 0x0003e80000100800 */
[----:B------:R2:W-:Y:S04]  /*118d0*/  STL [R1+0x50], R54 ;  /* 0x0000503601007387 */ /* 0x0005e80000100800 */
[----:B------:R-:W-:Y:S04]  /*118e0*/  STL [R1+0x48], R53 ;  /* 0x0000483501007387 */ /* 0x000fe80000100800 */
[----:B------:R-:W-:Y:S04]  /*118f0*/  STL [R1+0x44], R52 ;  /* 0x0000443401007387 */ /* 0x000fe80000100800 */
[----:B------:R0:W-:Y:S04]  /*11900*/  STL [R1+0x40], R51 ;  /* 0x0000403301007387 */ /* 0x0001e80000100800 */
[----:B------:R-:W-:Y:S04]  /*11910*/  STL [R1+0x38], R50 ;  /* 0x0000383201007387 */ /* 0x000fe80000100800 */
[----:B------:R-:W-:Y:S04]  /*11920*/  STL [R1+0x2c], R49 ;  /* 0x00002c3101007387 */ /* 0x000fe80000100800 */
[----:B------:R-:W-:Y:S04]  /*11930*/  STL [R1+0x24], R48 ;  /* 0x0000243001007387 */ /* 0x000fe80000100800 */
[----:B------:R-:W-:Y:S04]  /*11940*/  STL [R1+0x20], R47 ;  /* 0x0000202f01007387 */ /* 0x000fe80000100800 */
[----:B------:R-:W-:Y:S04]  /*11950*/  STL [R1+0x1c], R46 ;  /* 0x00001c2e01007387 */ /* 0x000fe80000100800 */
[----:B0-----:R-:W3:Y:S04]  /*11960*/  LDL.LU R57, [R1+0x4] ;  /* 0x0000040001397983 */ /* 0x001ee80000300800 */
[----:B------:R-:W-:Y:S04]  /*11970*/  STL [R1+0x18], R45 ;  /* 0x0000182d01007387 */ /* 0x000fe80000100800 */
[----:B------:R-:W3:Y:S04]  /*11980*/  LDL.LU R60, [R1+0xc] ;  /* 0x00000c00013c7983 */ /* 0x000ee80000300800 */
[----:B------:R0:W-:Y:S04]  /*11990*/  STL [R1+0x10], R44 ;  /* 0x0000102c01007387 */ /* 0x0001e80000100800 */
[----:B------:R-:W3:Y:S04]  /*119a0*/  LDL.LU R59, [R1] ;  /* 0x00000000013b7983 */ /* 0x000ee80000300800 */
[----:B------:R-:W3:Y:S01]  /*119b0*/  LDL.LU R58, [R1+0x8] ;  /* 0x00000800013a7983 */ /* 0x000ee20000300800 */
[----:B------:R-:W-:-:S02]  /*119c0*/  @P1 FMUL R43, R43, 0.25 ;  /* 0x3e8000002b2b1820 */ /* 0x000fc40000400000 */
[----:B------:R-:W-:Y:S02]  /*119d0*/  @P1 FMUL R42, R42, 0.25 ;  /* 0x3e8000002a2a1820 */ /* 0x000fe40000400000 */
[----:B------:R-:W-:Y:S02]  /*119e0*/  @P1 FMUL R41, R41, 0.25 ;  /* 0x3e80000029291820 */ /* 0x000fe40000400000 */
[----:B------:R-:W-:Y:S02]  /*119f0*/  @P1 FMUL R40, R40, 0.25 ;  /* 0x3e80000028281820 */ /* 0x000fe40000400000 */
[----:B------:R-:W-:Y:S02]  /*11a00*/  @!P2 FMUL R43, R43, 16777216 ;  /* 0x4b8000002b2ba820 */ /* 0x000fe40000400000 */
[----:B------:R-:W-:Y:S02]  /*11a10*/  @!P2 FMUL R42, R42, 16777216 ;  /* 0x4b8000002a2aa820 */ /* 0x000fe40000400000 */
[----:B------:R-:W-:-:S02]  /*11a20*/  @!P2 FMUL R41, R41, 16777216 ;  /* 0x4b8000002929a820 */ /* 0x000fc40000400000 */
[----:B------:R-:W-:Y:S02]  /*11a30*/  @P1 FMUL R33, R33, 0.25 ;  /* 0x3e80000021211820 */ /* 0x000fe40000400000 */
[----:B------:R-:W-:Y:S02]  /*11a40*/  @!P2 FMUL R40, R40, 16777216 ;  /* 0x4b8000002828a820 */ /* 0x000fe40000400000 */
[----:B------:R-:W-:Y:S02]  /*11a50*/  @P1 FMUL R31, R31, 0.25 ;  /* 0x3e8000001f1f1820 */ /* 0x000fe40000400000 */
[----:B------:R-:W-:Y:S02]  /*11a60*/  FMUL R61, R6, R43 ;  /* 0x0000002b063d7220 */ /* 0x000fe40000400000 */
[----:B------:R-:W-:Y:S02]  /*11a70*/  @P1 FMUL R39, R39, 0.25 ;  /* 0x3e80000027271820 */ /* 0x000fe40000400000 */
[----:B------:R-:W-:-:S02]  /*11a80*/  @P1 FMUL R34, R34, 0.25 ;  /* 0x3e80000022221820 */ /* 0x000fc40000400000 */
[----:B------:R-:W-:Y:S02]  /*11a90*/  @P1 FMUL R29, R29, 0.25 ;  /* 0x3e8000001d1d1820 */ /* 0x000fe40000400000 */
[----:B-1----:R-:W-:Y:S02]  /*11aa0*/  FMUL R55, R6, R42 ;  /* 0x0000002a06377220 */ /* 0x002fe40000400000 */
[----:B------:R-:W-:Y:S02]  /*11ab0*/  @P1 FMUL R35, R35, 0.25 ;  /* 0x3e80000023231820 */ /* 0x000fe40000400000 */
[----:B------:R-:W-:Y:S02]  /*11ac0*/  @P1 FMUL R32, R32, 0.25 ;  /* 0x3e80000020201820 */ /* 0x000fe40000400000 */
[----:B------:R-:W-:Y:S02]  /*11ad0*/  @P1 FMUL R26, R26, 0.25 ;  /* 0x3e8000001a1a1820 */ /* 0x000fe40000400000 */
[----:B------:R-:W-:-:S02]  /*11ae0*/  @P1 FMUL R10, R10, 0.25 ;  /* 0x3e8000000a0a1820 */ /* 0x000fc40000400000 */
[----:B--2---:R-:W-:Y:S02]  /*11af0*/  FMUL R54, R6, R41 ;  /* 0x0000002906367220 */ /* 0x004fe40000400000 */
[----:B------:R-:W-:Y:S02]  /*11b00*/  @P1 FMUL R38, R38, 0.25 ;  /* 0x3e80000026261820 */ /* 0x000fe40000400000 */
[----:B------:R-:W-:Y:S02]  /*11b10*/  @P1 FMUL R37, R37, 0.25 ;  /* 0x3e80000025251820 */ /* 0x000fe40000400000 */
[----:B------:R-:W-:Y:S02]  /*11b20*/  @P1 FMUL R30, R30, 0.25 ;  /* 0x3e8000001e1e1820 */ /* 0x000fe40000400000 */
[----:B------:R-:W-:Y:S02]  /*11b30*/  @P1 FMUL R25, R25, 0.25 ;  /* 0x3e80000019191820 */ /* 0x000fe40000400000 */
[----:B------:R-:W-:-:S02]  /*11b40*/  @P1 FMUL R18, R18, 0.25 ;  /* 0x3e80000012121820 */ /* 0x000fc40000400000 */
[----:B------:R-:W-:Y:S02]  /*11b50*/  @P1 FMUL R9, R9, 0.25 ;  /* 0x3e80000009091820 */ /* 0x000fe40000400000 */
[----:B------:R-:W-:Y:S02]  /*11b60*/  @!P2 FMUL R33, R33, 16777216 ;  /* 0x4b8000002121a820 */ /* 0x000fe40000400000 */
[----:B------:R-:W-:Y:S01]  /*11b70*/  FMUL R51, R6, R40 ;  /* 0x0000002806337220 */ /* 0x000fe20000400000 */
[----:B------:R-:W-:Y:S01]  /*11b80*/  STL [R1+0x730], R61 ;  /* 0x0007303d01007387 */ /* 0x000fe20000100800 */
[----:B------:R-:W-:Y:S02]  /*11b90*/  @P1 FMUL R24, R24, 0.25 ;  /* 0x3e80000018181820 */ /* 0x000fe40000400000 */
[----:B------:R-:W-:Y:S02]  /*11ba0*/  @P1 FMUL R21, R21, 0.25 ;  /* 0x3e80000015151820 */ /* 0x000fe40000400000 */
[----:B------:R-:W-:-:S02]  /*11bb0*/  @P1 FMUL R15, R15, 0.25 ;  /* 0x3e8000000f0f1820 */ /* 0x000fc40000400000 */
[----:B------:R-:W-:Y:S02]  /*11bc0*/  @P1 FMUL R14, R14, 0.25 ;  /* 0x3e8000000e0e1820 */ /* 0x000fe40000400000 */
[----:B------:R-:W-:Y:S02]  /*11bd0*/  @P1 FMUL R5, R5, 0.25 ;  /* 0x3e80000005051820 */ /* 0x000fe40000400000 */
[----:B------:R-:W-:Y:S02]  /*11be0*/  @P1 FMUL R4, R4, 0.25 ;  /* 0x3e80000004041820 */ /* 0x000fe40000400000 */
[----:B------:R-:W-:Y:S01]  /*11bf0*/  @!P2 FMUL R31, R31, 16777216 ;  /* 0x4b8000001f1fa820 */ /* 0x000fe20000400000 */
[----:B------:R1:W-:Y:S01]  /*11c00*/  STL [R1+0x734], R55 ;  /* 0x0007343701007387 */ /* 0x0003e20000100800 */
[----:B------:R-:W-:Y:S02]  /*11c10*/  @P1 FMUL R36, R36, 0.25 ;  /* 0x3e80000024241820 */ /* 0x000fe40000400000 */
[----:B------:R-:W-:-:S02]  /*11c20*/  @P1 FMUL R19, R19, 0.25 ;  /* 0x3e80000013131820 */ /* 0x000fc40000400000 */
[----:B------:R-:W-:Y:S02]  /*11c30*/  @P1 FMUL R17, R17, 0.25 ;  /* 0x3e80000011111820 */ /* 0x000fe40000400000 */
[----:B------:R-:W-:Y:S02]  /*11c40*/  @P1 FMUL R13, R13, 0.25 ;  /* 0x3e8000000d0d1820 */ /* 0x000fe40000400000 */
[----:B------:R-:W-:Y:S02]  /*11c50*/  @P1 FMUL R8, R8, 0.25 ;  /* 0x3e80000008081820 */ /* 0x000fe40000400000 */
[----:B----4-:R-:W-:Y:S02]  /*11c60*/  @P1 FMUL R3, R3, 0.25 ;  /* 0x3e80000003031820 */ /* 0x010fe40000400000 */
[----:B------:R-:W-:Y:S02]  /*11c70*/  @!P2 FMUL R39, R39, 16777216 ;  /* 0x4b8000002727a820 */ /* 0x000fe40000400000 */
[----:B------:R-:W-:-:S02]  /*11c80*/  @!P2 FMUL R34, R34, 16777216 ;  /* 0x4b8000002222a820 */ /* 0x000fc40000400000 */
[----:B------:R-:W-:Y:S01]  /*11c90*/  @!P2 FMUL R29, R29, 16777216 ;  /* 0x4b8000001d1da820 */ /* 0x000fe20000400000 */
[----:B------:R2:W-:Y:S01]  /*11ca0*/  STL [R1+0x738], R54 ;  /* 0x0007383601007387 */ /* 0x0005e20000100800 */
[----:B------:R-:W-:Y:S02]  /*11cb0*/  @P1 FMUL R28, R28, 0.25 ;  /* 0x3e8000001c1c1820 */ /* 0x000fe40000400000 */
[----:B------:R-:W-:Y:S02]  /*11cc0*/  @P1 FMUL R27, R27, 0.25 ;  /* 0x3e8000001b1b1820 */ /* 0x000fe40000400000 */
[----:B------:R-:W-:Y:S02]  /*11cd0*/  @P1 FMUL R23, R23, 0.25 ;  /* 0x3e80000017171820 */ /* 0x000fe40000400000 */
[----:B------:R-:W-:Y:S02]  /*11ce0*/  @P1 FMUL R22, R22, 0.25 ;  /* 0x3e80000016161820 */ /* 0x000fe40000400000 */
[----:B------:R-:W-:-:S02]  /*11cf0*/  @P1 FMUL R20, R20, 0.25 ;  /* 0x3e80000014141820 */ /* 0x000fc40000400000 */
[----:B------:R-:W-:Y:S02]  /*11d00*/  @P1 FMUL R16, R16, 0.25 ;  /* 0x3e80000010101820 */ /* 0x000fe40000400000 */
[----:B------:R-:W-:Y:S02]  /*11d10*/  @P1 FMUL R12, R12, 0.25 ;  /* 0x3e8000000c0c1820 */ /* 0x000fe40000400000 */
[----:B------:R-:W-:Y:S02]  /*11d20*/  @P1 FMUL R11, R11, 0.25 ;  /* 0x3e8000000b0b1820 */ /* 0x000fe40000400000 */
[----:B------:R-:W-:Y:S02]  /*11d30*/  @P1 FMUL R7, R7, 0.25 ;  /* 0x3e80000007071820 */ /* 0x000fe40000400000 */
[----:B------:R-:W-:Y:S02]  /*11d40*/  @P1 FMUL R2, R2, 0.25 ;  /* 0x3e80000002021820 */ /* 0x000fe40000400000 */
[----:B------:R-:W-:-:S02]  /*11d50*/  @P1 FMUL R0, R0, 0.25 ;  /* 0x3e80000000001820 */ /* 0x000fc40000400000 */
[----:B------:R-:W-:Y:S02]  /*11d60*/  @!P2 FMUL R35, R35, 16777216 ;  /* 0x4b8000002323a820 */ /* 0x000fe40000400000 */
[----:B------:R-:W-:Y:S02]  /*11d70*/  @!P2 FMUL R32, R32, 16777216 ;  /* 0x4b8000002020a820 */ /* 0x000fe40000400000 */
[----:B------:R-:W-:Y:S02]  /*11d80*/  @!P2 FMUL R26, R26, 16777216 ;  /* 0x4b8000001a1aa820 */ /* 0x000fe40000400000 */
[----:B------:R-:W-:Y:S01]  /*11d90*/  @!P2 FMUL R10, R10, 16777216 ;  /* 0x4b8000000a0aa820 */ /* 0x000fe20000400000 */
[----:B------:R4:W-:Y:S01]  /*11da0*/  STL [R1+0x73c], R51 ;  /* 0x00073c3301007387 */ /* 0x0009e20000100800 */
[----:B------:R-:W-:Y:S02]  /*11db0*/  @!P2 FMUL R38, R38, 16777216 ;  /* 0x4b8000002626a820 */ /* 0x000fe40000400000 */
[----:B------:R-:W-:Y:S01]  /*11dc0*/  @!P2 FMUL R37, R37, 16777216 ;  /* 0x4b8000002525a820 */ /* 0x000fe20000400000 */
[----:B------:R-:W4:Y:S01]  /*11dd0*/  LDL.LU R42, [R1+0x34] ;  /* 0x00003400012a7983 */ /* 0x000f220000300800 */
[----:B------:R-:W-:-:S02]  /*11de0*/  @!P2 FMUL R30, R30, 16777216 ;  /* 0x4b8000001e1ea820 */ /* 0x000fc40000400000 */
[----:B------:R-:W-:Y:S01]  /*11df0*/  @!P2 FMUL R25, R25, 16777216 ;  /* 0x4b8000001919a820 */ /* 0x000fe20000400000 */
[----:B------:R-:W4:Y:S01]  /*11e00*/  LDL.LU R43, [R1+0x28] ;  /* 0x00002800012b7983 */ /* 0x000f220000300800 */
[----:B------:R-:W-:Y:S02]  /*11e10*/  @!P2 FMUL R18, R18, 16777216 ;  /* 0x4b8000001212a820 */ /* 0x000fe40000400000 */
[----:B------:R-:W-:Y:S01]  /*11e20*/  @!P2 FMUL R9, R9, 16777216 ;  /* 0x4b8000000909a820 */ /* 0x000fe20000400000 */
[----:B------:R-:W4:Y:S01]  /*11e30*/  LDL.LU R52, [R1+0x3c] ;  /* 0x00003c0001347983 */ /* 0x000f220000300800 */
[----:B0-----:R-:W-:Y:S02]  /*11e40*/  FMUL R44, R6, R33 ;  /* 0x00000021062c7220 */ /* 0x001fe40000400000 */
[----:B------:R-:W-:Y:S01]  /*11e50*/  @!P2 FMUL R24, R24, 16777216 ;  /* 0x4b8000001818a820 */ /* 0x000fe20000400000 */
[----:B------:R-:W4:Y:S01]  /*11e60*/  LDL.LU R53, [R1+0x30] ;  /* 0x0000300001357983 */ /* 0x000f220000300800 */
[----:B------:R-:W-:-:S02]  /*11e70*/  @!P2 FMUL R21, R21, 16777216 ;  /* 0x4b8000001515a820 */ /* 0x000fc40000400000 */
[----:B------:R-:W-:Y:S01]  /*11e80*/  @!P2 FMUL R15, R15, 16777216 ;  /* 0x4b8000000f0fa820 */ /* 0x000fe20000400000 */
[----:B------:R-:W4:Y:S01]  /*11e90*/  LDL.LU R56, [R1+0x58] ;  /* 0x0000580001387983 */ /* 0x000f220000300800 */
[----:B------:R-:W-:Y:S02]  /*11ea0*/  @!P2 FMUL R14, R14, 16777216 ;  /* 0x4b8000000e0ea820 */ /* 0x000fe40000400000 */
[----:B------:R-:W-:Y:S02]  /*11eb0*/  @!P2 FMUL R5, R5, 16777216 ;  /* 0x4b8000000505a820 */ /* 0x000fe40000400000 */
[----:B------:R-:W-:Y:S02]  /*11ec0*/  @!P2 FMUL R4, R4, 16777216 ;  /* 0x4b8000000404a820 */ /* 0x000fe40000400000 */
[----:B------:R-:W-:Y:S02]  /*11ed0*/  FMUL R33, R6, R31 ;  /* 0x0000001f06217220 */ /* 0x000fe40000400000 */
[----:B------:R-:W-:-:S02]  /*11ee0*/  @!P2 FMUL R36, R36, 16777216 ;  /* 0x4b8000002424a820 */ /* 0x000fc40000400000 */
[----:B------:R-:W-:Y:S02]  /*11ef0*/  @!P2 FMUL R19, R19, 16777216 ;  /* 0x4b8000001313a820 */ /* 0x000fe40000400000 */
[----:B------:R-:W-:Y:S02]  /*11f00*/  @!P2 FMUL R17, R17, 16777216 ;  /* 0x4b8000001111a820 */ /* 0x000fe40000400000 */
[----:B------:R-:W-:Y:S02]  /*11f10*/  @!P2 FMUL R13, R13, 16777216 ;  /* 0x4b8000000d0da820 */ /* 0x000fe40000400000 */
[----:B------:R-:W-:Y:S02]  /*11f20*/  @!P2 FMUL R8, R8, 16777216 ;  /* 0x4b8000000808a820 */ /* 0x000fe40000400000 */
[----:B------:R-:W-:Y:S02]  /*11f30*/  @!P2 FMUL R3, R3, 16777216 ;  /* 0x4b8000000303a820 */ /* 0x000fe40000400000 */
[----:B------:R-:W-:-:S02]  /*11f40*/  FMUL R50, R6, R39 ;  /* 0x0000002706327220 */ /* 0x000fc40000400000 */
[C---:B------:R-:W-:Y:S02]  /*11f50*/  FMUL R45, R6.reuse, R34 ;  /* 0x00000022062d7220 */ /* 0x040fe40000400000 */
[----:B------:R-:W-:Y:S02]  /*11f60*/  FMUL R31, R6, R29 ;  /* 0x0000001d061f7220 */ /* 0x000fe40000400000 */
[----:B------:R-:W-:Y:S02]  /*11f70*/  @!P2 FMUL R28, R28, 16777216 ;  /* 0x4b8000001c1ca820 */ /* 0x000fe40000400000 */
[----:B------:R-:W-:Y:S02]  /*11f80*/  @!P2 FMUL R27, R27, 16777216 ;  /* 0x4b8000001b1ba820 */ /* 0x000fe40000400000 */
[----:B------:R-:W-:Y:S02]  /*11f90*/  @!P2 FMUL R23, R23, 16777216 ;  /* 0x4b8000001717a820 */ /* 0x000fe40000400000 */
[----:B------:R-:W-:-:S02]  /*11fa0*/  @!P2 FMUL R22, R22, 16777216 ;  /* 0x4b8000001616a820 */ /* 0x000fc40000400000 */
[----:B------:R-:W-:Y:S02]  /*11fb0*/  @!P2 FMUL R20, R20, 16777216 ;  /* 0x4b8000001414a820 */ /* 0x000fe40000400000 */
[----:B------:R-:W-:Y:S02]  /*11fc0*/  @!P2 FMUL R16, R16, 16777216 ;  /* 0x4b8000001010a820 */ /* 0x000fe40000400000 */
[----:B------:R-:W-:Y:S02]  /*11fd0*/  @!P2 FMUL R12, R12, 16777216 ;  /* 0x4b8000000c0ca820 */ /* 0x000fe40000400000 */
[----:B------:R-:W-:Y:S02]  /*11fe0*/  @!P2 FMUL R11, R11, 16777216 ;  /* 0x4b8000000b0ba820 */ /* 0x000fe40000400000 */
[----:B------:R-:W-:Y:S02]  /*11ff0*/  @!P2 FMUL R7, R7, 16777216 ;  /* 0x4b8000000707a820 */ /* 0x000fe40000400000 */
[----:B------:R-:W-:-:S02]  /*12000*/  @!P2 FMUL R2, R2, 16777216 ;  /* 0x4b8000000202a820 */ /* 0x000fc40000400000 */
[----:B------:R-:W-:Y:S02]  /*12010*/  @!P2 FMUL R0, R0, 16777216 ;  /* 0x4b8000000000a820 */ /* 0x000fe40000400000 */
[C---:B------:R-:W-:Y:S02]  /*12020*/  FMUL R46, R6.reuse, R35 ;  /* 0x00000023062e7220 */ /* 0x040fe40000400000 */
[C---:B------:R-:W-:Y:S02]  /*12030*/  FMUL R34, R6.reuse, R32 ;  /* 0x0000002006227220 */ /* 0x040fe40000400000 */
[C---:B------:R-:W-:Y:S02]  /*12040*/  FMUL R29, R6.reuse, R26 ;  /* 0x0000001a061d7220 */ /* 0x040fe40000400000 */
[C---:B------:R-:W-:Y:S02]  /*12050*/  FMUL R39, R6.reuse, R10 ;  /* 0x0000000a06277220 */ /* 0x040fe40000400000 */
[----:B------:R-:W-:-:S02]  /*12060*/  FMUL R49, R6, R38 ;  /* 0x0000002606317220 */ /* 0x000fc40000400000 */
[C---:B------:R-:W-:Y:S02]  /*12070*/  FMUL R48, R6.reuse, R37 ;  /* 0x0000002506307220 */ /* 0x040fe40000400000 */
        /* <DEDUP_REMOVED lines=27> */
[C---:B---3--:R-:W-:Y:S02]  /*12230*/  FMUL R4, R6.reuse, R57 ;  /* 0x0000003906047220 */ /* 0x048fe40000400000 */
[----:B------:R-:W3:Y:S01]  /*12240*/  LDL.LU R57, [R1+0x4c] ;  /* 0x00004c0001397983 */ /* 0x000ee20000300800 */
[----:B------:R-:W-:-:S02]  /*12250*/  FMUL R3, R6, R60 ;  /* 0x0000003c06037220 */ /* 0x000fc40000400000 */
[C---:B------:R-:W-:Y:S02]  /*12260*/  FMUL R8, R6.reuse, R59 ;  /* 0x0000003b06087220 */ /* 0x040fe40000400000 */
[----:B------:R-:W3:Y:S01]  /*12270*/  LDL.LU R59, [R1+0x68] ;  /* 0x00006800013b7983 */ /* 0x000ee20000300800 */
[----:B------:R-:W-:-:S03]  /*12280*/  FMUL R6, R6, R58 ;  /* 0x0000003a06067220 */ /* 0x000fc60000400000 */
[----:B------:R-:W3:Y:S04]  /*12290*/  LDL.LU R58, [R1+0x54] ;  /* 0x00005400013a7983 */ /* 0x000ee80000300800 */
[----:B-1----:R-:W0:Y:S04]  /*122a0*/  S2R R55, SR_TID.X ;  /* 0x0000000000377919 */ /* 0x002e280000002100 */
[----:B--2---:R-:W1:Y:S04]  /*122b0*/  S2R R54, SR_TID.X ;  /* 0x0000000000367919 */ /* 0x004e680000002100 */
[----:B------:R-:W2:Y:S04]  /*122c0*/  S2R R41, SR_CTAID.X ;  /* 0x0000000000297919 */ /* 0x000ea80000002500 */
[----:B------:R-:W2:Y:S01]  /*122d0*/  S2R R12, SR_CTAID.Y ;  /* 0x00000000000c7919 */ /* 0x000ea20000002600 */
[----:B------:R-:W-:-:S02]  /*122e0*/  F2FP.BF16.PACK_AB R4, R4, R3 ;  /* 0x000000030404723e */ /* 0x000fc400000010ff */
[C---:B0-----:R-:W-:Y:S01]  /*122f0*/  SHF.L.U32 R3, R55.reuse, 0xa, RZ ;  /* 0x0000000a37037819 */ /* 0x041fe200000006ff */
[C---:B------:R-:W-:Y:S01]  /*12300*/  IMAD.SHL.U32 R0, R55.reuse, 0x20, RZ ;  /* 0x0000002037007824 */ /* 0x040fe200078e00ff */
[----:B------:R-:W-:Y:S02]  /*12310*/  SHF.L.U32 R40, R55, 0x3, RZ ;  /* 0x0000000337287819 */ /* 0x000fe400000006ff */
[----:B------:R-:W-:Y:S02]  /*12320*/  LOP3.LUT R3, R3, 0x6000, RZ, 0xc0, !PT ;  /* 0x0000600003037812 */ /* 0x000fe400078ec0ff */
[----:B-1----:R-:W-:Y:S01]  /*12330*/  LOP3.LUT R61, R54, 0xff, RZ, 0xc0, !PT ;  /* 0x000000ff363d7812 */ /* 0x002fe200078ec0ff */
[----:B------:R-:W-:Y:S01]  /*12340*/  IMAD.SHL.U32 R16, R55, 0x4, RZ ;  /* 0x0000000437107824 */ /* 0x000fe200078e00ff */
[----:B------:R-:W-:Y:S02]  /*12350*/  LOP3.LUT R3, R3, 0x60, R0, 0xf8, !PT ;  /* 0x0000006003037812 */ /* 0x000fe400078ef800 */
[----:B------:R-:W-:Y:S01]  /*12360*/  LOP3.LUT R0, R40, 0xf00, RZ, 0xc0, !PT ;  /* 0x00000f0028007812 */ /* 0x000fe200078ec0ff */
[----:B--2---:R-:W-:-:S02]  /*12370*/  IMAD R41, R41, 0x100, R61 ;  /* 0x0000010029297824 */ /* 0x004fc400078e023d */
[----:B------:R-:W-:Y:S01]  /*12380*/  IMAD R12, R12, c[0x0][0x1c0], RZ ;  /* 0x000070000c0c7a24 */ /* 0x000fe200078e02ff */
[----:B------:R-:W-:Y:S01]  /*12390*/  LOP3.LUT R0, R0, 0x70, R16, 0xf8, !PT ;  /* 0x0000007000007812 */ /* 0x000fe200078ef810 */
[----:B------:R-:W-:Y:S01]  /*123a0*/  IMAD R2, R41, c[0x0][0x1c4], RZ ;  /* 0x0000710029027a24 */ /* 0x000fe200078e02ff */
[----:B------:R-:W-:Y:S01]  /*123b0*/  SHF.L.U32 R60, R55, 0xc, RZ ;  /* 0x0000000c373c7819 */ /* 0x000fe200000006ff */
[----:B------:R-:W-:Y:S01]  /*123c0*/  IMAD.SHL.U32 R41, R12, 0x2, RZ ;  /* 0x000000020c297824 */ /* 0x000fe200078e00ff */
[----:B------:R-:W-:Y:S01]  /*123d0*/  LOP3.LUT R3, R3, R0, RZ, 0x3c, !PT ;  /* 0x0000000003037212 */ /* 0x000fe200078e3cff */
[----:B------:R-:W2:Y:S01]  /*123e0*/  LDL.LU R61, [R1+0x14] ;  /* 0x00001400013d7983 */ /* 0x000ea20000300800 */
[----:B------:R-:W-:Y:S01]  /*123f0*/  SHF.L.U32 R0, R2, 0x1, RZ ;  /* 0x0000000102007819 */ /* 0x000fe200000006ff */
[----:B------:R-:W-:-:S03]  /*12400*/  IMAD.HI R12, R12, 0x2, RZ ;  /* 0x000000020c0c7827 */ /* 0x000fc600078e02ff */
[----:B------:R-:W-:Y:S01]  /*12410*/  IADD3 R0, P1, P2, R0, c[0x0][0x178], R41 ;  /* 0x00005e0000007a10 */ /* 0x000fe20007a3e029 */
[----:B------:R-:W-:-:S05]  /*12420*/  IMAD.HI R2, R2, 0x2, RZ ;  /* 0x0000000202027827 */ /* 0x000fca00078e02ff */
[----:B------:R-:W-:Y:S02]  /*12430*/  IADD3.X R2, R2, c[0x0][0x17c], R12, P1, P2 ;  /* 0x00005f0002027a10 */ /* 0x000fe40000fe440c */
[----:B------:R-:W-:Y:S02]  /*12440*/  SHF.R.U32.HI R12, RZ, 0x1, R55 ;  /* 0x00000001ff0c7819 */ /* 0x000fe40000011637 */
[----:B----4-:R-:W-:Y:S02]  /*12450*/  LOP3.LUT R51, R54, 0x1ff, RZ, 0xc0, !PT ;  /* 0x000001ff36337812 */ /* 0x010fe400078ec0ff */
[----:B------:R-:W-:Y:S02]  /*12460*/  LOP3.LUT R40, R40, 0x38, RZ, 0xc0, !PT ;  /* 0x0000003828287812 */ /* 0x000fe400078ec0ff */
[----:B------:R-:W-:Y:S02]  /*12470*/  LOP3.LUT R16, R16, 0x3c0, RZ, 0xc0, !PT ;  /* 0x000003c010107812 */ /* 0x000fe400078ec0ff */
[----:B------:R-:W-:-:S02]  /*12480*/  LOP3.LUT R12, R12, 0x4, RZ, 0xc0, !PT ;  /* 0x000000040c0c7812 */ /* 0x000fc400078ec0ff */
[----:B------:R-:W-:Y:S01]  /*12490*/  LOP3.LUT R60, R60, 0x6000, RZ, 0xc0, !PT ;  /* 0x000060003c3c7812 */ /* 0x000fe200078ec0ff */
[----:B------:R0:W-:Y:S01]  /*124a0*/  STL [R1+0x720], R0 ;  /* 0x0007200001007387 */ /* 0x0001e20000100800 */
[----:B------:R-:W-:Y:S02]  /*124b0*/  LOP3.LUT P1, RZ, R55, 0x100, RZ, 0xc0, !PT ;  /* 0x0000010037ff7812 */ /* 0x000fe4000782c0ff */
[----:B------:R-:W-:Y:S01]  /*124c0*/  LEA R60, R51, R60, 0x4 ;  /* 0x0000003c333c7211 */ /* 0x000fe200078e20ff */
[----:B------:R1:W-:Y:S04]  /*124d0*/  STL [R1+0x724], R2 ;  /* 0x0007240201007387 */ /* 0x0003e80000100800 */
[----:B------:R-:W4:Y:S01]  /*124e0*/  LDL.LU R51, [R1+0x80] ;  /* 0x0000800001337983 */ /* 0x000f220000300800 */
[----:B0-----:R-:W-:-:S03]  /*124f0*/  IADD3 R0, R12, R40, R16 ;  /* 0x000000280c007210 */ /* 0x001fc60007ffe010 */
[----:B------:R-:W2:Y:S04]  /*12500*/  LDL.LU R54, [R1+0x9c] ;  /* 0x00009c0001367983 */ /* 0x000ea80000300800 */
[----:B------:R-:W2:Y:S04]  /*12510*/  LDL.LU R55, [R1+0xa0] ;  /* 0x0000a00001377983 */ /* 0x000ea80000300800 */
[----:B------:R0:W-:Y:S04]  /*12520*/  STL [R1+0x170], R0 ;  /* 0x0001700001007387 */ /* 0x0001e80000100800 */
[----:B------:R-:W2:Y:S04]  /*12530*/  LDL.LU R40, [R1+0xbc] ;  /* 0x0000bc0001287983 */ /* 0x000ea80000300800 */
[----:B-1----:R-:W2:Y:S04]  /*12540*/  LDL.LU R2, [R1+0xb4] ;  /* 0x0000b40001027983 */ /* 0x002ea80000300800 */
[----:B0-----:R-:W2:Y:S01]  /*12550*/  LDL.LU R0, [R1+0xc0] ;  /* 0x0000c00001007983 */ /* 0x001ea20000300800 */
[----:B------:R-:W-:-:S03]  /*12560*/  F2FP.BF16.PACK_AB R9, R9, R13 ;  /* 0x0000000d0909723e */ /* 0x000fc600000010ff */
[----:B------:R-:W2:Y:S01]  /*12570*/  LDL.LU R41, [R1+0xb8] ;  /* 0x0000b80001297983 */ /* 0x000ea20000300800 */
[----:B------:R-:W-:Y:S02]  /*12580*/  F2FP.BF16.PACK_AB R5, R5, R17 ;  /* 0x000000110505723e */ /* 0x000fe400000010ff */
[----:B------:R-:W-:Y:S02]  /*12590*/  F2FP.BF16.PACK_AB R8, R8, R6 ;  /* 0x000000060808723e */ /* 0x000fe400000010ff */
[----:B------:R-:W-:Y:S02]  /*125a0*/  F2FP.BF16.PACK_AB R6, R14, R18 ;  /* 0x000000120e06723e */ /* 0x000fe400000010ff */
[----:B------:R-:W-:Y:S02]  /*125b0*/  F2FP.BF16.PACK_AB R10, R10, R7 ;  /* 0x000000070a0a723e */ /* 0x000fe400000010ff */
[----:B------:R-:W-:Y:S02]  /*125c0*/  F2FP.BF16.PACK_AB R12, R42, R43 ;  /* 0x0000002b2a0c723e */ /* 0x000fe400000010ff */
[----:B------:R-:W2:Y:S04]  /*125d0*/  LDL.LU R42, [R1+0xcc] ;  /* 0x0000cc00012a7983 */ /* 0x000ea80000300800 */
[----:B------:R-:W2:Y:S01]  /*125e0*/  LDL.LU R43, [R1+0xc4] ;  /* 0x0000c400012b7983 */ /* 0x000ea20000300800 */
[----:B------:R-:W-:-:S03]  /*125f0*/  F2FP.BF16.PACK_AB R16, R52, R53 ;  /* 0x000000353410723e */ /* 0x000fc600000010ff */
[----:B------:R-:W2:Y:S04]  /*12600*/  LDL.LU R52, [R1+0xd0] ;  /* 0x0000d00001347983 */ /* 0x000ea80000300800 */
[----:B------:R-:W2:Y:S01]  /*12610*/  LDL.LU R53, [R1+0xc8] ;  /* 0x0000c80001357983 */ /* 0x000ea20000300800 */
[----:B---3--:R-:W-:-:S03]  /*12620*/  F2FP.BF16.PACK_AB R13, R56, R57 ;  /* 0x00000039380d723e */ /* 0x008fc600000010ff */
[----:B------:R-:W3:Y:S04]  /*12630*/  LDL.LU R56, [R1+0xdc] ;  /* 0x0000dc0001387983 */ /* 0x000ee80000300800 */
[----:B------:R-:W3:Y:S01]  /*12640*/  LDL.LU R57, [R1+0xd4] ;  /* 0x0000d40001397983 */ /* 0x000ee20000300800 */
[----:B------:R-:W-:-:S03]  /*12650*/  F2FP.BF16.PACK_AB R17, R59, R58 ;  /* 0x0000003a3b11723e */ /* 0x000fc600000010ff */
[----:B------:R-:W2:Y:S04]  /*12660*/  LDL.LU R59, [R1+0xe0] ;  /* 0x0000e000013b7983 */ /* 0x000ea80000300800 */
[----:B------:R-:W2:Y:S04]  /*12670*/  LDL.LU R58, [R1+0xd8] ;  /* 0x0000d800013a7983 */ /* 0x000ea80000300800 */
[----:B------:R-:W4:Y:S04]  /*12680*/  LDL.LU R14, [R1+0x78] ;  /* 0x00007800010e7983 */ /* 0x000f280000300800 */
[----:B------:R-:W2:Y:S04]  /*12690*/  LDL.LU R18, [R1+0x7c] ;  /* 0x00007c0001127983 */ /* 0x000ea80000300800 */
[----:B------:R-:W2:Y:S01]  /*126a0*/  LDL.LU R7, [R1+0x88] ;  /* 0x0000880001077983 */ /* 0x000ea20000300800 */
[----:B------:R-:W-:-:S02]  /*126b0*/  F2FP.BF16.PACK_AB R11, R15, R11 ;  /* 0x0000000b0f0b723e */ /* 0x000fc400000010ff */
[----:B----4-:R-:W-:Y:S02]  /*126c0*/  F2FP.BF16.PACK_AB R14, R51, R14 ;  /* 0x0000000e330e723e */ /* 0x010fe400000010ff */
[----:B------:R-:W4:Y:S01]  /*126d0*/  LDL.LU R51, [R1+0x73c] ;  /* 0x00073c0001337983 */ /* 0x000f220000300800 */
[----:B--2---:R-:W-:Y:S02]  /*126e0*/  F2FP.BF16.PACK_AB R18, R7, R18 ;  /* 0x000000120712723e */ /* 0x004fe400000010ff */
[----:B------:R-:W-:Y:S02]  /*126f0*/  F2FP.BF16.PACK_AB R7, R19, R39 ;  /* 0x000000271307723e */ /* 0x000fe400000010ff */
[----:B------:R-:W2:Y:S04]  /*12700*/  LDL.LU R19, [R1+0x98] ;  /* 0x0000980001137983 */ /* 0x000ea80000300800 */
[----:B------:R-:W3:Y:S04]  /*12710*/  LDL.LU R39, [R1+0xa8] ;  /* 0x0000a80001277983 */ /* 0x000ee80000300800 */
[----:B------:R-:W3:Y:S04]  /*12720*/  LDL.LU R15, [R1+0x8c] ;  /* 0x00008c00010f7983 */ /* 0x000ee80000300800 */
[----:B------:R0:W-:Y:S04]  /*12730*/  STS.128 [R3], R4 ;  /* 0x0000000403007388 */ /* 0x0001e80000000c00 */
[----:B------:R1:W-:Y:S01]  /*12740*/  STS.128 [R3+0x1000], R8 ;  /* 0x0010000803007388 */ /* 0x0003e20000000c00 */
[----:B--2---:R-:W-:-:S02]  /*12750*/  F2FP.BF16.PACK_AB R19, R55, R19 ;  /* 0x000000133713723e */ /* 0x004fc400000010ff */
[----:B---3--:R-:W-:Y:S02]  /*12760*/  F2FP.BF16.PACK_AB R15, R54, R15 ;  /* 0x0000000f360f723e */ /* 0x008fe400000010ff */
[----:B------:R-:W2:Y:S04]  /*12770*/  LDL.LU R54, [R1+0x738] ;  /* 0x0007380001367983 */ /* 0x000ea80000300800 */
[----:B------:R-:W3:Y:S04]  /*12780*/  LDL.LU R55, [R1+0x734] ;  /* 0x0007340001377983 */ /* 0x000ee80000300800 */
[----:B0-----:R-:W2:Y:S04]  /*12790*/  LDL.LU R5, [R1+0xac] ;  /* 0x0000ac0001057983 */ /* 0x001ea80000300800 */
[----:B------:R-:W2:Y:S04]  /*127a0*/  LDL.LU R6, [R1+0xa4] ;  /* 0x0000a40001067983 */ /* 0x000ea80000300800 */
[----:B------:R-:W2:Y:S04]  /*127b0*/  LDL.LU R7, [R1+0xb0] ;  /* 0x0000b00001077983 */ /* 0x000ea80000300800 */
[----:B-1----:R0:W3:Y:S04]  /*127c0*/  LDL R11, [R1+0x174] ;  /* 0x00017400010b7983 */ /* 0x0020e80000100800 */
[----:B------:R-:W-:Y:S04]  /*127d0*/  STS.128 [R3+0x80], R12 ;  /* 0x0000800c03007388 */ /* 0x000fe80000000c00 */
[----:B------:R1:W-:Y:S01]  /*127e0*/  STS.128 [R3+0x1080], R16 ;  /* 0x0010801003007388 */ /* 0x0003e20000000c00 */
[----:B------:R-:W-:-:S02]  /*127f0*/  ISETP.GE.U32.AND P3, PT, R61, 0x7f800000, PT ;  /* 0x7f8000003d00780c */ /* 0x000fc40003f66070 */
[----:B------:R-:W-:-:S11]  /*12800*/  F2FP.BF16.PACK_AB R24, R24, R37 ;  /* 0x000000251818723e */ /* 0x000fd600000010ff */
[----:B------:R-:W-:Y:S01]  /*12810*/  @P3 IMAD.MOV.U32 R4, RZ, RZ, 0x7f800000 ;  /* 0x7f800000ff043424 */ /* 0x000fe200078e00ff */
[----:B------:R-:W-:Y:S02]  /*12820*/  FSETP.NEU.AND P2, PT, R61, RZ, PT ;  /* 0x000000ff3d00720b */ /* 0x000fe40003f4d000 */
[----:B-1----:R-:W-:Y:S02]  /*12830*/  LOP3.LUT R18, R60, 0x20, RZ, 0x3c, !PT ;  /* 0x000000203c127812 */ /* 0x002fe400078e3cff */
[----:B------:R-:W-:Y:S02]  /*12840*/  F2FP.BF16.PACK_AB R15, R59, R58 ;  /* 0x0000003a3b0f723e */ /* 0x000fe400000010ff */
[----:B------:R-:W-:Y:S02]  /*12850*/  F2FP.BF16.PACK_AB R14, R52, R53 ;  /* 0x00000035340e723e */ /* 0x000fe400000010ff */
[----:B------:R-:W-:Y:S02]  /*12860*/  F2FP.BF16.PACK_AB R25, R25, R21 ;  /* 0x000000151919723e */ /* 0x000fe400000010ff */
[----:B------:R-:W-:-:S02]  /*12870*/  F2FP.BF16.PACK_AB R27, R31, R27 ;  /* 0x0000001b1f1b723e */ /* 0x000fc400000010ff */
[----:B------:R-:W-:Y:S01]  /*12880*/  F2FP.BF16.PACK_AB R26, R26, R23 ;  /* 0x000000171a1a723e */ /* 0x000fe200000010ff */
[----:B------:R-:W-:Y:S01]  /*12890*/  BAR.SYNC.DEFER_BLOCKING 0x0 ;  /* 0x0000000000007b1d */ /* 0x000fe20000010000 */
[C---:B------:R-:W-:Y:S02]  /*128a0*/  LOP3.LUT R17, R60.reuse, 0x40, RZ, 0x3c, !PT ;  /* 0x000000403c117812 */ /* 0x040fe400078e3cff */
[----:B------:R-:W-:Y:S02]  /*128b0*/  LOP3.LUT R16, R60, 0x60, RZ, 0x3c, !PT ;  /* 0x000000603c107812 */ /* 0x000fe400078e3cff */
[----:B------:R-:W-:Y:S02]  /*128c0*/  F2FP.BF16.PACK_AB R9, R40, R2 ;  /* 0x000000022809723e */ /* 0x000fe400000010ff */
[----:B------:R-:W-:Y:S02]  /*128d0*/  F2FP.BF16.PACK_AB R13, R0, R41 ;  /* 0x00000029000d723e */ /* 0x000fe400000010ff */
[----:B------:R-:W-:-:S02]  /*128e0*/  F2FP.BF16.PACK_AB R10, R42, R43 ;  /* 0x0000002b2a0a723e */ /* 0x000fc400000010ff */
[----:B------:R-:W-:Y:S01]  /*128f0*/  LDS.128 R40, [R17] ;  /* 0x0000000011287984 */ /* 0x000fe20000000c00 */
[----:B--2---:R-:W-:Y:S01]  /*12900*/  F2FP.BF16.PACK_AB R12, R7, R39 ;  /* 0x00000027070c723e */ /* 0x004fe200000010ff */
[----:B---3--:R-:W-:Y:S01]  /*12910*/  @P3 FFMA.FTZ R11, R61, R4, +INF ;  /* 0x7f8000003d0b3423 */ /* 0x008fe20000010004 */
[----:B------:R-:W-:Y:S01]  /*12920*/  F2FP.BF16.PACK_AB R4, R36, R38 ;  /* 0x000000262404723e */ /* 0x000fe200000010ff */
[----:B------:R-:W2:Y:S04]  /*12930*/  LDL.LU R61, [R1+0x730] ;  /* 0x00073000013d7983 */ /* 0x000ea80000300800 */
[----:B------:R-:W1:Y:S04]  /*12940*/  LDS.128 R36, [R60] ;  /* 0x000000003c247984 */ /* 0x000e680000000c00 */
[----:B------:R3:W-:Y:S01]  /*12950*/  @P3 STL [R1+0x174], R11 ;  /* 0x0001740b01003387 */ /* 0x0007e20000100800 */
[----:B------:R-:W-:-:S02]  /*12960*/  F2FP.BF16.PACK_AB R8, R5, R6 ;  /* 0x000000060508723e */ /* 0x000fc400000010ff */
[----:B------:R-:W-:Y:S02]  /*12970*/  F2FP.BF16.PACK_AB R5, R20, R35 ;  /* 0x000000231405723e */ /* 0x000fe400000010ff */
[----:B------:R-:W2:Y:S01]  /*12980*/  LDL.LU R20, [R1+0xe4] ;  /* 0x0000e40001147983 */ /* 0x000ea20000300800 */
[----:B------:R-:W-:-:S03]  /*12990*/  F2FP.BF16.PACK_AB R7, R28, R29 ;  /* 0x0000001d1c07723e */ /* 0x000fc600000010ff */
[----:B------:R-:W2:Y:S01]  /*129a0*/  LDL.LU R52, [R1+0xe8] ;  /* 0x0000e80001347983 */ /* 0x000ea20000300800 */
[----:B---3--:R-:W-:-:S03]  /*129b0*/  F2FP.BF16.PACK_AB R11, R56, R57 ;  /* 0x00000039380b723e */ /* 0x008fc600000010ff */
[----:B------:R-:W3:Y:S01]  /*129c0*/  LDS.128 R56, [R18] ;  /* 0x0000000012387984 */ /* 0x000ee20000000c00 */
[----:B------:R-:W-:-:S03]  /*129d0*/  F2FP.BF16.PACK_AB R6, R30, R22 ;  /* 0x000000161e06723e */ /* 0x000fc600000010ff */
        /* <DEDUP_REMOVED lines=9> */
[----:B-1----:R-:W-:Y:S04]  /*12a70*/  STL.64 [R1], R36 ;  /* 0x0000002401007387 */ /* 0x002fe80000100a00 */
[----:B------:R-:W-:Y:S04]  /*12a80*/  STL.64 [R1+0x8], R38 ;  /* 0x0000082601007387 */ /* 0x000fe80000100a00 */
[----:B------:R-:W1:Y:S04]  /*12a90*/  LDS.128 R36, [R16] ;  /* 0x0000000010247984 */ /* 0x000e680000000c00 */
[----:B------:R-:W-:Y:S06]  /*12aa0*/  BAR.SYNC.DEFER_BLOCKING 0x0 ;  /* 0x0000000000007b1d */ /* 0x000fec0000010000 */
[----:B------:R-:W2:Y:S04]  /*12ab0*/  LDL.LU R19, [R1+0x120] ;  /* 0x0001200001137983 */ /* 0x000ea80000300800 */
[----:B------:R-:W2:Y:S04]  /*12ac0*/  LDL.LU R2, [R1+0x12c] ;  /* 0x00012c0001027983 */ /* 0x000ea80000300800 */
[----:B------:R-:W2:Y:S04]  /*12ad0*/  LDL.LU R0, [R1+0x124] ;  /* 0x0001240001007983 */ /* 0x000ea80000300800 */
[----:B---3--:R3:W-:Y:S04]  /*12ae0*/  STL [R1+0x72c], R58 ;  /* 0x00072c3a01007387 */ /* 0x0087e80000100800 */
[----:B------:R-:W-:Y:S04]  /*12af0*/  STS.128 [R3], R4 ;  /* 0x0000000403007388 */ /* 0x000fe80000000c00 */
[----:B---3--:R-:W3:Y:S04]  /*12b00*/  LDL.LU R58, [R1+0x10] ;  /* 0x00001000013a7983 */ /* 0x008ee80000300800 */
[----:B------:R0:W-:Y:S04]  /*12b10*/  STL [R1+0x728], R59 ;  /* 0x0007283b01007387 */ /* 0x0001e80000100800 */
[----:B0-----:R-:W3:Y:S04]  /*12b20*/  LDL.LU R59, [R1+0xfc] ;  /* 0x0000fc00013b7983 */ /* 0x001ee80000300800 */
[----:B------:R-:W3:Y:S04]  /*12b30*/  LDL.LU R6, [R1+0xec] ;  /* 0x0000ec0001067983 */ /* 0x000ee80000300800 */
[----:B------:R-:W3:Y:S04]  /*12b40*/  LDL.LU R7, [R1+0xf0] ;  /* 0x0000f00001077983 */ /* 0x000ee80000300800 */
[----:B------:R-:W-:Y:S04]  /*12b50*/  STS.128 [R3+0x1000], R24 ;  /* 0x0010001803007388 */ /* 0x000fe80000000c00 */
[----:B------:R0:W-:Y:S04]  /*12b60*/  STS.128 [R3+0x80], R8 ;  /* 0x0000800803007388 */ /* 0x0001e80000000c00 */
[----:B------:R1:W-:Y:S04]  /*12b70*/  STS.128 [R3+0x1080], R12 ;  /* 0x0010800c03007388 */ /* 0x0003e80000000c00 */
[----:B------:R-:W-:Y:S01]  /*12b80*/  BAR.SYNC.DEFER_BLOCKING 0x0 ;  /* 0x0000000000007b1d */ /* 0x000fe20000010000 */
[----:B0-----:R-:W-:-:S02]  /*12b90*/  F2FP.BF16.PACK_AB R8, R34, R32 ;  /* 0x000000202208723e */ /* 0x001fc400000010ff */
[----:B-1----:R-:W-:Y:S02]  /*12ba0*/  F2FP.BF16.PACK_AB R12, R44, R33 ;  /* 0x000000212c0c723e */ /* 0x002fe400000010ff */
[----:B------:R-:W-:Y:S01]  /*12bb0*/  F2FP.BF16.PACK_AB R13, R48, R46 ;  /* 0x0000002e300d723e */ /* 0x000fe200000010ff */
[----:B------:R-:W3:Y:S01]  /*12bc0*/  LDL.LU R44, [R1+0x1c] ;  /* 0x00001c00012c7983 */ /* 0x000ee20000300800 */
[----:B------:R-:W-:Y:S02]  /*12bd0*/  F2FP.BF16.PACK_AB R9, R47, R45 ;  /* 0x0000002d2f09723e */ /* 0x000fe400000010ff */
[----:B----4-:R-:W-:Y:S01]  /*12be0*/  F2FP.BF16.PACK_AB R10, R51, R49 ;  /* 0x00000031330a723e */ /* 0x010fe200000010ff */
[----:B------:R-:W4:Y:S01]  /*12bf0*/  LDL.LU R48, [R1+0x20] ;  /* 0x0000200001307983 */ /* 0x000f220000300800 */
[----:B------:R-:W-:-:S03]  /*12c00*/  F2FP.BF16.PACK_AB R14, R54, R50 ;  /* 0x00000032360e723e */ /* 0x000fc600000010ff */
[----:B------:R-:W4:Y:S04]  /*12c10*/  LDL.LU R45, [R1+0x38] ;  /* 0x00003800012d7983 */ /* 0x000f280000300800 */
[----:B------:R-:W0:Y:S04]  /*12c20*/  LDS.128 R24, [R60] ;  /* 0x000000003c187984 */ /* 0x000e280000000c00 */
[----:B------:R-:W4:Y:S04]  /*12c30*/  LDL.LU R49, [R1+0x40] ;  /* 0x0000400001317983 */ /* 0x000f280000300800 */
[----:B------:R-:W4:Y:S04]  /*12c40*/  LDL.LU R50, [R1+0x60] ;  /* 0x0000600001327983 */ /* 0x000f280000300800 */
[----:B------:R-:W4:Y:S04]  /*12c50*/  LDL.LU R46, [R1+0x50] ;  /* 0x00005000012e7983 */ /* 0x000f280000300800 */
[----:B------:R-:W4:Y:S04]  /*12c60*/  LDL.LU R51, [R1+0x64] ;  /* 0x0000640001337983 */ /* 0x000f280000300800 */
[----:B------:R-:W4:Y:S01]  /*12c70*/  LDL.LU R47, [R1+0x5c] ;  /* 0x00005c00012f7983 */ /* 0x000f220000300800 */
[----:B--2---:R-:W-:-:S03]  /*12c80*/  F2FP.BF16.PACK_AB R53, R31, R53 ;  /* 0x000000351f35723e */ /* 0x004fc600000010ff */
[----:B------:R-:W2:Y:S01]  /*12c90*/  LDL.LU R31, [R1+0x74] ;  /* 0x00007400011f7983 */ /* 0x000ea20000300800 */
[----:B------:R-:W-:Y:S02]  /*12ca0*/  F2FP.BF16.PACK_AB R15, R23, R61 ;  /* 0x0000003d170f723e */ /* 0x000fe400000010ff */
[----:B------:R-:W-:Y:S02]  /*12cb0*/  F2FP.BF16.PACK_AB R22, R29, R22 ;  /* 0x000000161d16723e */ /* 0x000fe400000010ff */
[----:B------:R-:W-:Y:S01]  /*12cc0*/  F2FP.BF16.PACK_AB R54, R28, R30 ;  /* 0x0000001e1c36723e */ /* 0x000fe200000010ff */
[----:B------:R-:W2:Y:S04]  /*12cd0*/  LDL.LU R29, [R1+0x6c] ;  /* 0x00006c00011d7983 */ /* 0x000ea80000300800 */
[----:B------:R-:W2:Y:S04]  /*12ce0*/  LDL.LU R28, [R1+0x84] ;  /* 0x00008400011c7983 */ /* 0x000ea80000300800 */
[----:B------:R-:W2:Y:S01]  /*12cf0*/  LDL.LU R30, [R1+0x70] ;  /* 0x00007000011e7983 */ /* 0x000ea20000300800 */
[----:B------:R-:W-:-:S03]  /*12d00*/  F2FP.BF16.PACK_AB R23, R35, R19 ;  /* 0x000000132317723e */ /* 0x000fc600000010ff */
[----:B------:R-:W1:Y:S01]  /*12d10*/  LDS.128 R32, [R18] ;  /* 0x0000000012207984 */ /* 0x000e620000000c00 */
[----:B---3--:R-:W-:Y:S02]  /*12d20*/  F2FP.BF16.PACK_AB R20, R6, R20 ;  /* 0x000000140614723e */ /* 0x008fe400000010ff */
[----:B------:R-:W-:Y:S02]  /*12d30*/  F2FP.BF16.PACK_AB R52, R7, R52 ;  /* 0x000000340734723e */ /* 0x000fe400000010ff */
[----:B------:R-:W3:Y:S04]  /*12d40*/  LDS.128 R4, [R17] ;  /* 0x0000000011047984 */ /* 0x000ee80000000c00 */
[----:B------:R-:W0:Y:S04]  /*12d50*/  LDS.128 R16, [R16] ;  /* 0x0000000010107984 */ /* 0x000e280000000c00 */
[----:B------:R-:W-:Y:S01]  /*12d60*/  BAR.SYNC.DEFER_BLOCKING 0x0 ;  /* 0x0000000000007b1d */ /* 0x000fe20000010000 */
[----:B------:R-:W-:-:S02]  /*12d70*/  F2FP.BF16.PACK_AB R11, R58, R55 ;  /* 0x000000373a0b723e */ /* 0x000fc400000010ff */
[----:B------:R-:W-:Y:S02]  /*12d80*/  F2FP.BF16.PACK_AB R21, R59, R21 ;  /* 0x000000153b15723e */ /* 0x000fe400000010ff */
[----:B------:R-:W-:Y:S01]  /*12d90*/  F2FP.BF16.PACK_AB R55, R2, R0 ;  /* 0x000000000237723e */ /* 0x000fe200000010ff */
[----:B------:R-:W3:Y:S04]  /*12da0*/  LDL.LU R58, [R1+0x138] ;  /* 0x00013800013a7983 */ /* 0x000ee80000300800 */
[----:B------:R-:W3:Y:S04]  /*12db0*/  LDL.LU R59, [R1+0x13c] ;  /* 0x00013c00013b7983 */ /* 0x000ee80000300800 */
[----:B------:R-:W3:Y:S04]  /*12dc0*/  LDL.LU R2, [R1+0x148] ;  /* 0x0001480001027983 */ /* 0x000ee80000300800 */
[----:B------:R-:W3:Y:S04]  /*12dd0*/  LDL.LU R0, [R1+0x14c] ;  /* 0x00014c0001007983 */ /* 0x000ee80000300800 */
[----:B------:R-:W3:Y:S04]  /*12de0*/  LDL.LU R61, [R1+0x154] ;  /* 0x00015400013d7983 */ /* 0x000ee80000300800 */
[----:B------:R0:W-:Y:S04]  /*12df0*/  STS.128 [R3], R8 ;  /* 0x0000000803007388 */ /* 0x0001e80000000c00 */
[----:B0-----:R-:W3:Y:S04]  /*12e00*/  LDL.LU R8, [R1+0x24] ;  /* 0x0000240001087983 */ /* 0x001ee80000300800 */
[----:B------:R-:W3:Y:S04]  /*12e10*/  LDL.LU R9, [R1+0x2c] ;  /* 0x00002c0001097983 */ /* 0x000ee80000300800 */
[----:B------:R-:W3:Y:S04]  /*12e20*/  LDL.LU R10, [R1+0x44] ;  /* 0x00004400010a7983 */ /* 0x000ee80000300800 */
[----:B------:R-:W3:Y:S04]  /*12e30*/  LDL.LU R11, [R1+0x48] ;  /* 0x00004800010b7983 */ /* 0x000ee80000300800 */
[----:B------:R0:W-:Y:S04]  /*12e40*/  STS.128 [R3+0x1000], R12 ;  /* 0x0010000c03007388 */ /* 0x0001e80000000c00 */
[----:B------:R-:W-:Y:S04]  /*12e50*/  STS.128 [R3+0x80], R20 ;  /* 0x0000801403007388 */ /* 0x000fe80000000c00 */
[----:B------:R1:W-:Y:S01]  /*12e60*/  STS.128 [R3+0x1080], R52 ;  /* 0x0010803403007388 */ /* 0x0003e20000000c00 */
[----:B----4-:R-:W-:-:S02]  /*12e70*/  F2FP.BF16.PACK_AB R46, R50, R46 ;  /* 0x0000002e322e723e */ /* 0x010fc400000010ff */
[----:B------:R-:W-:Y:S02]  /*12e80*/  F2FP.BF16.PACK_AB R50, R51, R47 ;  /* 0x0000002f3332723e */ /* 0x000fe400000010ff */
[----:B0-----:R-:W-:Y:S01]  /*12e90*/  LOP3.LUT R15, R60, 0x60, RZ, 0x3c, !PT ;  /* 0x000000603c0f7812 */ /* 0x001fe200078e3cff */
[----:B------:R-:W-:Y:S06]  /*12ea0*/  BAR.SYNC.DEFER_BLOCKING 0x0 ;  /* 0x0000000000007b1d */ /* 0x000fec0000010000 */
[----:B-1----:R-:W4:Y:S04]  /*12eb0*/  LDL.LU R52, [R1+0x130] ;  /* 0x0001300001347983 */ /* 0x002f280000300800 */
[----:B------:R-:W4:Y:S04]  /*12ec0*/  LDL.LU R53, [R1+0x140] ;  /* 0x0001400001357983 */ /* 0x000f280000300800 */
[----:B------:R-:W4:Y:S04]  /*12ed0*/  LDL.LU R54, [R1+0x150] ;  /* 0x0001500001367983 */ /* 0x000f280000300800 */
[----:B------:R-:W4:Y:S04]  /*12ee0*/  LDL.LU R55, [R1+0x160] ;  /* 0x0001600001377983 */ /* 0x000f280000300800 */
[----:B------:R-:W-:Y:S01]  /*12ef0*/  LDS.128 R12, [R15] ;  /* 0x000000000f0c7984 */ /* 0x000fe20000000c00 */
[----:B--2---:R-:W-:-:S02]  /*12f00*/  F2FP.BF16.PACK_AB R47, R31, R29 ;  /* 0x0000001d1f2f723e */ /* 0x004fc400000010ff */
[----:B------:R-:W-:Y:S02]  /*12f10*/  F2FP.BF16.PACK_AB R51, R28, R30 ;  /* 0x0000001e1c33723e */ /* 0x000fe400000010ff */
[----:B------:R-:W0:Y:S01]  /*12f20*/  LDS.128 R28, [R60] ;  /* 0x000000003c1c7984 */ /* 0x000e220000000c00 */
[----:B---3--:R-:W-:Y:S02]  /*12f30*/  F2FP.BF16.PACK_AB R44, R8, R44 ;  /* 0x0000002c082c723e */ /* 0x008fe400000010ff */
[----:B------:R-:W-:Y:S02]  /*12f40*/  F2FP.BF16.PACK_AB R45, R10, R45 ;  /* 0x0000002d0a2d723e */ /* 0x000fe400000010ff */
[C---:B------:R-:W-:Y:S02]  /*12f50*/  LOP3.LUT R10, R60.reuse, 0x20, RZ, 0x3c, !PT ;  /* 0x000000203c0a7812 */ /* 0x040fe400078e3cff */
[----:B------:R-:W-:Y:S02]  /*12f60*/  F2FP.BF16.PACK_AB R49, R11, R49 ;  /* 0x000000310b31723e */ /* 0x000fe400000010ff */
[----:B------:R-:W-:Y:S01]  /*12f70*/  LOP3.LUT R11, R60, 0x40, RZ, 0x3c, !PT ;  /* 0x000000403c0b7812 */ /* 0x000fe200078e3cff */
[----:B------:R-:W1:Y:S01]  /*12f80*/  LDS.128 R20, [R10] ;  /* 0x000000000a147984 */ /* 0x000e620000000c00 */
[----:B------:R-:W-:-:S04]  /*12f90*/  F2FP.BF16.PACK_AB R48, R9, R48 ;  /* 0x000000300930723e */ /* 0x000fc800000010ff */
[----:B------:R-:W2:Y:S04]  /*12fa0*/  LDS.128 R8, [R11] ;  /* 0x000000000b087984 */ /* 0x000ea80000000c00 */
[----:B------:R-:W-:Y:S06]  /*12fb0*/  BAR.SYNC.DEFER_BLOCKING 0x0 ;  /* 0x0000000000007b1d */ /* 0x000fec0000010000 */
[----:B------:R3:W-:Y:S04]  /*12fc0*/  STS.128 [R3], R44 ;  /* 0x0000002c03007388 */ /* 0x0007e80000000c00 */
[----:B------:R0:W-:Y:S04]  /*12fd0*/  STS.128 [R3+0x1000], R48 ;  /* 0x0010003003007388 */ /* 0x0001e80000000c00 */
[----:B---3--:R-:W3:Y:S04]  /*12fe0*/  LDL.LU R44, [R1+0x134] ;  /* 0x00013400012c7983 */ /* 0x008ee80000300800 */
[----:B------:R-:W2:Y:S04]  /*12ff0*/  LDL.LU R45, [R1+0x144] ;  /* 0x00014400012d7983 */ /* 0x000ea80000300800 */
[----:B------:R-:W2:Y:S04]  /*13000*/  LDL.LU R46, [R1+0x158] ;  /* 0x00015800012e7983 */ /* 0x000ea80000300800 */
[----:B------:R-:W2:Y:S04]  /*13010*/  LDL.LU R47, [R1+0x168] ;  /* 0x00016800012f7983 */ /* 0x000ea80000300800 */
[----:B0-----:R-:W2:Y:S04]  /*13020*/  LDL.LU R48, [R1+0x164] ;  /* 0x0001640001307983 */ /* 0x001ea80000300800 */
[----:B------:R-:W2:Y:S04]  /*13030*/  LDL.LU R49, [R1+0x15c] ;  /* 0x00015c0001317983 */ /* 0x000ea80000300800 */
[----:B------:R-:W2:Y:S01]  /*13040*/  LDL.LU R50, [R1+0x16c] ;  /* 0x00016c0001327983 */ /* 0x000ea20000300800 */
[----:B----4-:R-:W-:-:S02]  /*13050*/  F2FP.BF16.PACK_AB R52, R58, R52 ;  /* 0x000000343a34723e */ /* 0x010fc400000010ff */
[----:B------:R-:W-:Y:S01]  /*13060*/  F2FP.BF16.PACK_AB R53, R2, R53 ;  /* 0x000000350235723e */ /* 0x000fe200000010ff */
[----:B------:R-:W4:Y:S01]  /*13070*/  LDL.LU R58, [R1+0x72c] ;  /* 0x00072c00013a7983 */ /* 0x000f220000300800 */
[----:B------:R-:W-:-:S03]  /*13080*/  F2FP.BF16.PACK_AB R54, R61, R54 ;  /* 0x000000363d36723e */ /* 0x000fc600000010ff */
[----:B------:R-:W0:Y:S01]  /*13090*/  S2R R51, SR_TID.X ;  /* 0x0000000000337919 */ /* 0x000e220000002100 */
[----:B---3--:R-:W-:-:S03]  /*130a0*/  F2FP.BF16.PACK_AB R44, R59, R44 ;  /* 0x0000002c3b2c723e */ /* 0x008fc600000010ff */
[----:B------:R-:W3:Y:S01]  /*130b0*/  LDL.LU R59, [R1+0x728] ;  /* 0x00072800013b7983 */ /* 0x000ee20000300800 */
[----:B--2---:R-:W-:-:S03]  /*130c0*/  F2FP.BF16.PACK_AB R45, R0, R45 ;  /* 0x0000002d002d723e */ /* 0x004fc600000010ff */
[----:B------:R-:W2:Y:S04]  /*130d0*/  LDL.LU R2, [R1+0x724] ;  /* 0x0007240001027983 */ /* 0x000ea80000300800 */
[----:B------:R-:W2:Y:S01]  /*130e0*/  LDL.LU R0, [R1+0x720] ;  /* 0x0007200001007983 */ /* 0x000ea20000300800 */
[----:B------:R-:W-:Y:S02]  /*130f0*/  F2FP.BF16.PACK_AB R55, R48, R55 ;  /* 0x000000373037723e */ /* 0x000fe400000010ff */
[----:B------:R-:W-:-:S03]  /*13100*/  F2FP.BF16.PACK_AB R46, R49, R46 ;  /* 0x0000002e312e723e */ /* 0x000fc600000010ff */
[----:B------:R0:W-:Y:S01]  /*13110*/  STS.128 [R3+0x80], R52 ;  /* 0x0000803403007388 */ /* 0x0001e20000000c00 */
[----:B------:R-:W-:-:S05]  /*13120*/  F2FP.BF16.PACK_AB R47, R50, R47 ;  /* 0x0000002f322f723e */ /* 0x000fca00000010ff */
[----:B------:R1:W-:Y:S04]  /*13130*/  STS.128 [R3+0x1080], R44 ;  /* 0x0010802c03007388 */ /* 0x0003e80000000c00 */
[----:B0-----:R-:W3:Y:S04]  /*13140*/  LDL.LU R53, [R1+0x4] ;  /* 0x0000040001357983 */ /* 0x001ee80000300800 */
[----:B------:R-:W3:Y:S04]  /*13150*/  LDL.LU R54, [R1+0x8] ;  /* 0x0000080001367983 */ /* 0x000ee80000300800 */
[----:B------:R-:W3:Y:S04]  /*13160*/  LDL.LU R55, [R1+0xc] ;  /* 0x00000c0001377983 */ /* 0x000ee80000300800 */
[----:B-1----:R-:W3:Y:S01]  /*13170*/  LDL.LU R47, [R1] ;  /* 0x00000000012f7983 */ /* 0x002ee20000300800 */
[----:B------:R-:W-:-:S04]  /*13180*/  SHF.R.U32.HI R51, RZ, 0x8, R51 ;  /* 0x00000008ff337819 */ /* 0x000fc80000011633 */
[----:B------:R-:W-:Y:S02]  /*13190*/  SGXT.U32 R51, R51, 0x1 ;  /* 0x000000013333781a */ /* 0x000fe40000000000 */
[----:B------:R-:W-:-:S03]  /*131a0*/  MOV R61, c[0x0][0x1c8] ;  /* 0x00007200003d7a02 */ /* 0x000fc60000000f00 */
[----:B------:R-:W-:-:S04]  /*131b0*/  IMAD R51, R51, c[0x0][0x1c8], RZ ;  /* 0x0000720033337a24 */ /* 0x000fc800078e02ff */
[----:B------:R-:W-:-:S05]  /*131c0*/  IMAD R49, R61, 0x2, R51 ;  /* 0x000000023d317824 */ /* 0x000fca00078e0233 */
[----:B------:R-:W-:-:S05]  /*131d0*/  LEA R52, R61, R49, 0x1 ;  /* 0x000000313d347211 */ /* 0x000fca00078e08ff */
[----:B------:R-:W-:Y:S01]  /*131e0*/  IMAD R3, R61, 0x2, R52 ;  /* 0x000000023d037824 */ /* 0x000fe200078e0234 */
[----:B------:R-:W-:Y:S01]  /*131f0*/  BAR.SYNC.DEFER_BLOCKING 0x0 ;  /* 0x0000000000007b1d */ /* 0x000fe20000010000 */
[-C--:B--2---:R-:W-:Y:S02]  /*13200*/  LEA R50, P3, R51, R0.reuse, 0x1 ;  /* 0x0000000033327211 */ /* 0x084fe400078608ff */
[----:B------:R-:W-:Y:S02]  /*13210*/  LEA R48, P4, R49, R0, 0x1 ;  /* 0x0000000031307211 */ /* 0x000fe400078808ff */
[----:B------:R-:W-:Y:S02]  /*13220*/  LEA.HI.X.SX32 R51, R51, R2, 0x1, P3 ;  /* 0x0000000233337211 */ /* 0x000fe400018f0eff */
[----:B------:R-:W-:Y:S02]  /*13230*/  LEA R44, P3, R52, R0, 0x1 ;  /* 0x00000000342c7211 */ /* 0x000fe400078608ff */
[----:B------:R-:W-:-:S02]  /*13240*/  LEA.HI.X.SX32 R49, R49, R2, 0x1, P4 ;  /* 0x0000000231317211 */ /* 0x000fc400020f0eff */
[----:B------:R-:W-:Y:S02]  /*13250*/  LEA.HI.X.SX32 R45, R52, R2, 0x1, P3 ;  /* 0x00000002342d7211 */ /* 0x000fe400018f0eff */
[----:B------:R-:W-:Y:S01]  /*13260*/  LEA R46, P3, R3, R0, 0x1 ;  /* 0x00000000032e7211 */ /* 0x000fe200078608ff */
[----:B---3--:R0:W-:Y:S04]  /*13270*/  STG.E.U16 [R50.64], R47 ;  /* 0x0000002f32007986 */ /* 0x0081e8000c101504 */
[----:B------:R1:W-:Y:S01]  /*13280*/  STG.E.U16 [R48.64], R56 ;  /* 0x0000003830007986 */ /* 0x0003e2000c101504 */
[----:B0-----:R-:W-:Y:S01]  /*13290*/  IMAD R50, R61, 0x2, R3 ;  /* 0x000000023d327824 */ /* 0x001fe200078e0203 */
[----:B------:R-:W-:Y:S02]  /*132a0*/  MOV R51, R47 ;  /* 0x0000002f00337202 */ /* 0x000fe40000000f00 */
[----:B------:R-:W-:-:S02]  /*132b0*/  LEA.HI.X.SX32 R47, R3, R2, 0x1, P3 ;  /* 0x00000002032f7211 */ /* 0x000fc400018f0eff */
[C---:B-1----:R-:W-:Y:S02]  /*132c0*/  LEA R48, P3, R50.reuse, R0, 0x1 ;  /* 0x0000000032307211 */ /* 0x042fe400078608ff */
[----:B------:R-:W-:Y:S01]  /*132d0*/  LEA R3, R61, R50, 0x1 ;  /* 0x000000323d037211 */ /* 0x000fe200078e08ff */
[----:B------:R0:W-:Y:S01]  /*132e0*/  STG.E.U16 [R44.64], R40 ;  /* 0x000000282c007986 */ /* 0x0001e2000c101504 */
[----:B------:R-:W-:-:S03]  /*132f0*/  LEA.HI.X.SX32 R49, R50, R2, 0x1, P3 ;  /* 0x0000000232317211 */ /* 0x000fc600018f0eff */
[----:B------:R1:W-:Y:S01]  /*13300*/  STG.E.U16 [R46.64], R36 ;  /* 0x000000242e007986 */ /* 0x0003e2000c101504 */
[----:B------:R-:W-:Y:S02]  /*13310*/  PRMT R56, R56, 0x7632, R56 ;  /* 0x0000763238387816 */ /* 0x000fe40000000038 */
[----:B0-----:R-:W-:Y:S01]  /*13320*/  LEA R44, P3, R3, R0, 0x1 ;  /* 0x00000000032c7211 */ /* 0x001fe200078608ff */
[----:B-1----:R-:W-:Y:S01]  /*13330*/  IMAD R47, R61, 0x2, R3 ;  /* 0x000000023d2f7824 */ /* 0x002fe200078e0203 */
[----:B------:R-:W-:Y:S02]  /*13340*/  PRMT R40, R51, 0x7632, R40 ;  /* 0x0000763233287816 */ /* 0x000fe40000000028 */
[----:B------:R-:W-:Y:S02]  /*13350*/  LEA.HI.X.SX32 R45, R3, R2, 0x1, P3 ;  /* 0x00000002032d7211 */ /* 0x000fe400018f0eff */
[----:B------:R-:W-:Y:S02]  /*13360*/  LEA R46, P3, R47, R0, 0x1 ;  /* 0x000000002f2e7211 */ /* 0x000fe400078608ff */
[----:B------:R-:W-:Y:S01]  /*13370*/  LEA R3, R61, R47, 0x1 ;  /* 0x0000002f3d037211 */ /* 0x000fe200078e08ff */
[----:B------:R0:W-:Y:S01]  /*13380*/  STG.E.U16 [R48.64], R40 ;  /* 0x0000002830007986 */ /* 0x0001e2000c101504 */
[----:B------:R-:W-:-:S03]  /*13390*/  LEA.HI.X.SX32 R47, R47, R2, 0x1, P3 ;  /* 0x000000022f2f7211 */ /* 0x000fc600018f0eff */
[----:B------:R1:W-:Y:S01]  /*133a0*/  STG.E.U16 [R44.64], R56 ;  /* 0x000000382c007986 */ /* 0x0003e2000c101504 */
[----:B0-----:R-:W-:Y:S01]  /*133b0*/  PRMT R40, R40, 0x7632, R40 ;  /* 0x0000763228287816 */ /* 0x001fe20000000028 */
[----:B-1----:R-:W-:-:S04]  /*133c0*/  IMAD R45, R61, 0x2, R3 ;  /* 0x000000023d2d7824 */ /* 0x002fc800078e0203 */
[----:B------:R0:W-:Y:S01]  /*133d0*/  STG.E.U16 [R46.64], R40 ;  /* 0x000000282e007986 */ /* 0x0001e2000c101504 */
[C---:B------:R-:W-:Y:S02]  /*133e0*/  LEA R48, P3, R3.reuse, R0, 0x1 ;  /* 0x0000000003307211 */ /* 0x040fe400078608ff */
[----:B------:R-:W-:Y:S02]  /*133f0*/  PRMT R36, R36, 0x7632, R36 ;  /* 0x0000763224247816 */ /* 0x000fe40000000024 */
[----:B------:R-:W-:Y:S02]  /*13400*/  LEA.HI.X.SX32 R49, R3, R2, 0x1, P3 ;  /* 0x0000000203317211 */ /* 0x000fe400018f0eff */
[----:B------:R-:W-:Y:S02]  /*13410*/  LEA R44, P4, R45, R0, 0x1 ;  /* 0x000000002d2c7211 */ /* 0x000fe400078808ff */
[----:B0-----:R-:W-:-:S04]  /*13420*/  LEA R40, R61, R45, 0x1 ;  /* 0x0000002d3d287211 */ /* 0x001fc800078e08ff */
[C---:B------:R-:W-:Y:S01]  /*13430*/  LEA R46, P3, R40.reuse, R0, 0x1 ;  /* 0x00000000282e7211 */ /* 0x040fe200078608ff */
[----:B------:R-:W-:Y:S01]  /*13440*/  IMAD R3, R61, 0x2, R40 ;  /* 0x000000023d037824 */ /* 0x000fe200078e0228 */
[-C--:B------:R-:W-:Y:S01]  /*13450*/  LEA.HI.X.SX32 R45, R45, R2.reuse, 0x1, P4 ;  /* 0x000000022d2d7211 */ /* 0x080fe200020f0eff */
[----:B------:R0:W-:Y:S01]  /*13460*/  STG.E.U16 [R48.64], R36 ;  /* 0x0000002430007986 */ /* 0x0001e2000c101504 */
[----:B------:R-:W-:-:S03]  /*13470*/  LEA.HI.X.SX32 R47, R40, R2, 0x1, P3 ;  /* 0x00000002282f7211 */ /* 0x000fc600018f0eff */
[----:B------:R1:W-:Y:S01]  /*13480*/  STG.E.U16 [R44.64], R53 ;  /* 0x000000352c007986 */ /* 0x0003e2000c101504 */
[----:B0-----:R-:W-:Y:S02]  /*13490*/  LEA R48, P3, R3, R0, 0x1 ;  /* 0x0000000003307211 */ /* 0x001fe400078608ff */
[----:B------:R-:W-:Y:S02]  /*134a0*/  LEA R36, R61, R3, 0x1 ;  /* 0x000000033d247211 */ /* 0x000fe400078e08ff */
[----:B------:R-:W-:Y:S02]  /*134b0*/  LEA.HI.X.SX32 R49, R3, R2, 0x1, P3 ;  /* 0x0000000203317211 */ /* 0x000fe400018f0eff */
[C---:B-1----:R-:W-:Y:S01]  /*134c0*/  LEA R44, P3, R36.reuse, R0, 0x1 ;  /* 0x00000000242c7211 */ /* 0x042fe200078608ff */
[----:B------:R-:W-:Y:S01]  /*134d0*/  IMAD R3, R61, 0x2, R36 ;  /* 0x000000023d037824 */ /* 0x000fe200078e0224 */
[----:B------:R0:W-:Y:S02]  /*134e0*/  STG.E.U16 [R46.64], R57 ;  /* 0x000000392e007986 */ /* 0x0001e4000c101504 */
[----:B------:R-:W-:-:S02]  /*134f0*/  LEA.HI.X.SX32 R45, R36, R2, 0x1, P3 ;  /* 0x00000002242d7211 */ /* 0x000fc400018f0eff */
[----:B------:R-:W-:Y:S01]  /*13500*/  LEA R36, R61, R3, 0x1 ;  /* 0x000000033d247211 */ /* 0x000fe200078e08ff */
[----:B------:R-:W-:Y:S01]  /*13510*/  STG.E.U16 [R48.64], R41 ;  /* 0x0000002930007986 */ /* 0x000fe2000c101504 */
[----:B------:R-:W-:Y:S02]  /*13520*/  PRMT R40, R53, 0x7632, R40 ;  /* 0x0000763235287816 */ /* 0x000fe40000000028 */
[C---:B0-----:R-:W-:Y:S01]  /*13530*/  LEA R46, P3, R3.reuse, R0, 0x1 ;  /* 0x00000000032e7211 */ /* 0x041fe200078608ff */
[----:B------:R0:W-:Y:S03]  /*13540*/  STG.E.U16 [R44.64], R37 ;  /* 0x000000252c007986 */ /* 0x0001e6000c101504 */
[----:B------:R-:W-:Y:S01]  /*13550*/  LEA.HI.X.SX32 R47, R3, R2, 0x1, P3 ;  /* 0x00000002032f7211 */ /* 0x000fe200018f0eff */
[----:B------:R-:W-:-:S04]  /*13560*/  IMAD R3, R61, 0x2, R36 ;  /* 0x000000023d037824 */ /* 0x000fc800078e0224 */
[----:B------:R1:W-:Y:S01]  /*13570*/  STG.E.U16 [R46.64], R40 ;  /* 0x000000282e007986 */ /* 0x0003e2000c101504 */
[----:B0-----:R-:W-:-:S04]  /*13580*/  LEA R44, P3, R36, R0, 0x1 ;  /* 0x00000000242c7211 */ /* 0x001fc800078608ff */
[----:B------:R-:W-:Y:S02]  /*13590*/  LEA.HI.X.SX32 R45, R36, R2, 0x1, P3 ;  /* 0x00000002242d7211 */ /* 0x000fe400018f0eff */
[----:B------:R-:W-:Y:S02]  /*135a0*/  LEA R36, R61, R3, 0x1 ;  /* 0x000000033d247211 */ /* 0x000fe400078e08ff */
[----:B-1----:R-:W-:Y:S02]  /*135b0*/  LEA R40, P3, R3, R0, 0x1 ;  /* 0x0000000003287211 */ /* 0x002fe400078608ff */
[----:B------:R-:W-:Y:S02]  /*135c0*/  PRMT R37, R41, 0x7632, R37 ;  /* 0x0000763229257816 */ /* 0x000fe40000000025 */
[----:B------:R-:W-:Y:S02]  /*135d0*/  PRMT R57, R57, 0x7632, R57 ;  /* 0x0000763239397816 */ /* 0x000fe40000000039 */
[----:B------:R-:W-:Y:S01]  /*135e0*/  LEA.HI.X.SX32 R41, R3, R2, 0x1, P3 ;  /* 0x0000000203297211 */ /* 0x000fe200018f0eff */
[C---:B------:R-:W-:Y:S01]  /*135f0*/  IMAD R3, R61.reuse, 0x2, R36 ;  /* 0x000000023d037824 */ /* 0x040fe200078e0224 */
[C---:B------:R-:W-:Y:S01]  /*13600*/  LEA R46, P3, R36.reuse, R0, 0x1 ;  /* 0x00000000242e7211 */ /* 0x040fe200078608ff */
[----:B------:R0:W-:Y:S03]  /*13610*/  STG.E.U16 [R44.64], R57 ;  /* 0x000000392c007986 */ /* 0x0001e6000c101504 */
[----:B------:R-:W-:Y:S01]  /*13620*/  LEA.HI.X.SX32 R47, R36, R2, 0x1, P3 ;  /* 0x00000002242f7211 */ /* 0x000fe200018f0eff */
[----:B------:R1:W-:Y:S01]  /*13630*/  STG.E.U16 [R40.64], R37 ;  /* 0x0000002528007986 */ /* 0x0003e2000c101504 */
[----:B0-----:R-:W-:-:S02]  /*13640*/  LEA R44, R61, R3, 0x1 ;  /* 0x000000033d2c7211 */ /* 0x001fc400078e08ff */
[----:B-1----:R-:W-:-:S03]  /*13650*/  PRMT R37, R37, 0x7632, R37 ;  /* 0x0000763225257816 */ /* 0x002fc60000000025 */
[----:B------:R-:W-:Y:S01]  /*13660*/  IMAD R45, R61, 0x2, R44 ;  /* 0x000000023d2d7824 */ /* 0x000fe200078e022c */
[CC--:B------:R-:W-:Y:S02]  /*13670*/  LEA R40, P3, R3.reuse, R0.reuse, 0x1 ;  /* 0x0000000003287211 */ /* 0x0c0fe400078608ff */
[----:B------:R-:W-:Y:S01]  /*13680*/  LEA R36, P4, R44, R0, 0x1 ;  /* 0x000000002c247211 */ /* 0x000fe200078808ff */
[----:B------:R0:W-:Y:S01]  /*13690*/  STG.E.U16 [R46.64], R37 ;  /* 0x000000252e007986 */ /* 0x0001e2000c101504 */
[----:B------:R-:W-:Y:S02]  /*136a0*/  LEA.HI.X.SX32 R41, R3, R2, 0x1, P3 ;  /* 0x0000000203297211 */ /* 0x000fe400018f0eff */
[----:B------:R-:W-:-:S03]  /*136b0*/  LEA R3, R61, R45, 0x1 ;  /* 0x0000002d3d037211 */ /* 0x000fc600078e08ff */
[----:B------:R1:W-:Y:S01]  /*136c0*/  STG.E.U16 [R40.64], R54 ;  /* 0x0000003628007986 */ /* 0x0003e2000c101504 */
[----:B0-----:R-:W-:Y:S02]  /*136d0*/  LEA.HI.X.SX32 R37, R44, R2, 0x1, P4 ;  /* 0x000000022c257211 */ /* 0x001fe400020f0eff */
[----:B------:R-:W-:-:S03]  /*136e0*/  LEA R44, P3, R45, R0, 0x1 ;  /* 0x000000002d2c7211 */ /* 0x000fc600078608ff */
[----:B----4-:R0:W-:Y:S01]  /*136f0*/  STG.E.U16 [R36.64], R58 ;  /* 0x0000003a24007986 */ /* 0x0101e2000c101504 */
[----:B------:R-:W-:Y:S02]  /*13700*/  LEA.HI.X.SX32 R45, R45, R2, 0x1, P3 ;  /* 0x000000022d2d7211 */ /* 0x000fe400018f0eff */
[----:B-1----:R-:W-:-:S04]  /*13710*/  LEA R40, P3, R3, R0, 0x1 ;  /* 0x0000000003287211 */ /* 0x002fc800078608ff */
[----:B------:R-:W-:Y:S01]  /*13720*/  LEA.HI.X.SX32 R41, R3, R2, 0x1, P3 ;  /* 0x0000000203297211 */ /* 0x000fe200018f0eff */
[----:B0-----:R-:W-:Y:S01]  /*13730*/  IMAD R37, R61, 0x2, R3 ;  /* 0x000000023d257824 */ /* 0x001fe200078e0203 */
[----:B------:R-:W-:Y:S04]  /*13740*/  STG.E.U16 [R44.64], R42 ;  /* 0x0000002a2c007986 */ /* 0x000fe8000c101504 */
[----:B------:R-:W-:Y:S02]  /*13750*/  LEA R36, P3, R37, R0, 0x1 ;  /* 0x0000000025247211 */ /* 0x000fe400078608ff */
[----:B------:R-:W-:Y:S01]  /*13760*/  LEA R3, R61, R37, 0x1 ;  /* 0x000000253d037211 */ /* 0x000fe200078e08ff */
[----:B------:R0:W-:Y:S01]  /*13770*/  STG.E.U16 [R40.64], R38 ;  /* 0x0000002628007986 */ /* 0x0001e2000c101504 */
[----:B------:R-:W-:-:S02]  /*13780*/  LEA.HI.X.SX32 R37, R37, R2, 0x1, P3 ;  /* 0x0000000225257211 */ /* 0x000fc400018f0eff */
[----:B------:R-:W-:Y:S01]  /*13790*/  PRMT R48, R54, 0x7632, R48 ;  /* 0x0000763236307816 */ /* 0x000fe20000000030 */
[----:B------:R-:W-:Y:S01]  /*137a0*/  IMAD R47, R61, 0x2, R3 ;  /* 0x000000023d2f7824 */ /* 0x000fe200078e0203 */
[----:B------:R-:W-:-:S03]  /*137b0*/  PRMT R46, R58, 0x7632, R46 ;  /* 0x000076323a2e7816 */ /* 0x000fc6000000002e */
[----:B------:R1:W-:Y:S01]  /*137c0*/  STG.E.U16 [R36.64], R48 ;  /* 0x0000003024007986 */ /* 0x0003e2000c101504 */
[----:B0-----:R-:W-:-:S04]  /*137d0*/  LEA R40, P3, R3, R0, 0x1 ;  /* 0x0000000003287211 */ /* 0x001fc800078608ff */
[----:B------:R-:W-:Y:S02]  /*137e0*/  LEA.HI.X.SX32 R41, R3, R2, 0x1, P3 ;  /* 0x0000000203297211 */ /* 0x000fe400018f0eff */
[----:B------:R-:W-:Y:S02]  /*137f0*/  LEA R3, R61, R47, 0x1 ;  /* 0x0000002f3d037211 */ /* 0x000fe400078e08ff */
[----:B-1----:R-:W-:Y:S01]  /*13800*/  LEA R36, P3, R47, R0, 0x1 ;  /* 0x000000002f247211 */ /* 0x002fe200078608ff */
[----:B------:R0:W-:Y:S02]  /*13810*/  STG.E.U16 [R40.64], R46 ;  /* 0x0000002e28007986 */ /* 0x0001e4000c101504 */
[----:B------:R-:W-:Y:S01]  /*13820*/  IMAD R45, R61, 0x2, R3 ;  /* 0x000000023d2d7824 */ /* 0x000fe200078e0203 */
[----:B------:R-:W-:Y:S02]  /*13830*/  LEA.HI.X.SX32 R37, R47, R2, 0x1, P3 ;  /* 0x000000022f257211 */ /* 0x000fe400018f0eff */
[----:B------:R-:W-:-:S02]  /*13840*/  PRMT R50, R42, 0x7632, R50 ;  /* 0x000076322a327816 */ /* 0x000fc40000000032 */
[----:B------:R-:W-:Y:S02]  /*13850*/  LEA R47, R61, R45, 0x1 ;  /* 0x0000002d3d2f7211 */ /* 0x000fe400078e08ff */
[----:B0-----:R-:W-:-:S04]  /*13860*/  LEA R40, P3, R3, R0, 0x1 ;  /* 0x0000000003287211 */ /* 0x001fc800078608ff */
[----:B------:R-:W-:Y:S02]  /*13870*/  LEA.HI.X.SX32 R41, R3, R2, 0x1, P3 ;  /* 0x0000000203297211 */ /* 0x000fe400018f0eff */
[----:B------:R-:W-:Y:S01]  /*13880*/  LEA R44, P3, R45, R0, 0x1 ;  /* 0x000000002d2c7211 */ /* 0x000fe200078608ff */
[----:B------:R0:W-:Y:S01]  /*13890*/  STG.E.U16 [R36.64], R50 ;  /* 0x0000003224007986 */ /* 0x0001e2000c101504 */
[----:B------:R-:W-:Y:S01]  /*138a0*/  PRMT R38, R38, 0x7632, R38 ;  /* 0x0000763226267816 */ /* 0x000fe20000000026 */
[----:B------:R-:W-:Y:S01]  /*138b0*/  IMAD R49, R61, 0x2, R47 ;  /* 0x000000023d317824 */ /* 0x000fe200078e022f */
[----:B------:R-:W-:-:S03]  /*138c0*/  LEA.HI.X.SX32 R45, R45, R2, 0x1, P3 ;  /* 0x000000022d2d7211 */ /* 0x000fc600018f0eff */
[----:B------:R1:W-:Y:S01]  /*138d0*/  STG.E.U16 [R40.64], R38 ;  /* 0x0000002628007986 */ /* 0x0003e2000c101504 */
[----:B0-----:R-:W-:-:S04]  /*138e0*/  LEA R36, P3, R47, R0, 0x1 ;  /* 0x000000002f247211 */ /* 0x001fc800078608ff */
[----:B------:R-:W-:Y:S02]  /*138f0*/  LEA.HI.X.SX32 R37, R47, R2, 0x1, P3 ;  /* 0x000000022f257211 */ /* 0x000fe400018f0eff */
[----:B-1----:R-:W-:Y:S02]  /*13900*/  LEA R40, P3, R49, R0, 0x1 ;  /* 0x0000000031287211 */ /* 0x002fe400078608ff */
[----:B------:R-:W-:Y:S01]  /*13910*/  LEA R47, R61, R49, 0x1 ;  /* 0x000000313d2f7211 */ /* 0x000fe200078e08ff */
[----:B------:R0:W-:Y:S01]  /*13920*/  STG.E.U16 [R44.64], R55 ;  /* 0x000000372c007986 */ /* 0x0001e2000c101504 */
[----:B------:R-:W-:-:S03]  /*13930*/  LEA.HI.X.SX32 R41, R49, R2, 0x1, P3 ;  /* 0x0000000231297211 */ /* 0x000fc600018f0eff */
[----:B------:R1:W-:Y:S01]  /*13940*/  STG.E.U16 [R36.64], R59 ;  /* 0x0000003b24007986 */ /* 0x0003e2000c101504 */
[----:B0-----:R-:W-:Y:S01]  /*13950*/  IMAD R45, R61, 0x2, R47 ;  /* 0x000000023d2d7824 */ /* 0x001fe200078e022f */
[----:B-1----:R-:W-:-:S04]  /*13960*/  LEA R36, P3, R47, R0, 0x1 ;  /* 0x000000002f247211 */ /* 0x002fc800078608ff */
[----:B------:R-:W-:Y:S02]  /*13970*/  LEA.HI.X.SX32 R37, R47, R2, 0x1, P3 ;  /* 0x000000022f257211 */ /* 0x000fe400018f0eff */
[C---:B------:R-:W-:Y:S01]  /*13980*/  LEA R47, R61.reuse, R45, 0x1 ;  /* 0x0000002d3d2f7211 */ /* 0x040fe200078e08ff */
[----:B------:R0:W-:Y:S04]  /*13990*/  STG.E.U16 [R40.64], R43 ;  /* 0x0000002b28007986 */ /* 0x0001e8000c101504 */
[----:B------:R-:W-:Y:S01]  /*139a0*/  IMAD R46, R61, 0x2, R47 ;  /* 0x000000023d2e7824 */ /* 0x000fe200078e022f */
[----:B------:R-:W-:Y:S01]  /*139b0*/  PRMT R3, R55, 0x7632, R3 ;  /* 0x0000763237037816 */ /* 0x000fe20000000003 */
[----:B------:R1:W-:Y:S01]  /*139c0*/  STG.E.U16 [R36.64], R39 ;  /* 0x0000002724007986 */ /* 0x0003e2000c101504 */
[----:B0-----:R-:W-:-:S04]  /*139d0*/  LEA R40, P3, R45, R0, 0x1 ;  /* 0x000000002d287211 */ /* 0x001fc800078608ff */
[----:B------:R-:W-:Y:S02]  /*139e0*/  LEA.HI.X.SX32 R41, R45, R2, 0x1, P3 ;  /* 0x000000022d297211 */ /* 0x000fe400018f0eff */
[C---:B-1----:R-:W-:Y:S02]  /*139f0*/  LEA R36, P3, R46.reuse, R0, 0x1 ;  /* 0x000000002e247211 */ /* 0x042fe400078608ff */
[----:B------:R-:W-:Y:S01]  /*13a00*/  LEA R45, R61, R46, 0x1 ;  /* 0x0000002e3d2d7211 */ /* 0x000fe200078e08ff */
[----:B------:R0:W-:Y:S01]  /*13a10*/  STG.E.U16 [R40.64], R3 ;  /* 0x0000000328007986 */ /* 0x0001e2000c101504 */
[----:B------:R-:W-:Y:S02]  /*13a20*/  LEA R38, P4, R47, R0, 0x1 ;  /* 0x000000002f267211 */ /* 0x000fe400078808ff */
[----:B------:R-:W-:Y:S02]  /*13a30*/  LEA.HI.X.SX32 R37, R46, R2, 0x1, P3 ;  /* 0x000000022e257211 */ /* 0x000fe400018f0eff */
[----:B------:R-:W-:-:S02]  /*13a40*/  PRMT R44, R43, 0x7632, R44 ;  /* 0x000076322b2c7816 */ /* 0x000fc4000000002c */
[----:B------:R-:W-:Y:S02]  /*13a50*/  PRMT R43, R39, 0x7632, R43 ;  /* 0x00007632272b7816 */ /* 0x000fe4000000002b */
[----:B------:R-:W-:Y:S02]  /*13a60*/  PRMT R42, R59, 0x7632, R42 ;  /* 0x000076323b2a7816 */ /* 0x000fe4000000002a */
[----:B0-----:R-:W-:Y:S01]  /*13a70*/  LEA R40, P3, R45, R0, 0x1 ;  /* 0x000000002d287211 */ /* 0x001fe200078608ff */
[----:B------:R-:W-:Y:S01]  /*13a80*/  IMAD R3, R61, 0x2, R45 ;  /* 0x000000023d037824 */ /* 0x000fe200078e022d */
[-C--:B------:R-:W-:Y:S02]  /*13a90*/  LEA.HI.X.SX32 R39, R47, R2.reuse, 0x1, P4 ;  /* 0x000000022f277211 */ /* 0x080fe400020f0eff */
[----:B------:R-:W-:Y:S02]  /*13aa0*/  LEA.HI.X.SX32 R41, R45, R2, 0x1, P3 ;  /* 0x000000022d297211 */ /* 0x000fe400018f0eff */
[C---:B------:R-:W-:Y:S01]  /*13ab0*/  LEA R45, R61.reuse, R3, 0x1 ;  /* 0x000000033d2d7211 */ /* 0x040fe200078e08ff */
[----:B------:R-:W-:Y:S04]  /*13ac0*/  STG.E.U16 [R38.64], R42 ;  /* 0x0000002a26007986 */ /* 0x000fe8000c101504 */
[----:B------:R0:W-:Y:S01]  /*13ad0*/  STG.E.U16 [R36.64], R44 ;  /* 0x0000002c24007986 */ /* 0x0001e2000c101504 */
[----:B------:R-:W-:-:S03]  /*13ae0*/  IMAD R47, R61, 0x2, R45 ;  /* 0x000000023d2f7824 */ /* 0x000fc600078e022d */
[----:B------:R1:W-:Y:S01]  /*13af0*/  STG.E.U16 [R40.64], R43 ;  /* 0x0000002b28007986 */ /* 0x0003e2000c101504 */
[-C--:B0-----:R-:W-:Y:S02]  /*13b00*/  LEA R36, P3, R3, R0.reuse, 0x1 ;  /* 0x0000000003247211 */ /* 0x081fe400078608ff */
[----:B------:R-:W-:Y:S02]  /*13b10*/  LEA R38, P4, R45, R0, 0x1 ;  /* 0x000000002d267211 */ /* 0x000fe400078808ff */
[----:B------:R-:W-:Y:S02]  /*13b20*/  LEA.HI.X.SX32 R37, R3, R2, 0x1, P3 ;  /* 0x0000000203257211 */ /* 0x000fe400018f0eff */
[----:B-1----:R-:W-:Y:S02]  /*13b30*/  LEA R40, P3, R47, R0, 0x1 ;  /* 0x000000002f287211 */ /* 0x002fe400078608ff */
[----:B------:R-:W-:Y:S01]  /*13b40*/  LEA R3, R61, R47, 0x1 ;  /* 0x0000002f3d037211 */ /* 0x000fe200078e08ff */
[----:B------:R0:W-:Y:S01]  /*13b50*/  STG.E.U16 [R36.64], R24 ;  /* 0x0000001824007986 */ /* 0x0001e2000c101504 */
[----:B------:R-:W-:-:S02]  /*13b60*/  LEA.HI.X.SX32 R39, R45, R2, 0x1, P4 ;  /* 0x000000022d277211 */ /* 0x000fc400020f0eff */
[----:B------:R-:W-:Y:S01]  /*13b70*/  LEA.HI.X.SX32 R41, R47, R2, 0x1, P3 ;  /* 0x000000022f297211 */ /* 0x000fe200018f0eff */
[----:B------:R-:W-:Y:S01]  /*13b80*/  IMAD R45, R61, 0x2, R3 ;  /* 0x000000023d2d7824 */ /* 0x000fe200078e0203 */
[C---:B0-----:R-:W-:Y:S01]  /*13b90*/  LEA R36, P3, R3.reuse, R0, 0x1 ;  /* 0x0000000003247211 */ /* 0x041fe200078608ff */
[----:B------:R0:W-:Y:S03]  /*13ba0*/  STG.E.U16 [R38.64], R32 ;  /* 0x0000002026007986 */ /* 0x0001e6000c101504 */
[----:B------:R-:W-:Y:S02]  /*13bb0*/  LEA.HI.X.SX32 R37, R3, R2, 0x1, P3 ;  /* 0x0000000203257211 */ /* 0x000fe400018f0eff */
[C---:B------:R-:W-:Y:S01]  /*13bc0*/  LEA R3, R61.reuse, R45, 0x1 ;  /* 0x0000002d3d037211 */ /* 0x040fe200078e08ff */
[----:B------:R-:W-:Y:S04]  /*13bd0*/  STG.E.U16 [R40.64], R4 ;  /* 0x0000000428007986 */ /* 0x000fe8000c101504 */
[----:B------:R1:W-:Y:S01]  /*13be0*/  STG.E.U16 [R36.64], R16 ;  /* 0x0000001024007986 */ /* 0x0003e2000c101504 */
[----:B------:R-:W-:Y:S01]  /*13bf0*/  IMAD R43, R61, 0x2, R3 ;  /* 0x000000023d2b7824 */ /* 0x000fe200078e0203 */
[----:B0-----:R-:W-:-:S02]  /*13c00*/  LEA R38, P3, R45, R0, 0x1 ;  /* 0x000000002d267211 */ /* 0x001fc400078608ff */
[----:B-1----:R-:W-:-:S04]  /*13c10*/  LEA R36, P4, R3, R0, 0x1 ;  /* 0x0000000003247211 */ /* 0x002fc800078808ff */
[-C--:B------:R-:W-:Y:S02]  /*13c20*/  LEA.HI.X.SX32 R37, R3, R2.reuse, 0x1, P4 ;  /* 0x0000000203257211 */ /* 0x080fe400020f0eff */
[----:B------:R-:W-:Y:S02]  /*13c30*/  LEA R3, R61, R43, 0x1 ;  /* 0x0000002b3d037211 */ /* 0x000fe400078e08ff */
[----:B------:R-:W-:Y:S02]  /*13c40*/  LEA.HI.X.SX32 R39, R45, R2, 0x1, P3 ;  /* 0x000000022d277211 */ /* 0x000fe400018f0eff */
[----:B------:R-:W-:Y:S01]  /*13c50*/  PRMT R24, R24, 0x7632, R24 ;  /* 0x0000763218187816 */ /* 0x000fe20000000018 */
[----:B------:R-:W-:Y:S01]  /*13c60*/  IMAD R45, R61, 0x2, R3 ;  /* 0x000000023d2d7824 */ /* 0x000fe200078e0203 */
[----:B------:R-:W-:-:S03]  /*13c70*/  LEA R40, P4, R3, R0, 0x1 ;  /* 0x0000000003287211 */ /* 0x000fc600078808ff */
[----:B------:R0:W-:Y:S01]  /*13c80*/  STG.E.U16 [R38.64], R24 ;  /* 0x0000001826007986 */ /* 0x0001e2000c101504 */
[----:B------:R-:W-:Y:S02]  /*13c90*/  LEA.HI.X.SX32 R41, R3, R2, 0x1, P4 ;  /* 0x0000000203297211 */ /* 0x000fe400020f0eff */
[----:B------:R-:W-:Y:S02]  /*13ca0*/  LEA R3, R61, R45, 0x1 ;  /* 0x0000002d3d037211 */ /* 0x000fe400078e08ff */
[----:B------:R-:W-:Y:S02]  /*13cb0*/  PRMT R32, R32, 0x7632, R32 ;  /* 0x0000763220207816 */ /* 0x000fe40000000020 */
[----:B0-----:R-:W-:-:S04]  /*13cc0*/  LEA R38, P3, R43, R0, 0x1 ;  /* 0x000000002b267211 */ /* 0x001fc800078608ff */
[----:B------:R-:W-:Y:S01]  /*13cd0*/  LEA.HI.X.SX32 R39, R43, R2, 0x1, P3 ;  /* 0x000000022b277211 */ /* 0x000fe200018f0eff */
[----:B------:R-:W-:Y:S01]  /*13ce0*/  IMAD R43, R61, 0x2, R3 ;  /* 0x000000023d2b7824 */ /* 0x000fe200078e0203 */
[----:B------:R0:W-:Y:S01]  /*13cf0*/  STG.E.U16 [R36.64], R32 ;  /* 0x0000002024007986 */ /* 0x0001e2000c101504 */
[----:B------:R-:W-:-:S03]  /*13d00*/  PRMT R4, R4, 0x7632, R4 ;  /* 0x0000763204047816 */ /* 0x000fc60000000004 */
[----:B------:R-:W-:Y:S02]  /*13d10*/  LEA R47, R61, R43, 0x1 ;  /* 0x0000002b3d2f7211 */ /* 0x000fe400078e08ff */
[----:B------:R-:W-:Y:S02]  /*13d20*/  PRMT R16, R16, 0x7632, R16 ;  /* 0x0000763210107816 */ /* 0x000fe40000000010 */
[----:B0-----:R-:W-:-:S04]  /*13d30*/  LEA R36, P3, R45, R0, 0x1 ;  /* 0x000000002d247211 */ /* 0x001fc800078608ff */
[----:B------:R-:W-:Y:S01]  /*13d40*/  LEA.HI.X.SX32 R37, R45, R2, 0x1, P3 ;  /* 0x000000022d257211 */ /* 0x000fe200018f0eff */
[C---:B------:R-:W-:Y:S01]  /*13d50*/  IMAD R45, R61.reuse, 0x2, R47 ;  /* 0x000000023d2d7824 */ /* 0x040fe200078e022f */
[----:B------:R-:W-:Y:S04]  /*13d60*/  STG.E.U16 [R38.64], R4 ;  /* 0x0000000426007986 */ /* 0x000fe8000c101504 */
[----:B------:R0:W-:Y:S01]  /*13d70*/  STG.E.U16 [R40.64], R16 ;  /* 0x0000001028007986 */ /* 0x0001e2000c101504 */
[----:B------:R-:W-:-:S03]  /*13d80*/  LEA R49, R61, R45, 0x1 ;  /* 0x0000002d3d317211 */ /* 0x000fc600078e08ff */
[----:B------:R1:W-:Y:S01]  /*13d90*/  STG.E.U16 [R36.64], R25 ;  /* 0x0000001924007986 */ /* 0x0003e2000c101504 */
[----:B0-----:R-:W-:-:S04]  /*13da0*/  LEA R40, P3, R3, R0, 0x1 ;  /* 0x0000000003287211 */ /* 0x001fc800078608ff */
[----:B------:R-:W-:Y:S01]  /*13db0*/  LEA.HI.X.SX32 R41, R3, R2, 0x1, P3 ;  /* 0x0000000203297211 */ /* 0x000fe200018f0eff */
[----:B------:R-:W-:Y:S01]  /*13dc0*/  IMAD R3, R61, 0x2, R49 ;  /* 0x000000023d037824 */ /* 0x000fe200078e0231 */
[-C--:B-1----:R-:W-:Y:S02]  /*13dd0*/  LEA R36, P3, R47, R0.reuse, 0x1 ;  /* 0x000000002f247211 */ /* 0x082fe400078608ff */
[----:B------:R-:W-:Y:S02]  /*13de0*/  LEA R38, P4, R43, R0, 0x1 ;  /* 0x000000002b267211 */ /* 0x000fe400078808ff */
[-C--:B------:R-:W-:Y:S02]  /*13df0*/  LEA.HI.X.SX32 R37, R47, R2.reuse, 0x1, P3 ;  /* 0x000000022f257211 */ /* 0x080fe400018f0eff */
[----:B------:R-:W-:Y:S02]  /*13e00*/  LEA R47, R61, R3, 0x1 ;  /* 0x000000033d2f7211 */ /* 0x000fe400078e08ff */
[----:B------:R-:W-:Y:S01]  /*13e10*/  LEA.HI.X.SX32 R39, R43, R2, 0x1, P4 ;  /* 0x000000022b277211 */ /* 0x000fe200020f0eff */
[----:B------:R-:W-:Y:S02]  /*13e20*/  STG.E.U16 [R40.64], R33 ;  /* 0x0000002128007986 */ /* 0x000fe4000c101504 */
[----:B------:R-:W-:-:S02]  /*13e30*/  IMAD R43, R61, 0x2, R47 ;  /* 0x000000023d2b7824 */ /* 0x000fc400078e022f */
[----:B------:R0:W-:Y:S04]  /*13e40*/  STG.E.U16 [R38.64], R5 ;  /* 0x0000000526007986 */ /* 0x0001e8000c101504 */
[----:B------:R1:W-:Y:S01]  /*13e50*/  STG.E.U16 [R36.64], R17 ;  /* 0x0000001124007986 */ /* 0x0003e2000c101504 */
[----:B------:R-:W-:Y:S02]  /*13e60*/  PRMT R4, R25, 0x7632, R4 ;  /* 0x0000763219047816 */ /* 0x000fe40000000004 */
[-C--:B------:R-:W-:Y:S02]  /*13e70*/  LEA R24, P4, R49, R0.reuse, 0x1 ;  /* 0x0000000031187211 */ /* 0x080fe400078808ff */
[----:B0-----:R-:W-:Y:S02]  /*13e80*/  LEA R38, P3, R45, R0, 0x1 ;  /* 0x000000002d267211 */ /* 0x001fe400078608ff */
[----:B-1----:R-:W-:-:S02]  /*13e90*/  LEA R37, R61, R43, 0x1 ;  /* 0x0000002b3d257211 */ /* 0x002fc400078e08ff */
[----:B------:R-:W-:-:S03]  /*13ea0*/  LEA.HI.X.SX32 R39, R45, R2, 0x1, P3 ;  /* 0x000000022d277211 */ /* 0x000fc600018f0eff */
[----:B------:R-:W-:Y:S01]  /*13eb0*/  IMAD R40, R61, 0x2, R37 ;  /* 0x000000023d287824 */ /* 0x000fe200078e0225 */
[----:B------:R-:W-:Y:S01]  /*13ec0*/  LEA.HI.X.SX32 R25, R49, R2, 0x1, P4 ;  /* 0x0000000231197211 */ /* 0x000fe200020f0eff */
[----:B------:R0:W-:Y:S01]  /*13ed0*/  STG.E.U16 [R38.64], R4 ;  /* 0x0000000426007986 */ /* 0x0001e2000c101504 */
[----:B------:R-:W-:-:S05]  /*13ee0*/  PRMT R33, R33, 0x7632, R33 ;  /* 0x0000763221217816 */ /* 0x000fca0000000021 */
[----:B------:R1:W-:Y:S01]  /*13ef0*/  STG.E.U16 [R24.64], R33 ;  /* 0x0000002118007986 */ /* 0x0003e2000c101504 */
[----:B0-----:R-:W-:-:S05]  /*13f00*/  LEA R39, R61, R40, 0x1 ;  /* 0x000000283d277211 */ /* 0x001fca00078e08ff */
[----:B------:R-:W-:Y:S01]  /*13f10*/  IMAD R38, R61, 0x2, R39 ;  /* 0x000000023d267824 */ /* 0x000fe200078e0227 */
[-C--:B-1----:R-:W-:Y:S02]  /*13f20*/  LEA R24, P3, R3, R0.reuse, 0x1 ;  /* 0x0000000003187211 */ /* 0x082fe400078608ff */
[----:B------:R-:W-:Y:S02]  /*13f30*/  LEA R16, P4, R47, R0, 0x1 ;  /* 0x000000002f107211 */ /* 0x000fe400078808ff */
[----:B------:R-:W-:Y:S02]  /*13f40*/  LEA.HI.X.SX32 R25, R3, R2, 0x1, P3 ;  /* 0x0000000203197211 */ /* 0x000fe400018f0eff */
[----:B------:R-:W-:Y:S02]  /*13f50*/  LEA R3, R61, R38, 0x1 ;  /* 0x000000263d037211 */ /* 0x000fe400078e08ff */
[----:B------:R-:W-:Y:S02]  /*13f60*/  PRMT R5, R5, 0x7632, R5 ;  /* 0x0000763205057816 */ /* 0x000fe40000000005 */
[----:B------:R-:W-:Y:S01]  /*13f70*/  PRMT R41, R17, 0x7632, R41 ;  /* 0x0000763211297816 */ /* 0x000fe20000000029 */
[----:B------:R-:W-:Y:S01]  /*13f80*/  IMAD R36, R61, 0x2, R3 ;  /* 0x000000023d247824 */ /* 0x000fe200078e0203 */
[----:B------:R-:W-:Y:S01]  /*13f90*/  LEA.HI.X.SX32 R17, R47, R2, 0x1, P4 ;  /* 0x000000022f117211 */ /* 0x000fe200020f0eff */
[----:B------:R0:W-:Y:S01]  /*13fa0*/  STG.E.U16 [R24.64], R5 ;  /* 0x0000000518007986 */ /* 0x0001e2000c101504 */
[----:B------:R-:W-:-:S03]  /*13fb0*/  LEA R4, P3, R43, R0, 0x1 ;  /* 0x000000002b047211 */ /* 0x000fc600078608ff */
[----:B------:R1:W-:Y:S01]  /*13fc0*/  STG.E.U16 [R16.64], R41 ;  /* 0x0000002910007986 */ /* 0x0003e2000c101504 */
[----:B0-----:R-:W-:Y:S02]  /*13fd0*/  LEA.HI.X.SX32 R5, R43, R2, 0x1, P3 ;  /* 0x000000022b057211 */ /* 0x001fe400018f0eff */
[----:B-1----:R-:W-:-:S05]  /*13fe0*/  LEA R16, R61, R36, 0x1 ;  /* 0x000000243d107211 */ /* 0x002fca00078e08ff */
[----:B------:R-:W-:-:S05]  /*13ff0*/  IMAD R43, R61, 0x2, R16 ;  /* 0x000000023d2b7824 */ /* 0x000fca00078e0210 */
[----:B------:R-:W-:Y:S02]  /*14000*/  LEA R42, R61, R43, 0x1 ;  /* 0x0000002b3d2a7211 */ /* 0x000fe400078e08ff */
[----:B------:R-:W-:-:S03]  /*14010*/  LEA R32, P3, R37, R0, 0x1 ;  /* 0x0000000025207211 */ /* 0x000fc600078608ff */
[----:B------:R-:W-:Y:S01]  /*14020*/  IMAD R41, R61, 0x2, R42 ;  /* 0x000000023d297824 */ /* 0x000fe200078e022a */
[----:B------:R-:W-:Y:S02]  /*14030*/  LEA.HI.X.SX32 R33, R37, R2, 0x1, P3 ;  /* 0x0000000225217211 */ /* 0x000fe400018f0eff */
[C---:B------:R-:W-:Y:S02]  /*14040*/  LEA R24, P4, R40.reuse, R0, 0x1 ;  /* 0x0000000028187211 */ /* 0x040fe400078808ff */
[----:B------:R-:W-:Y:S01]  /*14050*/  LEA R37, R61, R41, 0x1 ;  /* 0x000000293d257211 */ /* 0x000fe200078e08ff */
[----:B------:R0:W-:Y:S01]  /*14060*/  STG.E.U16 [R4.64], R26 ;  /* 0x0000001a04007986 */ /* 0x0001e2000c101504 */
[----:B------:R-:W-:-:S03]  /*14070*/  LEA.HI.X.SX32 R25, R40, R2, 0x1, P4 ;  /* 0x0000000228197211 */ /* 0x000fc600020f0eff */
[----:B------:R-:W-:Y:S01]  /*14080*/  IMAD R40, R61, 0x2, R37 ;  /* 0x000000023d287824 */ /* 0x000fe200078e0225 */
[----:B------:R1:W-:Y:S01]  /*14090*/  STG.E.U16 [R32.64], R34 ;  /* 0x0000002220007986 */ /* 0x0003e2000c101504 */
[----:B0-----:R-:W-:-:S03]  /*140a0*/  LEA R4, P3, R39, R0, 0x1 ;  /* 0x0000000027047211 */ /* 0x001fc600078608ff */
[----:B------:R0:W-:Y:S01]  /*140b0*/  STG.E.U16 [R24.64], R6 ;  /* 0x0000000618007986 */ /* 0x0001e2000c101504 */
[----:B------:R-:W-:Y:S02]  /*140c0*/  LEA R17, R61, R40, 0x1 ;  /* 0x000000283d117211 */ /* 0x000fe400078e08ff */
[----:B------:R-:W-:-:S03]  /*140d0*/  LEA.HI.X.SX32 R5, R39, R2, 0x1, P3 ;  /* 0x0000000227057211 */ /* 0x000fc600018f0eff */
[----:B-1----:R-:W-:Y:S02]  /*140e0*/  IMAD R32, R61, 0x2, R17 ;  /* 0x000000023d207824 */ /* 0x002fe400078e0211 */
[----:B------:R1:W-:Y:S01]  /*140f0*/  STG.E.U16 [R4.64], R18 ;  /* 0x0000001204007986 */ /* 0x0003e2000c101504 */
[----:B0-----:R-:W-:-:S04]  /*14100*/  LEA R24, P3, R38, R0, 0x1 ;  /* 0x0000000026187211 */ /* 0x001fc800078608ff */
[----:B------:R-:W-:Y:S02]  /*14110*/  LEA.HI.X.SX32 R25, R38, R2, 0x1, P3 ;  /* 0x0000000226197211 */ /* 0x000fe400018f0eff */
[----:B-1----:R-:W-:-:S04]  /*14120*/  LEA R4, P3, R3, R0, 0x1 ;  /* 0x0000000003047211 */ /* 0x002fc800078608ff */
[----:B------:R-:W-:Y:S02]  /*14130*/  LEA.HI.X.SX32 R5, R3, R2, 0x1, P3 ;  /* 0x0000000203057211 */ /* 0x000fe400018f0eff */
[C---:B------:R-:W-:Y:S02]  /*14140*/  LEA R3, R61.reuse, R32, 0x1 ;  /* 0x000000203d037211 */ /* 0x040fe400078e08ff */
[----:B------:R-:W-:Y:S02]  /*14150*/  PRMT R26, R26, 0x7632, R26 ;  /* 0x000076321a1a7816 */ /* 0x000fe4000000001a */
[C---:B------:R-:W-:Y:S01]  /*14160*/  LEA R38, P3, R36.reuse, R0, 0x1 ;  /* 0x0000000024267211 */ /* 0x040fe200078608ff */
[----:B------:R-:W-:Y:S02]  /*14170*/  IMAD R33, R61, 0x2, R3 ;  /* 0x000000023d217824 */ /* 0x000fe400078e0203 */
[----:B------:R0:W-:Y:S01]  /*14180*/  STG.E.U16 [R24.64], R26 ;  /* 0x0000001a18007986 */ /* 0x0001e2000c101504 */
[----:B------:R-:W-:-:S02]  /*14190*/  LEA.HI.X.SX32 R39, R36, R2, 0x1, P3 ;  /* 0x0000000224277211 */ /* 0x000fc400018f0eff */
[----:B------:R-:W-:Y:S02]  /*141a0*/  LEA R36, R61, R33, 0x1 ;  /* 0x000000213d247211 */ /* 0x000fe400078e08ff */
[----:B------:R-:W-:Y:S02]  /*141b0*/  PRMT R34, R34, 0x7632, R34 ;  /* 0x0000763222227816 */ /* 0x000fe40000000022 */
[----:B------:R-:W-:Y:S02]  /*141c0*/  PRMT R6, R6, 0x7632, R6 ;  /* 0x0000763206067816 */ /* 0x000fe40000000006 */
[----:B0-----:R-:W-:-:S04]  /*141d0*/  LEA R24, P3, R16, R0, 0x1 ;  /* 0x0000000010187211 */ /* 0x001fc800078608ff */
[----:B------:R-:W-:Y:S01]  /*141e0*/  LEA.HI.X.SX32 R25, R16, R2, 0x1, P3 ;  /* 0x0000000210197211 */ /* 0x000fe200018f0eff */
[C---:B------:R-:W-:Y:S01]  /*141f0*/  IMAD R16, R61.reuse, 0x2, R36 ;  /* 0x000000023d107824 */ /* 0x040fe200078e0224 */
[----:B------:R-:W-:Y:S04]  /*14200*/  STG.E.U16 [R4.64], R34 ;  /* 0x0000002204007986 */ /* 0x000fe8000c101504 */
[----:B------:R0:W-:Y:S01]  /*14210*/  STG.E.U16 [R38.64], R6 ;  /* 0x0000000626007986 */ /* 0x0001e2000c101504 */
[----:B------:R-:W-:Y:S02]  /*14220*/  PRMT R18, R18, 0x7632, R18 ;  /* 0x0000763212127816 */ /* 0x000fe40000000012 */
[----:B0-----:R-:W-:Y:S02]  /*14230*/  LEA R39, R61, R16, 0x1 ;  /* 0x000000103d277211 */ /* 0x001fe400078e08ff */
[----:B------:R-:W-:-:S03]  /*14240*/  LEA R4, P3, R43, R0, 0x1 ;  /* 0x000000002b047211 */ /* 0x000fc600078608ff */
[----:B------:R-:W-:Y:S01]  /*14250*/  IMAD R38, R61, 0x2, R39 ;  /* 0x000000023d267824 */ /* 0x000fe200078e0227 */
[----:B------:R-:W-:Y:S01]  /*14260*/  LEA.HI.X.SX32 R5, R43, R2, 0x1, P3 ;  /* 0x000000022b057211 */ /* 0x000fe200018f0eff */
[----:B------:R0:W-:Y:S03]  /*14270*/  STG.E.U16 [R24.64], R18 ;  /* 0x0000001218007986 */ /* 0x0001e6000c101504 */
[----:B------:R-:W-:Y:S01]  /*14280*/  LEA R6, R61, R38, 0x1 ;  /* 0x000000263d067211 */ /* 0x000fe200078e08ff */
[----:B------:R1:W-:Y:S01]  /*14290*/  STG.E.U16 [R4.64], R27 ;  /* 0x0000001b04007986 */ /* 0x0003e2000c101504 */
[----:B0-----:R-:W-:-:S04]  /*142a0*/  LEA R24, P3, R42, R0, 0x1 ;  /* 0x000000002a187211 */ /* 0x001fc800078608ff */
[----:B------:R-:W-:Y:S01]  /*142b0*/  LEA.HI.X.SX32 R25, R42, R2, 0x1, P3 ;  /* 0x000000022a197211 */ /* 0x000fe200018f0eff */
[----:B------:R-:W-:Y:S01]  /*142c0*/  IMAD R42, R61, 0x2, R6 ;  /* 0x000000023d2a7824 */ /* 0x000fe200078e0206 */
[----:B-1----:R-:W-:-:S04]  /*142d0*/  LEA R4, P3, R41, R0, 0x1 ;  /* 0x0000000029047211 */ /* 0x002fc800078608ff */
[----:B------:R-:W-:Y:S02]  /*142e0*/  LEA.HI.X.SX32 R5, R41, R2, 0x1, P3 ;  /* 0x0000000229057211 */ /* 0x000fe400018f0eff */
[----:B------:R-:W-:Y:S02]  /*142f0*/  LEA R26, P3, R37, R0, 0x1 ;  /* 0x00000000251a7211 */ /* 0x000fe400078608ff */
[----:B------:R-:W-:Y:S01]  /*14300*/  LEA R41, R61, R42, 0x1 ;  /* 0x0000002a3d297211 */ /* 0x000fe200078e08ff */
[----:B------:R0:W-:Y:S01]  /*14310*/  STG.E.U16 [R24.64], R35 ;  /* 0x0000002318007986 */ /* 0x0001e2000c101504 */
[----:B------:R-:W-:Y:S02]  /*14320*/  PRMT R34, R27, 0x7632, R34 ;  /* 0x000076321b227816 */ /* 0x000fe40000000022 */
[----:B------:R-:W-:Y:S01]  /*14330*/  LEA.HI.X.SX32 R27, R37, R2, 0x1, P3 ;  /* 0x00000002251b7211 */ /* 0x000fe200018f0eff */
[----:B------:R-:W-:Y:S01]  /*14340*/  IMAD R37, R61, 0x2, R41 ;  /* 0x000000023d257824 */ /* 0x000fe200078e0229 */
[----:B0-----:R-:W-:-:S04]  /*14350*/  LEA R24, P3, R40, R0, 0x1 ;  /* 0x0000000028187211 */ /* 0x001fc800078608ff */
[----:B------:R-:W-:Y:S02]  /*14360*/  LEA.HI.X.SX32 R25, R40, R2, 0x1, P3 ;  /* 0x0000000228197211 */ /* 0x000fe400018f0eff */
[----:B------:R-:W-:Y:S01]  /*14370*/  LEA R40, R61, R37, 0x1 ;  /* 0x000000253d287211 */ /* 0x000fe200078e08ff */
[----:B------:R0:W-:Y:S01]  /*14380*/  STG.E.U16 [R4.64], R7 ;  /* 0x0000000704007986 */ /* 0x0001e2000c101504 */
[----:B------:R-:W-:Y:S02]  /*14390*/  PRMT R45, R7, 0x7632, R45 ;  /* 0x00007632072d7816 */ /* 0x000fe4000000002d */
[-C--:B------:R-:W-:Y:S01]  /*143a0*/  LEA R18, P3, R17, R0.reuse, 0x1 ;  /* 0x0000000011127211 */ /* 0x080fe200078608ff */
[----:B------:R1:W-:Y:S01]  /*143b0*/  STG.E.U16 [R26.64], R19 ;  /* 0x000000131a007986 */ /* 0x0003e2000c101504 */
[----:B------:R-:W-:Y:S01]  /*143c0*/  PRMT R43, R19, 0x7632, R43 ;  /* 0x00007632132b7816 */ /* 0x000fe2000000002b */
[----:B0-----:R-:W-:Y:S01]  /*143d0*/  IMAD R7, R61, 0x2, R40 ;  /* 0x000000023d077824 */ /* 0x001fe200078e0228 */
[----:B------:R-:W-:-:S02]  /*143e0*/  LEA R4, P4, R32, R0, 0x1 ;  /* 0x0000000020047211 */ /* 0x000fc400078808ff */
[-C--:B-1----:R-:W-:Y:S02]  /*143f0*/  LEA.HI.X.SX32 R19, R17, R2.reuse, 0x1, P3 ;  /* 0x0000000211137211 */ /* 0x082fe400018f0eff */
[----:B------:R-:W-:Y:S01]  /*14400*/  LEA R17, R61, R7, 0x1 ;  /* 0x000000073d117211 */ /* 0x000fe200078e08ff */
[----:B------:R0:W-:Y:S01]  /*14410*/  STG.E.U16 [R24.64], R34 ;  /* 0x0000002218007986 */ /* 0x0001e2000c101504 */
[----:B------:R-:W-:-:S03]  /*14420*/  LEA.HI.X.SX32 R5, R32, R2, 0x1, P4 ;  /* 0x0000000220057211 */ /* 0x000fc600020f0eff */
[----:B------:R-:W-:Y:S01]  /*14430*/  IMAD R32, R61, 0x2, R17 ;  /* 0x000000023d207824 */ /* 0x000fe200078e0211 */
[----:B------:R-:W-:Y:S02]  /*14440*/  PRMT R44, R35, 0x7632, R44 ;  /* 0x00007632232c7816 */ /* 0x000fe4000000002c */
[----:B0-----:R-:W-:-:S04]  /*14450*/  LEA R34, P3, R3, R0, 0x1 ;  /* 0x0000000003227211 */ /* 0x001fc800078608ff */
[----:B------:R-:W-:Y:S02]  /*14460*/  LEA.HI.X.SX32 R35, R3, R2, 0x1, P3 ;  /* 0x0000000203237211 */ /* 0x000fe400018f0eff */
[C---:B------:R-:W-:Y:S01]  /*14470*/  LEA R3, R61.reuse, R32, 0x1 ;  /* 0x000000203d037211 */ /* 0x040fe200078e08ff */
[----:B------:R0:W-:Y:S04]  /*14480*/  STG.E.U16 [R18.64], R44 ;  /* 0x0000002c12007986 */ /* 0x0001e8000c101504 */
[----:B------:R1:W-:Y:S01]  /*14490*/  STG.E.U16 [R4.64], R45 ;  /* 0x0000002d04007986 */ /* 0x0003e2000c101504 */
[----:B0-----:R-:W-:Y:S01]  /*144a0*/  IMAD R18, R61, 0x2, R3 ;  /* 0x000000023d127824 */ /* 0x001fe200078e0203 */
[----:B-1----:R-:W-:-:S04]  /*144b0*/  LEA R4, P3, R33, R0, 0x1 ;  /* 0x0000000021047211 */ /* 0x002fc800078608ff */
[----:B------:R-:W-:Y:S02]  /*144c0*/  LEA R25, R61, R18, 0x1 ;  /* 0x000000123d197211 */ /* 0x000fe400078e08ff */
[----:B------:R-:W-:Y:S02]  /*144d0*/  LEA.HI.X.SX32 R5, R33, R2, 0x1, P3 ;  /* 0x0000000221057211 */ /* 0x000fe400018f0eff */
[C---:B------:R-:W-:Y:S01]  /*144e0*/  LEA R26, P4, R36.reuse, R0, 0x1 ;  /* 0x00000000241a7211 */ /* 0x040fe200078808ff */
[C---:B------:R-:W-:Y:S01]  /*144f0*/  IMAD R33, R61.reuse, 0x2, R25 ;  /* 0x000000023d217824 */ /* 0x040fe200078e0219 */
[----:B------:R0:W-:Y:S02]  /*14500*/  STG.E.U16 [R34.64], R43 ;  /* 0x0000002b22007986 */ /* 0x0001e4000c101504 */
[----:B------:R-:W-:Y:S02]  /*14510*/  LEA.HI.X.SX32 R27, R36, R2, 0x1, P4 ;  /* 0x00000002241b7211 */ /* 0x000fe400020f0eff */
[----:B------:R-:W-:-:S02]  /*14520*/  LEA R36, R61, R33, 0x1 ;  /* 0x000000213d247211 */ /* 0x000fc400078e08ff */
[----:B0-----:R-:W-:-:S04]  /*14530*/  LEA R34, P3, R16, R0, 0x1 ;  /* 0x0000000010227211 */ /* 0x001fc800078608ff */
[----:B------:R-:W-:Y:S01]  /*14540*/  LEA.HI.X.SX32 R35, R16, R2, 0x1, P3 ;  /* 0x0000000210237211 */ /* 0x000fe200018f0eff */
[C---:B------:R-:W-:Y:S01]  /*14550*/  IMAD R16, R61.reuse, 0x2, R36 ;  /* 0x000000023d107824 */ /* 0x040fe200078e0224 */
[----:B------:R0:W-:Y:S04]  /*14560*/  STG.E.U16 [R4.64], R28 ;  /* 0x0000001c04007986 */ /* 0x0001e8000c101504 */
[----:B------:R-:W-:Y:S01]  /*14570*/  LEA R24, R61, R16, 0x1 ;  /* 0x000000103d187211 */ /* 0x000fe200078e08ff */
[----:B------:R1:W-:Y:S01]  /*14580*/  STG.E.U16 [R26.64], R20 ;  /* 0x000000141a007986 */ /* 0x0003e2000c101504 */
[----:B0-----:R-:W-:-:S03]  /*14590*/  LEA R4, P3, R39, R0, 0x1 ;  /* 0x0000000027047211 */ /* 0x001fc600078608ff */
[----:B------:R-:W-:Y:S01]  /*145a0*/  IMAD R49, R61, 0x2, R24 ;  /* 0x000000023d317824 */ /* 0x000fe200078e0218 */
[----:B------:R-:W-:Y:S02]  /*145b0*/  LEA.HI.X.SX32 R5, R39, R2, 0x1, P3 ;  /* 0x0000000227057211 */ /* 0x000fe400018f0eff */
[C---:B-1----:R-:W-:Y:S01]  /*145c0*/  LEA R26, P3, R38.reuse, R0, 0x1 ;  /* 0x00000000261a7211 */ /* 0x042fe200078608ff */
[----:B------:R-:W-:Y:S03]  /*145d0*/  STG.E.U16 [R34.64], R8 ;  /* 0x0000000822007986 */ /* 0x000fe6000c101504 */
[----:B------:R-:W-:Y:S01]  /*145e0*/  LEA.HI.X.SX32 R27, R38, R2, 0x1, P3 ;  /* 0x00000002261b7211 */ /* 0x000fe200018f0eff */
[----:B------:R0:W-:Y:S01]  /*145f0*/  STG.E.U16 [R4.64], R12 ;  /* 0x0000000c04007986 */ /* 0x0001e2000c101504 */
[----:B------:R-:W-:-:S04]  /*14600*/  LEA R38, P3, R6, R0, 0x1 ;  /* 0x0000000006267211 */ /* 0x000fc800078608ff */
[----:B------:R-:W-:Y:S02]  /*14610*/  LEA.HI.X.SX32 R39, R6, R2, 0x1, P3 ;  /* 0x0000000206277211 */ /* 0x000fe400018f0eff */
[----:B0-----:R-:W-:-:S05]  /*14620*/  LEA R4, R61, R49, 0x1 ;  /* 0x000000313d047211 */ /* 0x001fca00078e08ff */
[----:B------:R-:W-:Y:S01]  /*14630*/  IMAD R6, R61, 0x2, R4 ;  /* 0x000000023d067824 */ /* 0x000fe200078e0204 */
[----:B------:R-:W-:-:S04]  /*14640*/  PRMT R19, R28, 0x7632, R19 ;  /* 0x000076321c137816 */ /* 0x000fc80000000013 */
[C---:B------:R-:W-:Y:S01]  /*14650*/  LEA R48, R61.reuse, R6, 0x1 ;  /* 0x000000063d307211 */ /* 0x040fe200078e08ff */
[----:B------:R0:W-:Y:S04]  /*14660*/  STG.E.U16 [R26.64], R19 ;  /* 0x000000131a007986 */ /* 0x0001e8000c101504 */
[----:B------:R-:W-:Y:S01]  /*14670*/  IMAD R5, R61, 0x2, R48 ;  /* 0x000000023d057824 */ /* 0x000fe200078e0230 */
[----:B------:R-:W-:-:S04]  /*14680*/  PRMT R8, R20, 0x7632, R8 ;  /* 0x0000763214087816 */ /* 0x000fc80000000008 */
[C---:B------:R-:W-:Y:S02]  /*14690*/  LEA R20, R61.reuse, R5, 0x1 ;  /* 0x000000053d147211 */ /* 0x040fe400078e08ff */
[----:B0-----:R-:W-:Y:S02]  /*146a0*/  LEA R26, P3, R42, R0, 0x1 ;  /* 0x000000002a1a7211 */ /* 0x001fe400078608ff */
[----:B------:R-:W-:Y:S01]  /*146b0*/  PRMT R43, R8, 0x7632, R43 ;  /* 0x00007632082b7816 */ /* 0x000fe2000000002b */
[----:B------:R-:W-:Y:S01]  /*146c0*/  IMAD R28, R61, 0x2, R20 ;  /* 0x000000023d1c7824 */ /* 0x000fe200078e0214 */
[----:B------:R-:W-:Y:S02]  /*146d0*/  LEA.HI.X.SX32 R27, R42, R2, 0x1, P3 ;  /* 0x000000022a1b7211 */ /* 0x000fe400018f0eff */
[----:B------:R-:W-:Y:S01]  /*146e0*/  LEA R34, P3, R41, R0, 0x1 ;  /* 0x0000000029227211 */ /* 0x000fe200078608ff */
[----:B------:R0:W-:Y:S01]  /*146f0*/  STG.E.U16 [R38.64], R8 ;  /* 0x0000000826007986 */ /* 0x0001e2000c101504 */
[----:B------:R-:W-:-:S02]  /*14700*/  LEA R19, R61, R28, 0x1 ;  /* 0x0000001c3d137211 */ /* 0x000fc400078e08ff */
[----:B------:R-:W-:Y:S01]  /*14710*/  LEA.HI.X.SX32 R35, R41, R2, 0x1, P3 ;  /* 0x0000000229237211 */ /* 0x000fe200018f0eff */
[----:B------:R1:W-:Y:S01]  /*14720*/  STG.E.U16 [R26.64], R43 ;  /* 0x0000002b1a007986 */ /* 0x0003e2000c101504 */
[----:B0-----:R-:W-:Y:S02]  /*14730*/  PRMT R39, R12, 0x7632, R39 ;  /* 0x000076320c277816 */ /* 0x001fe40000000027 */
[----:B-1----:R-:W-:Y:S01]  /*14740*/  LEA R26, P3, R37, R0, 0x1 ;  /* 0x00000000251a7211 */ /* 0x002fe200078608ff */
[----:B------:R-:W-:-:S03]  /*14750*/  IMAD R12, R61, 0x2, R19 ;  /* 0x000000023d0c7824 */ /* 0x000fc600078e0213 */
[----:B------:R-:W-:Y:S01]  /*14760*/  LEA.HI.X.SX32 R27, R37, R2, 0x1, P3 ;  /* 0x00000002251b7211 */ /* 0x000fe200018f0eff */
[----:B------:R0:W-:Y:S04]  /*14770*/  STG.E.U16 [R34.64], R39 ;  /* 0x0000002722007986 */ /* 0x0001e8000c101504 */
[----:B------:R1:W-:Y:S01]  /*14780*/  STG.E.U16 [R26.64], R29 ;  /* 0x0000001d1a007986 */ /* 0x0003e2000c101504 */
[-C--:B------:R-:W-:Y:S02]  /*14790*/  LEA R38, P4, R40, R0.reuse, 0x1 ;  /* 0x0000000028267211 */ /* 0x080fe400078808ff */
[----:B0-----:R-:W-:Y:S02]  /*147a0*/  LEA R34, P3, R7, R0, 0x1 ;  /* 0x0000000007227211 */ /* 0x001fe400078608ff */
[----:B-1----:R-:W-:-:S02]  /*147b0*/  LEA R27, R61, R12, 0x1 ;  /* 0x0000000c3d1b7211 */ /* 0x002fc400078e08ff */
[----:B------:R-:W-:-:S03]  /*147c0*/  LEA.HI.X.SX32 R35, R7, R2, 0x1, P3 ;  /* 0x0000000207237211 */ /* 0x000fc600018f0eff */
[----:B------:R-:W-:Y:S01]  /*147d0*/  IMAD R7, R61, 0x2, R27 ;  /* 0x000000023d077824 */ /* 0x000fe200078e021b */
[----:B------:R-:W-:Y:S02]  /*147e0*/  LEA.HI.X.SX32 R39, R40, R2, 0x1, P4 ;  /* 0x0000000228277211 */ /* 0x000fe400020f0eff */
[----:B------:R-:W-:Y:S02]  /*147f0*/  LEA R56, P3, R17, R0, 0x1 ;  /* 0x0000000011387211 */ /* 0x000fe400078608ff */
[----:B------:R-:W-:Y:S01]  /*14800*/  LEA R26, R61, R7, 0x1 ;  /* 0x000000073d1a7211 */ /* 0x000fe200078e08ff */
[----:B------:R0:W-:Y:S01]  /*14810*/  STG.E.U16 [R38.64], R21 ;  /* 0x0000001526007986 */ /* 0x0001e2000c101504 */
[----:B------:R-:W-:-:S03]  /*14820*/  LEA.HI.X.SX32 R57, R17, R2, 0x1, P3 ;  /* 0x0000000211397211 */ /* 0x000fc600018f0eff */
[----:B------:R-:W-:Y:S01]  /*14830*/  IMAD R17, R61, 0x2, R26 ;  /* 0x000000023d117824 */ /* 0x000fe200078e021a */
[-C--:B------:R-:W-:Y:S02]  /*14840*/  LEA R46, P3, R32, R0.reuse, 0x1 ;  /* 0x00000000202e7211 */ /* 0x080fe400078608ff */
[-C--:B------:R-:W-:Y:S02]  /*14850*/  LEA R42, P5, R18, R0.reuse, 0x1 ;  /* 0x00000000122a7211 */ /* 0x080fe400078a08ff */
[----:B0-----:R-:W-:-:S04]  /*14860*/  LEA R38, P4, R3, R0, 0x1 ;  /* 0x0000000003267211 */ /* 0x001fc800078808ff */
[-C--:B------:R-:W-:Y:S02]  /*14870*/  LEA.HI.X.SX32 R39, R3, R2.reuse, 0x1, P4 ;  /* 0x0000000203277211 */ /* 0x080fe400020f0eff */
[C---:B------:R-:W-:Y:S02]  /*14880*/  LEA R3, R61.reuse, R17, 0x1 ;  /* 0x000000113d037211 */ /* 0x040fe400078e08ff */
[-C--:B------:R-:W-:Y:S02]  /*14890*/  LEA.HI.X.SX32 R47, R32, R2.reuse, 0x1, P3 ;  /* 0x00000002202f7211 */ /* 0x080fe400018f0eff */
[----:B------:R-:W-:Y:S01]  /*148a0*/  LEA.HI.X.SX32 R43, R18, R2, 0x1, P5 ;  /* 0x00000002122b7211 */ /* 0x000fe200028f0eff */
[----:B------:R-:W-:Y:S01]  /*148b0*/  IMAD R18, R61, 0x2, R3 ;  /* 0x000000023d127824 */ /* 0x000fe200078e0203 */
[-C--:B------:R-:W-:Y:S01]  /*148c0*/  LEA R40, P3, R25, R0.reuse, 0x1 ;  /* 0x0000000019287211 */ /* 0x080fe200078608ff */
[----:B------:R0:W-:Y:S01]  /*148d0*/  STG.E.U16 [R34.64], R9 ;  /* 0x0000000922007986 */ /* 0x0001e2000c101504 */
[----:B------:R-:W-:-:S02]  /*148e0*/  LEA R32, P5, R36, R0, 0x1 ;  /* 0x0000000024207211 */ /* 0x000fc400078a08ff */
[----:B------:R-:W-:Y:S02]  /*148f0*/  LEA.HI.X.SX32 R41, R25, R2, 0x1, P3 ;  /* 0x0000000219297211 */ /* 0x000fe400018f0eff */
[----:B------:R-:W-:Y:S02]  /*14900*/  LEA R25, R61, R18, 0x1 ;  /* 0x000000123d197211 */ /* 0x000fe400078e08ff */
[----:B0-----:R-:W-:-:S04]  /*14910*/  LEA R34, P4, R33, R0, 0x1 ;  /* 0x0000000021227211 */ /* 0x001fc800078808ff */
[-C--:B------:R-:W-:Y:S02]  /*14920*/  LEA.HI.X.SX32 R35, R33, R2.reuse, 0x1, P4 ;  /* 0x0000000221237211 */ /* 0x080fe400020f0eff */
[----:B------:R-:W-:Y:S02]  /*14930*/  LEA.HI.X.SX32 R33, R36, R2, 0x1, P5 ;  /* 0x0000000224217211 */ /* 0x000fe400028f0eff */
[-C--:B------:R-:W-:Y:S01]  /*14940*/  LEA R50, P5, R49, R0.reuse, 0x1 ;  /* 0x0000000031327211 */ /* 0x080fe200078a08ff */
[----:B------:R-:W-:Y:S01]  /*14950*/  IMAD R8, R61, 0x2, R25 ;  /* 0x000000023d087824 */ /* 0x000fe200078e0219 */
[-C--:B------:R-:W-:Y:S02]  /*14960*/  LEA R44, P4, R24, R0.reuse, 0x1 ;  /* 0x00000000182c7211 */ /* 0x080fe400078808ff */
[----:B------:R-:W-:Y:S02]  /*14970*/  LEA R36, P3, R16, R0, 0x1 ;  /* 0x0000000010247211 */ /* 0x000fe400078608ff */
[----:B------:R-:W-:-:S02]  /*14980*/  LEA.HI.X.SX32 R51, R49, R2, 0x1, P5 ;  /* 0x0000000231337211 */ /* 0x000fc400028f0eff */
[-C--:B------:R-:W-:Y:S02]  /*14990*/  LEA.HI.X.SX32 R45, R24, R2.reuse, 0x1, P4 ;  /* 0x00000002182d7211 */ /* 0x080fe400020f0eff */
[----:B------:R-:W-:Y:S02]  /*149a0*/  LEA.HI.X.SX32 R37, R16, R2, 0x1, P3 ;  /* 0x0000000210257211 */ /* 0x000fe400018f0eff */
[C---:B------:R-:W-:Y:S01]  /*149b0*/  LEA R24, R61.reuse, R8, 0x1 ;  /* 0x000000083d187211 */ /* 0x040fe200078e08ff */
[----:B------:R0:W-:Y:S01]  /*149c0*/  STL.64 [R1+0x100], R50 ;  /* 0x0001003201007387 */ /* 0x0001e20000100a00 */
[-C--:B------:R-:W-:Y:S02]  /*149d0*/  LEA R54, P3, R4, R0.reuse, 0x1 ;  /* 0x0000000004367211 */ /* 0x080fe400078608ff */
[----:B------:R-:W-:Y:S01]  /*149e0*/  LEA R52, P4, R6, R0, 0x1 ;  /* 0x0000000006347211 */ /* 0x000fe200078808ff */
[----:B------:R-:W-:Y:S01]  /*149f0*/  IMAD R16, R61, 0x2, R24 ;  /* 0x000000023d107824 */ /* 0x000fe200078e0218 */
[----:B------:R-:W-:-:S02]  /*14a00*/  LEA.HI.X.SX32 R55, R4, R2, 0x1, P3 ;  /* 0x0000000204377211 */ /* 0x000fc400018f0eff */
[----:B------:R-:W-:Y:S02]  /*14a10*/  LEA.HI.X.SX32 R53, R6, R2, 0x1, P4 ;  /* 0x0000000206357211 */ /* 0x000fe400020f0eff */
[C---:B0-----:R-:W-:Y:S01]  /*14a20*/  LEA R50, P5, R48.reuse, R0, 0x1 ;  /* 0x0000000030327211 */ /* 0x041fe200078a08ff */
[----:B------:R0:W-:Y:S03]  /*14a30*/  STL.64 [R1+0xf8], R54 ;  /* 0x0000f83601007387 */ /* 0x0001e60000100a00 */
[----:B------:R-:W-:Y:S01]  /*14a40*/  LEA.HI.X.SX32 R51, R48, R2, 0x1, P5 ;  /* 0x0000000230337211 */ /* 0x000fe200028f0eff */
[----:B------:R1:W-:Y:S01]  /*14a50*/  STL.64 [R1+0xf0], R52 ;  /* 0x0000f03401007387 */ /* 0x0003e20000100a00 */
[----:B------:R-:W-:-:S03]  /*14a60*/  LEA R4, R61, R16, 0x1 ;  /* 0x000000103d047211 */ /* 0x000fc600078e08ff */
[----:B------:R2:W-:Y:S01]  /*14a70*/  STL.64 [R1+0xe8], R50 ;  /* 0x0000e83201007387 */ /* 0x0005e20000100a00 */
[-C--:B0-----:R-:W-:Y:S01]  /*14a80*/  LEA R54, P3, R5, R0.reuse, 0x1 ;  /* 0x0000000005367211 */ /* 0x081fe200078608ff */
[----:B------:R-:W-:Y:S01]  /*14a90*/  IMAD R6, R61, 0x2, R4 ;  /* 0x000000023d067824 */ /* 0x000fe200078e0204 */
[----:B-1----:R-:W-:Y:S02]  /*14aa0*/  LEA R52, P4, R20, R0, 0x1 ;  /* 0x0000000014347211 */ /* 0x002fe400078808ff */
[----:B------:R-:W-:Y:S02]  /*14ab0*/  LEA.HI.X.SX32 R55, R5, R2, 0x1, P3 ;  /* 0x0000000205377211 */ /* 0x000fe400018f0eff */
[----:B--2---:R-:W-:Y:S02]  /*14ac0*/  LEA R50, P5, R28, R0, 0x1 ;  /* 0x000000001c327211 */ /* 0x004fe400078a08ff */
[-C--:B------:R-:W-:Y:S02]  /*14ad0*/  LEA.HI.X.SX32 R53, R20, R2.reuse, 0x1, P4 ;  /* 0x0000000214357211 */ /* 0x080fe400020f0eff */
[----:B------:R-:W-:Y:S01]  /*14ae0*/  LEA.HI.X.SX32 R51, R28, R2, 0x1, P5 ;  /* 0x000000021c337211 */ /* 0x000fe200028f0eff */
[----:B------:R-:W-:Y:S01]  /*14af0*/  STL.64 [R1+0xe0], R54 ;  /* 0x0000e03601007387 */ /* 0x000fe20000100a00 */
[----:B------:R-:W-:-:S03]  /*14b00*/  LEA R20, R61, R6, 0x1 ;  /* 0x000000063d147211 */ /* 0x000fc600078e08ff */
[----:B------:R0:W-:Y:S01]  /*14b10*/  STL.64 [R1+0xd8], R52 ;  /* 0x0000d83401007387 */ /* 0x0001e20000100a00 */
[----:B------:R-:W-:-:S03]  /*14b20*/  LEA R48, P5, R27, R0, 0x1 ;  /* 0x000000001b307211 */ /* 0x000fc600078a08ff */
[----:B------:R1:W-:Y:S01]  /*14b30*/  STL.64 [R1+0xd0], R50 ;  /* 0x0000d03201007387 */ /* 0x0003e20000100a00 */
[----:B------:R-:W-:Y:S01]  /*14b40*/  IMAD R5, R61, 0x2, R20 ;  /* 0x000000023d057824 */ /* 0x000fe200078e0214 */
[----:B------:R-:W-:Y:S02]  /*14b50*/  LEA.HI.X.SX32 R49, R27, R2, 0x1, P5 ;  /* 0x000000021b317211 */ /* 0x000fe400028f0eff */
[CC--:B0-----:R-:W-:Y:S02]  /*14b60*/  LEA R52, P3, R19.reuse, R0.reuse, 0x1 ;  /* 0x0000000013347211 */ /* 0x0c1fe400078608ff */
[C---:B-1----:R-:W-:Y:S02]  /*14b70*/  LEA R50, P4, R12.reuse, R0, 0x1 ;  /* 0x000000000c327211 */ /* 0x042fe400078808ff */
[-C--:B------:R-:W-:Y:S02]  /*14b80*/  LEA.HI.X.SX32 R53, R19, R2.reuse, 0x1, P3 ;  /* 0x0000000213357211 */ /* 0x080fe400018f0eff */
[----:B------:R-:W-:-:S02]  /*14b90*/  LEA.HI.X.SX32 R51, R12, R2, 0x1, P4 ;  /* 0x000000020c337211 */ /* 0x000fc400020f0eff */
[C---:B------:R-:W-:Y:S01]  /*14ba0*/  LEA R12, R61.reuse, R5, 0x1 ;  /* 0x000000053d0c7211 */ /* 0x040fe200078e08ff */
[----:B------:R0:W-:Y:S04]  /*14bb0*/  STL.64 [R1+0xc8], R52 ;  /* 0x0000c83401007387 */ /* 0x0001e80000100a00 */
[----:B------:R1:W-:Y:S01]  /*14bc0*/  STL.64 [R1+0xc0], R50 ;  /* 0x0000c03201007387 */ /* 0x0003e20000100a00 */
[----:B------:R-:W-:-:S03]  /*14bd0*/  IMAD R19, R61, 0x2, R12 ;  /* 0x000000023d137824 */ /* 0x000fc600078e020c */
[----:B------:R2:W-:Y:S01]  /*14be0*/  STL.64 [R1+0xb8], R48 ;  /* 0x0000b83001007387 */ /* 0x0005e20000100a00 */
[CC--:B0-----:R-:W-:Y:S02]  /*14bf0*/  LEA R52, P3, R7.reuse, R0.reuse, 0x1 ;  /* 0x0000000007347211 */ /* 0x0c1fe400078608ff */
[C---:B-1----:R-:W-:Y:S02]  /*14c00*/  LEA R50, P4, R26.reuse, R0, 0x1 ;  /* 0x000000001a327211 */ /* 0x042fe400078808ff */
[----:B------:R-:W-:Y:S02]  /*14c10*/  LEA.HI.X.SX32 R53, R7, R2, 0x1, P3 ;  /* 0x0000000207357211 */ /* 0x000fe400018f0eff */
[C---:B--2---:R-:W-:Y:S02]  /*14c20*/  LEA R48, P5, R17.reuse, R0, 0x1 ;  /* 0x0000000011307211 */ /* 0x044fe400078a08ff */
[-C--:B------:R-:W-:Y:S02]  /*14c30*/  LEA.HI.X.SX32 R51, R26, R2.reuse, 0x1, P4 ;  /* 0x000000021a337211 */ /* 0x080fe400020f0eff */
[----:B------:R-:W-:Y:S01]  /*14c40*/  LEA.HI.X.SX32 R49, R17, R2, 0x1, P5 ;  /* 0x0000000211317211 */ /* 0x000fe200028f0eff */
[----:B------:R-:W-:Y:S01]  /*14c50*/  STL.64 [R1+0xb0], R52 ;  /* 0x0000b03401007387 */ /* 0x000fe20000100a00 */
[----:B------:R-:W-:-:S03]  /*14c60*/  LEA R7, R61, R19, 0x1 ;  /* 0x000000133d077211 */ /* 0x000fc600078e08ff */
[----:B------:R0:W-:Y:S01]  /*14c70*/  STL.64 [R1+0xa8], R50 ;  /* 0x0000a83201007387 */ /* 0x0001e20000100a00 */
[----:B------:R-:W-:Y:S01]  /*14c80*/  LEA R26, P5, R25, R0, 0x1 ;  /* 0x00000000191a7211 */ /* 0x000fe200078a08ff */
[----:B------:R-:W-:Y:S02]  /*14c90*/  IMAD R17, R61, 0x2, R7 ;  /* 0x000000023d117824 */ /* 0x000fe400078e0207 */
[----:B------:R1:W-:Y:S01]  /*14ca0*/  STL.64 [R1+0xa0], R48 ;  /* 0x0000a03001007387 */ /* 0x0003e20000100a00 */
[----:B------:R-:W-:Y:S02]  /*14cb0*/  LEA.HI.X.SX32 R27, R25, R2, 0x1, P5 ;  /* 0x00000002191b7211 */ /* 0x000fe400028f0eff */
[CC--:B0-----:R-:W-:Y:S02]  /*14cc0*/  LEA R50, P3, R3.reuse, R0.reuse, 0x1 ;  /* 0x0000000003327211 */ /* 0x0c1fe400078608ff */
[----:B-1----:R-:W-:Y:S02]  /*14cd0*/  LEA R48, P4, R18, R0, 0x1 ;  /* 0x0000000012307211 */ /* 0x002fe400078808ff */
[----:B------:R-:W-:-:S02]  /*14ce0*/  LEA.HI.X.SX32 R51, R3, R2, 0x1, P3 ;  /* 0x0000000203337211 */ /* 0x000fc400018f0eff */
[----:B------:R-:W-:Y:S02]  /*14cf0*/  LEA.HI.X.SX32 R49, R18, R2, 0x1, P4 ;  /* 0x0000000212317211 */ /* 0x000fe400020f0eff */
[C---:B------:R-:W-:Y:S01]  /*14d00*/  LEA R18, R61.reuse, R17, 0x1 ;  /* 0x000000113d127211 */ /* 0x040fe200078e08ff */
[----:B------:R0:W-:Y:S04]  /*14d10*/  STL.64 [R1+0x98], R50 ;  /* 0x0000983201007387 */ /* 0x0001e80000100a00 */
[----:B------:R1:W-:Y:S01]  /*14d20*/  STL.64 [R1+0x90], R48 ;  /* 0x0000903001007387 */ /* 0x0003e20000100a00 */
[----:B------:R-:W-:-:S03]  /*14d30*/  IMAD R3, R61, 0x2, R18 ;  /* 0x000000023d037824 */ /* 0x000fc600078e0212 */
[----:B------:R2:W-:Y:S01]  /*14d40*/  STL.64 [R1+0x88], R26 ;  /* 0x0000881a01007387 */ /* 0x0005e20000100a00 */
[-C--:B0-----:R-:W-:Y:S02]  /*14d50*/  LEA R50, P3, R8, R0.reuse, 0x1 ;  /* 0x0000000008327211 */ /* 0x081fe400078608ff */
[----:B-1----:R-:W-:Y:S02]  /*14d60*/  LEA R48, P4, R24, R0, 0x1 ;  /* 0x0000000018307211 */ /* 0x002fe400078808ff */
[----:B------:R-:W-:Y:S02]  /*14d70*/  LEA.HI.X.SX32 R51, R8, R2, 0x1, P3 ;  /* 0x0000000208337211 */ /* 0x000fe400018f0eff */
[----:B--2---:R-:W-:Y:S02]  /*14d80*/  LEA R26, P5, R16, R0, 0x1 ;  /* 0x00000000101a7211 */ /* 0x004fe400078a08ff */
[-C--:B------:R-:W-:Y:S02]  /*14d90*/  LEA.HI.X.SX32 R49, R24, R2.reuse, 0x1, P4 ;  /* 0x0000000218317211 */ /* 0x080fe400020f0eff */
[----:B------:R-:W-:-:S02]  /*14da0*/  LEA.HI.X.SX32 R27, R16, R2, 0x1, P5 ;  /* 0x00000002101b7211 */ /* 0x000fc400028f0eff */
[C---:B------:R-:W-:Y:S01]  /*14db0*/  LEA R8, R61.reuse, R3, 0x1 ;  /* 0x000000033d087211 */ /* 0x040fe200078e08ff */
[----:B------:R-:W-:Y:S04]  /*14dc0*/  STL.64 [R1+0x80], R50 ;  /* 0x0000803201007387 */ /* 0x000fe80000100a00 */
[----:B------:R0:W-:Y:S01]  /*14dd0*/  STL.64 [R1+0x78], R48 ;  /* 0x0000783001007387 */ /* 0x0001e20000100a00 */
[----:B------:R-:W-:-:S03]  /*14de0*/  IMAD R16, R61, 0x2, R8 ;  /* 0x000000023d107824 */ /* 0x000fc600078e0208 */
[----:B------:R1:W-:Y:S01]  /*14df0*/  STL.64 [R1+0x70], R26 ;  /* 0x0000701a01007387 */ /* 0x0003e20000100a00 */
[-C--:B------:R-:W-:Y:S02]  /*14e00*/  LEA R24, P5, R20, R0.reuse, 0x1 ;  /* 0x0000000014187211 */ /* 0x080fe400078a08ff */
[-C--:B0-----:R-:W-:Y:S02]  /*14e10*/  LEA R48, P3, R4, R0.reuse, 0x1 ;  /* 0x0000000004307211 */ /* 0x081fe400078608ff */
[----:B-1----:R-:W-:Y:S02]  /*14e20*/  LEA R26, P4, R6, R0, 0x1 ;  /* 0x00000000061a7211 */ /* 0x002fe400078808ff */
[-C--:B------:R-:W-:Y:S02]  /*14e30*/  LEA.HI.X.SX32 R49, R4, R2.reuse, 0x1, P3 ;  /* 0x0000000204317211 */ /* 0x080fe400018f0eff */
[----:B------:R-:W-:Y:S02]  /*14e40*/  LEA.HI.X.SX32 R27, R6, R2, 0x1, P4 ;  /* 0x00000002061b7211 */ /* 0x000fe400020f0eff */
[----:B------:R-:W-:Y:S01]  /*14e50*/  LEA R4, R61, R16, 0x1 ;  /* 0x000000103d047211 */ /* 0x000fe200078e08ff */
[----:B------:R0:W-:Y:S01]  /*14e60*/  STL.64 [R1+0x68], R48 ;  /* 0x0000683001007387 */ /* 0x0001e20000100a00 */
[----:B------:R-:W-:-:S03]  /*14e70*/  LEA.HI.X.SX32 R25, R20, R2, 0x1, P5 ;  /* 0x0000000214197211 */ /* 0x000fc600028f0eff */
[----:B------:R1:W-:Y:S01]  /*14e80*/  STL.64 [R1+0x60], R26 ;  /* 0x0000601a01007387 */ /* 0x0003e20000100a00 */
[----:B------:R-:W-:-:S03]  /*14e90*/  IMAD R6, R61, 0x2, R4 ;  /* 0x000000023d067824 */ /* 0x000fc600078e0204 */
[----:B------:R2:W-:Y:S01]  /*14ea0*/  STL.64 [R1+0x58], R24 ;  /* 0x0000581801007387 */ /* 0x0005e20000100a00 */
[CC--:B0-----:R-:W-:Y:S02]  /*14eb0*/  LEA R48, P3, R5.reuse, R0.reuse, 0x1 ;  /* 0x0000000005307211 */ /* 0x0c1fe400078608ff */
[C---:B-1----:R-:W-:Y:S02]  /*14ec0*/  LEA R26, P4, R12.reuse, R0, 0x1 ;  /* 0x000000000c1a7211 */ /* 0x042fe400078808ff */
[-C--:B------:R-:W-:Y:S02]  /*14ed0*/  LEA.HI.X.SX32 R49, R5, R2.reuse, 0x1, P3 ;  /* 0x0000000205317211 */ /* 0x080fe400018f0eff */
[----:B------:R-:W-:Y:S02]  /*14ee0*/  LEA.HI.X.SX32 R27, R12, R2, 0x1, P4 ;  /* 0x000000020c1b7211 */ /* 0x000fe400020f0eff */
[----:B--2---:R-:W-:Y:S02]  /*14ef0*/  LEA R24, P5, R19, R0, 0x1 ;  /* 0x0000000013187211 */ /* 0x004fe400078a08ff */
[----:B------:R-:W-:Y:S01]  /*14f00*/  LEA R12, R61, R6, 0x1 ;  /* 0x000000063d0c7211 */ /* 0x000fe200078e08ff */
[----:B------:R0:W-:Y:S01]  /*14f10*/  STL.64 [R1+0x50], R48 ;  /* 0x0000503001007387 */ /* 0x0001e20000100a00 */
[----:B------:R-:W-:-:S03]  /*14f20*/  LEA.HI.X.SX32 R25, R19, R2, 0x1, P5 ;  /* 0x0000000213197211 */ /* 0x000fc600028f0eff */
[----:B------:R-:W-:Y:S01]  /*14f30*/  IMAD R5, R61, 0x2, R12 ;  /* 0x000000023d057824 */ /* 0x000fe200078e020c */
[----:B------:R1:W-:Y:S01]  /*14f40*/  STL.64 [R1+0x48], R26 ;  /* 0x0000481a01007387 */ /* 0x0003e20000100a00 */
[----:B0-----:R-:W-:-:S03]  /*14f50*/  LEA R48, P3, R7, R0, 0x1 ;  /* 0x0000000007307211 */ /* 0x001fc600078608ff */
[----:B------:R0:W-:Y:S01]  /*14f60*/  STL.64 [R1+0x40], R24 ;  /* 0x0000401801007387 */ /* 0x0001e20000100a00 */
[----:B------:R-:W-:Y:S02]  /*14f70*/  LEA.HI.X.SX32 R49, R7, R2, 0x1, P3 ;  /* 0x0000000207317211 */ /* 0x000fe400018f0eff */
[----:B-1----:R-:W-:Y:S02]  /*14f80*/  LEA R26, P4, R17, R0, 0x1 ;  /* 0x00000000111a7211 */ /* 0x002fe400078808ff */
[----:B------:R-:W-:Y:S01]  /*14f90*/  LEA R7, R61, R5, 0x1 ;  /* 0x000000053d077211 */ /* 0x000fe200078e08ff */
[----:B------:R1:W-:Y:S01]  /*14fa0*/  STL.64 [R1+0x38], R48 ;  /* 0x0000383001007387 */ /* 0x0003e20000100a00 */
[----:B------:R-:W-:Y:S02]  /*14fb0*/  LEA.HI.X.SX32 R27, R17, R2, 0x1, P4 ;  /* 0x00000002111b7211 */ /* 0x000fe400020f0eff */
[----:B0-----:R-:W-:Y:S01]  /*14fc0*/  LEA R24, P5, R18, R0, 0x1 ;  /* 0x0000000012187211 */ /* 0x001fe200078a08ff */
[----:B------:R-:W-:-:S03]  /*14fd0*/  IMAD R17, R61, 0x2, R7 ;  /* 0x000000023d117824 */ /* 0x000fc600078e0207 */
[----:B------:R-:W-:Y:S01]  /*14fe0*/  LEA.HI.X.SX32 R25, R18, R2, 0x1, P5 ;  /* 0x0000000212197211 */ /* 0x000fe200028f0eff */
[----:B------:R0:W-:Y:S01]  /*14ff0*/  STL.64 [R1+0x30], R26 ;  /* 0x0000301a01007387 */ /* 0x0001e20000100a00 */
[----:B-1----:R-:W-:-:S03]  /*15000*/  LEA R48, P3, R3, R0, 0x1 ;  /* 0x0000000003307211 */ /* 0x002fc600078608ff */
[----:B------:R1:W-:Y:S01]  /*15010*/  STL.64 [R1+0x28], R24 ;  /* 0x0000281801007387 */ /* 0x0003e20000100a00 */
[----:B------:R-:W-:Y:S02]  /*15020*/  LEA.HI.X.SX32 R49, R3, R2, 0x1, P3 ;  /* 0x0000000203317211 */ /* 0x000fe400018f0eff */
[C---:B------:R-:W-:Y:S02]  /*15030*/  LEA R3, R61.reuse, R17, 0x1 ;  /* 0x000000113d037211 */ /* 0x040fe400078e08ff */
[-C--:B0-----:R-:W-:Y:S02]  /*15040*/  LEA R26, P4, R8, R0.reuse, 0x1 ;  /* 0x00000000081a7211 */ /* 0x081fe400078808ff */
[----:B-1----:R-:W-:Y:S02]  /*15050*/  LEA R24, P5, R16, R0, 0x1 ;  /* 0x0000000010187211 */ /* 0x002fe400078a08ff */
[-C--:B------:R-:W-:Y:S01]  /*15060*/  LEA.HI.X.SX32 R27, R8, R2.reuse, 0x1, P4 ;  /* 0x00000002081b7211 */ /* 0x080fe200020f0eff */
[----:B------:R-:W-:Y:S01]  /*15070*/  IMAD R8, R61, 0x2, R3 ;  /* 0x000000023d087824 */ /* 0x000fe200078e0203 */
[----:B------:R-:W-:-:S02]  /*15080*/  LEA.HI.X.SX32 R25, R16, R2, 0x1, P5 ;  /* 0x0000000210197211 */ /* 0x000fc400028f0eff */
[C---:B------:R-:W-:Y:S01]  /*15090*/  LEA R58, P5, R12.reuse, R0, 0x1 ;  /* 0x000000000c3a7211 */ /* 0x040fe200078a08ff */
[----:B------:R0:W-:Y:S03]  /*150a0*/  STL.64 [R1+0x20], R48 ;  /* 0x0000203001007387 */ /* 0x0001e60000100a00 */
[----:B------:R-:W-:Y:S01]  /*150b0*/  LEA.HI.X.SX32 R59, R12, R2, 0x1, P5 ;  /* 0x000000020c3b7211 */ /* 0x000fe200028f0eff */
[----:B------:R1:W-:Y:S01]  /*150c0*/  STL.64 [R1+0x10], R24 ;  /* 0x0000101801007387 */ /* 0x0003e20000100a00 */
[C---:B------:R-:W-:Y:S02]  /*150d0*/  LEA R12, R61.reuse, R8, 0x1 ;  /* 0x000000083d0c7211 */ /* 0x040fe400078e08ff */
[-C--:B------:R-:W-:Y:S01]  /*150e0*/  LEA R18, P4, R6, R0.reuse, 0x1 ;  /* 0x0000000006127211 */ /* 0x080fe200078808ff */
[----:B------:R-:W-:Y:S02]  /*150f0*/  STL.64 [R1+0x18], R26 ;  /* 0x0000181a01007387 */ /* 0x000fe40000100a00 */
[----:B0-----:R-:W-:Y:S01]  /*15100*/  IMAD R49, R61, 0x2, R12 ;  /* 0x000000023d317824 */ /* 0x001fe200078e020c */
[----:B-1----:R-:W-:-:S02]  /*15110*/  LEA R24, P3, R4, R0, 0x1 ;  /* 0x0000000004187211 */ /* 0x002fc400078608ff */
[-C--:B------:R-:W-:Y:S02]  /*15120*/  LEA.HI.X.SX32 R19, R6, R2.reuse, 0x1, P4 ;  /* 0x0000000206137211 */ /* 0x080fe400020f0eff */
[----:B------:R-:W-:Y:S02]  /*15130*/  LEA.HI.X.SX32 R25, R4, R2, 0x1, P3 ;  /* 0x0000000204197211 */ /* 0x000fe400018f0eff */
[-C--:B------:R-:W-:Y:S01]  /*15140*/  LEA R4, P3, R5, R0.reuse, 0x1 ;  /* 0x0000000005047211 */ /* 0x080fe200078608ff */
[----:B------:R0:W-:Y:S01]  /*15150*/  STL.64 [R1+0x6c8], R58 ;  /* 0x0006c83a01007387 */ /* 0x0001e20000100a00 */
[-C--:B------:R-:W-:Y:S02]  /*15160*/  LEA R6, P4, R7, R0.reuse, 0x1 ;  /* 0x0000000007067211 */ /* 0x080fe400078808ff */
[----:B------:R-:W-:Y:S01]  /*15170*/  LEA R28, R61, R49, 0x1 ;  /* 0x000000313d1c7211 */ /* 0x000fe200078e08ff */
[----:B------:R1:W-:Y:S01]  /*15180*/  STL.64 [R1+0x8], R24 ;  /* 0x0000081801007387 */ /* 0x0003e20000100a00 */
[----:B------:R-:W-:-:S02]  /*15190*/  LEA R16, P5, R17, R0, 0x1 ;  /* 0x0000000011107211 */ /* 0x000fc400078a08ff */
[-C--:B------:R-:W-:Y:S02]  /*151a0*/  LEA.HI.X.SX32 R5, R5, R2.reuse, 0x1, P3 ;  /* 0x0000000205057211 */ /* 0x080fe400018f0eff */
[-C--:B------:R-:W-:Y:S01]  /*151b0*/  LEA.HI.X.SX32 R7, R7, R2.reuse, 0x1, P4 ;  /* 0x0000000207077211 */ /* 0x080fe200020f0eff */
[----:B0-----:R-:W2:Y:S01]  /*151c0*/  LDL.LU.64 R58, [R1+0xe0] ;  /* 0x0000e000013a7983 */ /* 0x001ea20000300a00 */
[----:B------:R-:W-:-:S03]  /*151d0*/  LEA.HI.X.SX32 R17, R17, R2, 0x1, P5 ;  /* 0x0000000211117211 */ /* 0x000fc600028f0eff */
[----:B------:R0:W-:Y:S01]  /*151e0*/  STL.64 [R1], R18 ;  /* 0x0000001201007387 */ /* 0x0001e20000100a00 */
[----:B------:R-:W-:Y:S01]  /*151f0*/  IMAD R20, R61, 0x2, R28 ;  /* 0x000000023d147824 */ /* 0x000fe200078e021c */
[-C--:B-1----:R-:W-:Y:S02]  /*15200*/  LEA R24, P4, R8, R0.reuse, 0x1 ;  /* 0x0000000008187211 */ /* 0x082fe400078808ff */
[----:B------:R1:W-:Y:S01]  /*15210*/  STL.64 [R1+0x6d0], R4 ;  /* 0x0006d00401007387 */ /* 0x0003e20000100a00 */
[-C--:B------:R-:W-:Y:S02]  /*15220*/  LEA R26, P5, R12, R0.reuse, 0x1 ;  /* 0x000000000c1a7211 */ /* 0x080fe400078a08ff */
[C---:B0-----:R-:W-:Y:S01]  /*15230*/  LEA R18, P3, R3.reuse, R0, 0x1 ;  /* 0x0000000003127211 */ /* 0x041fe200078608ff */
[----:B-1----:R-:W3:Y:S03]  /*15240*/  LDL.LU.64 R4, [R1+0xe8] ;  /* 0x0000e80001047983 */ /* 0x002ee60000300a00 */
[----:B------:R-:W-:Y:S01]  /*15250*/  LEA.HI.X.SX32 R19, R3, R2, 0x1, P3 ;  /* 0x0000000203137211 */ /* 0x000fe200018f0eff */
[----:B------:R0:W-:Y:S01]  /*15260*/  STL.64 [R1+0x6d8], R6 ;  /* 0x0006d80601007387 */ /* 0x0001e20000100a00 */
[----:B------:R-:W-:-:S02]  /*15270*/  LEA R3, R61, R20, 0x1 ;  /* 0x000000143d037211 */ /* 0x000fc400078e08ff */
[----:B------:R-:W-:Y:S02]  /*15280*/  LEA.HI.X.SX32 R25, R8, R2, 0x1, P4 ;  /* 0x0000000208197211 */ /* 0x000fe400020f0eff */
[----:B------:R-:W-:Y:S02]  /*15290*/  LEA R48, P3, R49, R0, 0x1 ;  /* 0x0000000031307211 */ /* 0x000fe400078608ff */
[----:B------:R-:W-:Y:S02]  /*152a0*/  LEA.HI.X.SX32 R27, R12, R2, 0x1, P5 ;  /* 0x000000020c1b7211 */ /* 0x000fe400028f0eff */
[-C--:B------:R-:W-:Y:S01]  /*152b0*/  LEA R50, P4, R28, R0.reuse, 0x1 ;  /* 0x000000001c327211 */ /* 0x080fe200078808ff */
[----:B0-----:R-:W4:Y:S01]  /*152c0*/  LDL.LU.64 R6, [R1+0xf0] ;  /* 0x0000f00001067983 */ /* 0x001f220000300a00 */
[----:B------:R-:W-:-:S03]  /*152d0*/  LEA R52, P5, R20, R0, 0x1 ;  /* 0x0000000014347211 */ /* 0x000fc600078a08ff */
[----:B------:R0:W-:Y:S01]  /*152e0*/  STL.64 [R1+0x6e0], R16 ;  /* 0x0006e01001007387 */ /* 0x0001e20000100a00 */
[----:B------:R-:W-:Y:S02]  /*152f0*/  LEA R54, P6, R3, R0, 0x1 ;  /* 0x0000000003367211 */ /* 0x000fe400078c08ff */
[-C--:B------:R-:W-:Y:S02]  /*15300*/  LEA.HI.X.SX32 R49, R49, R2.reuse, 0x1, P3 ;  /* 0x0000000231317211 */ /* 0x080fe400018f0eff */
[----:B------:R-:W-:Y:S01]  /*15310*/  PRMT R29, R29, 0x7632, R29 ;  /* 0x000076321d1d7816 */ /* 0x000fe2000000001d */
[----:B------:R-:W-:Y:S01]  /*15320*/  STG.E.U16 [R56.64], R13 ;  /* 0x0000000d38007986 */ /* 0x000fe2000c101504 */
[----:B------:R-:W-:-:S03]  /*15330*/  LEA.HI.X.SX32 R51, R28, R2, 0x1, P4 ;  /* 0x000000021c337211 */ /* 0x000fc600020f0eff */
[----:B0-----:R-:W2:Y:S04]  /*15340*/  LDL.LU.64 R16, [R1+0xf8] ;  /* 0x0000f80001107983 */ /* 0x001ea80000300a00 */
[----:B------:R0:W-:Y:S01]  /*15350*/  STL.64 [R1+0x6e8], R18 ;  /* 0x0006e81201007387 */ /* 0x0001e20000100a00 */
[----:B------:R-:W-:Y:S02]  /*15360*/  PRMT R21, R21, 0x7632, R21 ;  /* 0x0000763215157816 */ /* 0x000fe40000000015 */
[-C--:B------:R-:W-:Y:S02]  /*15370*/  LEA.HI.X.SX32 R53, R20, R2.reuse, 0x1, P5 ;  /* 0x0000000214357211 */ /* 0x080fe400028f0eff */
[----:B------:R-:W-:Y:S02]  /*15380*/  PRMT R9, R9, 0x7632, R9 ;  /* 0x0000763209097816 */ /* 0x000fe40000000009 */
[----:B------:R-:W-:Y:S01]  /*15390*/  LEA.HI.X.SX32 R55, R3, R2, 0x1, P6 ;  /* 0x0000000203377211 */ /* 0x000fe200030f0eff */
[----:B0-----:R-:W2:Y:S01]  /*153a0*/  LDL.LU.64 R18, [R1+0x100] ;  /* 0x0001000001127983 */ /* 0x001ea20000300a00 */
[----:B------:R-:W-:-:S03]  /*153b0*/  PRMT R13, R13, 0x7632, R13 ;  /* 0x000076320d0d7816 */ /* 0x000fc6000000000d */
[----:B------:R-:W-:Y:S04]  /*153c0*/  STL.64 [R1+0x6f0], R24 ;  /* 0x0006f01801007387 */ /* 0x000fe80000100a00 */
[----:B------:R-:W-:Y:S04]  /*153d0*/  STL.64 [R1+0x6f8], R26 ;  /* 0x0006f81a01007387 */ /* 0x000fe80000100a00 */
[----:B------:R-:W-:Y:S04]  /*153e0*/  STL.64 [R1+0x700], R48 ;  /* 0x0007003001007387 */ /* 0x000fe80000100a00 */
[----:B------:R-:W-:Y:S04]  /*153f0*/  STG.E.U16 [R46.64], R29 ;  /* 0x0000001d2e007986 */ /* 0x000fe8000c101504 */
[----:B------:R-:W-:Y:S04]  /*15400*/  STL.64 [R1+0x708], R50 ;  /* 0x0007083201007387 */ /* 0x000fe80000100a00 */
[----:B------:R-:W-:Y:S04]  /*15410*/  STG.E.U16 [R38.64], R21 ;  /* 0x0000001526007986 */ /* 0x000fe8000c101504 */
[----:B------:R-:W-:Y:S04]  /*15420*/  STL.64 [R1+0x710], R52 ;  /* 0x0007103401007387 */ /* 0x000fe80000100a00 */
[----:B------:R-:W-:Y:S04]  /*15430*/  STG.E.U16 [R42.64], R9 ;  /* 0x000000092a007986 */ /* 0x000fe8000c101504 */
[----:B------:R0:W-:Y:S04]  /*15440*/  STL.64 [R1+0x718], R54 ;  /* 0x0007183601007387 */ /* 0x0001e80000100a00 */
[----:B------:R-:W-:Y:S04]  /*15450*/  STG.E.U16 [R40.64], R13 ;  /* 0x0000000d28007986 */ /* 0x000fe8000c101504 */
[----:B------:R-:W3:Y:S04]  /*15460*/  LDL.LU.64 R56, [R1+0xd8] ;  /* 0x0000d80001387983 */ /* 0x000ee80000300a00 */
[----:B------:R-:W-:Y:S04]  /*15470*/  STG.E.U16 [R34.64], R30 ;  /* 0x0000001e22007986 */ /* 0x000fe8000c101504 */
[----:B------:R-:W-:Y:S04]  /*15480*/  STG.E.U16 [R32.64], R22 ;  /* 0x0000001620007986 */ /* 0x000fe8000c101504 */
[----:B------:R1:W-:Y:S04]  /*15490*/  LDS.128 R32, [R60] ;  /* 0x000000003c207984 */ /* 0x0003e80000000c00 */
[----:B0-----:R-:W3:Y:S04]  /*154a0*/  LDL.LU.64 R54, [R1+0xd0] ;  /* 0x0000d00001367983 */ /* 0x001ee80000300a00 */
[----:B-1----:R-:W3:Y:S04]  /*154b0*/  LDL.LU.64 R60, [R1+0xc8] ;  /* 0x0000c800013c7983 */ /* 0x002ee80000300a00 */
[----:B------:R-:W0:Y:S04]  /*154c0*/  S2R R24, SR_TID.X ;  /* 0x0000000000187919 */ /* 0x000e280000002100 */
[----:B------:R-:W1:Y:S04]  /*154d0*/  S2R R25, SR_TID.X ;  /* 0x0000000000197919 */ /* 0x000e680000002100 */
[----:B------:R-:W-:Y:S01]  /*154e0*/  STG.E.U16 [R36.64], R10 ;  /* 0x0000000a24007986 */ /* 0x000fe2000c101504 */
[----:B------:R-:W-:-:S02]  /*154f0*/  PRMT R30, R30, 0x7632, R30 ;  /* 0x000076321e1e7816 */ /* 0x000fc4000000001e */
[----:B------:R-:W-:Y:S01]  /*15500*/  PRMT R22, R22, 0x7632, R22 ;  /* 0x0000763216167816 */ /* 0x000fe20000000016 */
[----:B------:R-:W3:Y:S01]  /*15510*/  LDL.LU.64 R52, [R1+0xc0] ;  /* 0x0000c00001347983 */ /* 0x000ee20000300a00 */
[C---:B0-----:R-:W-:Y:S01]  /*15520*/  LOP3.LUT R27, R24.reuse, 0x1ff, RZ, 0xc0, !PT ;  /* 0x000001ff181b7812 */ /* 0x041fe200078ec0ff */
[C---:B------:R-:W-:Y:S01]  /*15530*/  IMAD.SHL.U32 R12, R24.reuse, 0x1000, RZ ;  /* 0x00001000180c7824 */ /* 0x040fe200078e00ff */
[----:B------:R-:W-:Y:S01]  /*15540*/  SHF.L.U32 R24, R24, 0xc, RZ ;  /* 0x0000000c18187819 */ /* 0x000fe200000006ff */
[----:B------:R-:W-:Y:S03]  /*15550*/  STG.E.U16 [R44.64], R14 ;  /* 0x0000000e2c007986 */ /* 0x000fe6000c101504 */
[----:B------:R-:W-:Y:S01]  /*15560*/  LOP3.LUT R24, R24, 0x6000, RZ, 0xc0, !PT ;  /* 0x0000600018187812 */ /* 0x000fe200078ec0ff */
[----:B------:R-:W3:Y:S04]  /*15570*/  LDL.LU.64 R50, [R1+0xb8] ;  /* 0x0000b80001327983 */ /* 0x000ee80000300a00 */
[----:B------:R-:W-:Y:S01]  /*15580*/  IMAD R24, R27, 0x10, R24 ;  /* 0x000000101b187824 */ /* 0x000fe200078e0218 */
[----:B------:R-:W-:Y:S01]  /*15590*/  LOP3.LUT R12, R12, 0x6000, RZ, 0xc0, !PT ;  /* 0x000060000c0c7812 */ /* 0x000fe200078ec0ff */
[----:B------:R-:W3:Y:S03]  /*155a0*/  LDL.LU.64 R48, [R1+0xb0] ;  /* 0x0000b00001307983 */ /* 0x000ee60000300a00 */
[----:B------:R-:W-:-:S05]  /*155b0*/  LOP3.LUT R24, R24, 0x20, RZ, 0x3c, !PT ;  /* 0x0000002018187812 */ /* 0x000fca00078e3cff */
[----:B------:R1:W0:Y:S02]  /*155c0*/  LDS.128 R36, [R24] ;  /* 0x0000000018247984 */ /* 0x0002240000000c00 */
[C---:B-1----:R-:W-:Y:S01]  /*155d0*/  LOP3.LUT R24, R25.reuse, 0x1ff, RZ, 0xc0, !PT ;  /* 0x000001ff19187812 */ /* 0x042fe200078ec0ff */
[----:B------:R-:W-:Y:S01]  /*155e0*/  IMAD.SHL.U32 R25, R25, 0x1000, RZ ;  /* 0x0000100019197824 */ /* 0x000fe200078e00ff */
[----:B------:R-:W-:-:S04]  /*155f0*/  LEA R12, R27, R12, 0x4 ;  /* 0x0000000c1b0c7211 */ /* 0x000fc800078e20ff */
[----:B------:R-:W-:Y:S02]  /*15600*/  LOP3.LUT R25, R25, 0x6000, RZ, 0xc0, !PT ;  /* 0x0000600019197812 */ /* 0x000fe400078ec0ff */
[----:B------:R-:W-:Y:S02]  /*15610*/  LOP3.LUT R12, R12, 0x40, RZ, 0x3c, !PT ;  /* 0x000000400c0c7812 */ /* 0x000fe400078e3cff */
[----:B------:R-:W-:Y:S02]  /*15620*/  LEA R25, R24, R25, 0x4 ;  /* 0x0000001918197211 */ /* 0x000fe400078e20ff */
[----:B------:R-:W-:Y:S01]  /*15630*/  PRMT R10, R10, 0x7632, R10 ;  /* 0x000076320a0a7816 */ /* 0x000fe2000000000a */
[----:B------:R1:W0:Y:S01]  /*15640*/  LDS.128 R40, [R12] ;  /* 0x000000000c287984 */ /* 0x0002220000000c00 */
[----:B------:R-:W-:Y:S02]  /*15650*/  LOP3.LUT R25, R25, 0x60, RZ, 0x3c, !PT ;  /* 0x0000006019197812 */ /* 0x000fe400078e3cff */
[----:B------:R-:W-:-:S02]  /*15660*/  PRMT R14, R14, 0x7632, R14 ;  /* 0x000076320e0e7816 */ /* 0x000fc4000000000e */
[----:B------:R-:W-:Y:S01]  /*15670*/  PRMT R8, R31, 0x7632, R8 ;  /* 0x000076321f087816 */ /* 0x000fe20000000008 */
[----:B------:R1:W0:Y:S04]  /*15680*/  LDS.128 R44, [R25] ;  /* 0x00000000192c7984 */ /* 0x0002280000000c00 */
[----:B-1----:R-:W3:Y:S04]  /*15690*/  LDL.LU.64 R12, [R1+0x90] ;  /* 0x00009000010c7983 */ /* 0x002ee80000300a00 */
[----:B------:R-:W3:Y:S04]  /*156a0*/  LDL.LU.64 R26, [R1+0x88] ;  /* 0x00008800011a7983 */ /* 0x000ee80000300a00 */
[----:B------:R-:W3:Y:S01]  /*156b0*/  LDL.LU.64 R24, [R1+0x80] ;  /* 0x0000800001187983 */ /* 0x000ee20000300a00 */
[----:B------:R-:W-:-:S02]  /*156c0*/  PRMT R3, R23, 0x7632, R3 ;  /* 0x0000763217037816 */ /* 0x000fc40000000003 */
[----:B------:R-:W-:Y:S01]  /*156d0*/  PRMT R0, R15, 0x7632, R0 ;  /* 0x000076320f007816 */ /* 0x000fe20000000000 */
[----:B--2---:R-:W-:Y:S04]  /*156e0*/  STG.E.U16 [R18.64], R30 ;  /* 0x0000001e12007986 */ /* 0x004fe8000c101504 */
[----:B------:R-:W-:Y:S04]  /*156f0*/  STG.E.U16 [R16.64], R22 ;  /* 0x0000001610007986 */ /* 0x000fe8000c101504 */
[----:B----4-:R-:W-:Y:S04]  /*15700*/  STG.E.U16 [R6.64], R10 ;  /* 0x0000000a06007986 */ /* 0x010fe8000c101504 */
[----:B---3--:R-:W-:Y:S04]  /*15710*/  STG.E.U16 [R4.64], R14 ;  /* 0x0000000e04007986 */ /* 0x008fe8000c101504 */
[----:B------:R1:W-:Y:S04]  /*15720*/  STG.E.U16 [R58.64], R31 ;  /* 0x0000001f3a007986 */ /* 0x0003e8000c101504 */
[----:B-1----:R-:W2:Y:S04]  /*15730*/  LDL.LU.64 R30, [R1+0x98] ;  /* 0x00009800011e7983 */ /* 0x002ea80000300a00 */
[----:B------:R-:W3:Y:S04]  /*15740*/  LDL.LU.64 R18, [R1+0x78] ;  /* 0x0000780001127983 */ /* 0x000ee80000300a00 */
[----:B------:R-:W2:Y:S04]  /*15750*/  LDL.LU.64 R16, [R1+0x70] ;  /* 0x0000700001107983 */ /* 0x000ea80000300a00 */
[----:B------:R-:W2:Y:S04]  /*15760*/  LDL.LU.64 R6, [R1+0x68] ;  /* 0x0000680001067983 */ /* 0x000ea80000300a00 */
[----:B------:R-:W2:Y:S04]  /*15770*/  LDL.LU.64 R4, [R1+0x60] ;  /* 0x0000600001047983 */ /* 0x000ea80000300a00 */
[----:B------:R-:W2:Y:S04]  /*15780*/  LDL.LU.64 R58, [R1+0x58] ;  /* 0x00005800013a7983 */ /* 0x000ea80000300a00 */
[----:B------:R-:W2:Y:S04]  /*15790*/  LDL.LU.64 R20, [R1+0x50] ;  /* 0x0000500001147983 */ /* 0x000ea80000300a00 */
[----:B------:R1:W-:Y:S04]  /*157a0*/  STG.E.U16 [R56.64], R23 ;  /* 0x0000001738007986 */ /* 0x0003e8000c101504 */
[----:B------:R0:W-:Y:S04]  /*157b0*/  STG.E.U16 [R54.64], R11 ;  /* 0x0000000b36007986 */ /* 0x0001e8000c101504 */
[----:B------:R0:W-:Y:S04]  /*157c0*/  STG.E.U16 [R60.64], R15 ;  /* 0x0000000f3c007986 */ /* 0x0001e8000c101504 */
[----:B-1----:R-:W2:Y:S04]  /*157d0*/  LDL.LU.64 R22, [R1+0xa0] ;  /* 0x0000a00001167983 */ /* 0x002ea80000300a00 */
[----:B------:R-:W2:Y:S04]  /*157e0*/  LDL.LU.64 R56, [R1+0x48] ;  /* 0x0000480001387983 */ /* 0x000ea80000300a00 */
[----:B0-----:R-:W2:Y:S04]  /*157f0*/  LDL.LU.64 R54, [R1+0x718] ;  /* 0x0007180001367983 */ /* 0x001ea80000300a00 */
[----:B------:R-:W2:Y:S04]  /*15800*/  LDL.LU.64 R14, [R1+0xa8] ;  /* 0x0000a800010e7983 */ /* 0x000ea80000300a00 */
[----:B------:R-:W3:Y:S01]  /*15810*/  LDL.LU.64 R60, [R1+0x40] ;  /* 0x00004000013c7983 */ /* 0x000ee20000300a00 */
[----:B------:R-:W-:-:S03]  /*15820*/  PRMT R2, R11, 0x7632, R2 ;  /* 0x000076320b027816 */ /* 0x000fc60000000002 */
[----:B------:R0:W-:Y:S04]  /*15830*/  STG.E.U16 [R52.64], R8 ;  /* 0x0000000834007986 */ /* 0x0001e8000c101504 */
[----:B------:R1:W-:Y:S04]  /*15840*/  STG.E.U16 [R50.64], R3 ;  /* 0x0000000332007986 */ /* 0x0003e8000c101504 */
[----:B0-----:R-:W3:Y:S04]  /*15850*/  LDL.LU.64 R52, [R1+0x710] ;  /* 0x0007100001347983 */ /* 0x001ee80000300a00 */
[----:B------:R0:W-:Y:S04]  /*15860*/  STG.E.U16 [R48.64], R2 ;  /* 0x0000000230007986 */ /* 0x0001e8000c101504 */
[----:B-1----:R-:W3:Y:S04]  /*15870*/  LDL.LU.64 R50, [R1+0x708] ;  /* 0x0007080001327983 */ /* 0x002ee80000300a00 */
[----:B0-----:R-:W3:Y:S01]  /*15880*/  LDL.LU.64 R48, [R1+0x700] ;  /* 0x0007000001307983 */ /* 0x001ee20000300a00 */
[----:B------:R-:W-:-:S02]  /*15890*/  PRMT R2, R37, 0x7632, R2 ;  /* 0x0000763225027816 */ /* 0x000fc40000000002 */
[----:B------:R-:W-:Y:S02]  /*158a0*/  PRMT R3, R41, 0x7632, R3 ;  /* 0x0000763229037816 */ /* 0x000fe40000000003 */
[----:B------:R-:W-:Y:S01]  /*158b0*/  PRMT R8, R45, 0x7632, R8 ;  /* 0x000076322d087816 */ /* 0x000fe20000000008 */
[----:B--2---:R0:W-:Y:S04]  /*158c0*/  STG.E.U16 [R14.64], R0 ;  /* 0x000000000e007986 */ /* 0x0041e8000c101504 */
[----:B------:R1:W-:Y:S04]  /*158d0*/  STG.E.U16 [R22.64], R32 ;  /* 0x0000002016007986 */ /* 0x0003e8000c101504 */
[----:B------:R2:W-:Y:S04]  /*158e0*/  STG.E.U16 [R30.64], R36 ;  /* 0x000000241e007986 */ /* 0x0005e8000c101504 */
[----:B0-----:R-:W4:Y:S01]  /*158f0*/  LDL.LU.64 R14, [R1+0x18] ;  /* 0x00001800010e7983 */ /* 0x001f220000300a00 */
[----:B-1----:R-:W-:-:S03]  /*15900*/  PRMT R32, R32, 0x7632, R32 ;  /* 0x0000763220207816 */ /* 0x002fc60000000020 */
[----:B------:R0:W-:Y:S01]  /*15910*/  STG.E.U16 [R12.64], R40 ;  /* 0x000000280c007986 */ /* 0x0001e2000c101504 */
[----:B--2---:R-:W-:-:S03]  /*15920*/  PRMT R36, R36, 0x7632, R36 ;  /* 0x0000763224247816 */ /* 0x004fc60000000024 */
[----:B------:R-:W2:Y:S04]  /*15930*/  LDL.LU.64 R22, [R1+0x10] ;  /* 0x0000100001167983 */ /* 0x000ea80000300a00 */
[----:B------:R1:W-:Y:S01]  /*15940*/  STG.E.U16 [R26.64], R44 ;  /* 0x0000002c1a007986 */ /* 0x0003e2000c101504 */
[----:B0-----:R-:W-:-:S03]  /*15950*/  PRMT R40, R40, 0x7632, R40 ;  /* 0x0000763228287816 */ /* 0x001fc60000000028 */
[----:B------:R-:W2:Y:S04]  /*15960*/  LDL.LU.64 R30, [R1+0x8] ;  /* 0x00000800011e7983 */ /* 0x000ea80000300a00 */
[----:B------:R-:W2:Y:S01]  /*15970*/  LDL.LU.64 R12, [R1] ;  /* 0x00000000010c7983 */ /* 0x000ea20000300a00 */
[----:B-1----:R-:W-:-:S03]  /*15980*/  PRMT R44, R44, 0x7632, R44 ;  /* 0x000076322c2c7816 */ /* 0x002fc6000000002c */
[----:B------:R-:W2:Y:S04]  /*15990*/  LDL.LU.64 R26, [R1+0x6f8] ;  /* 0x0006f800011a7983 */ /* 0x000ea80000300a00 */
[----:B------:R0:W-:Y:S04]  /*159a0*/  STG.E.U16 [R24.64], R32 ;  /* 0x0000002018007986 */ /* 0x0001e8000c101504 */
[----:B---3--:R1:W-:Y:S04]  /*159b0*/  STG.E.U16 [R18.64], R36 ;  /* 0x0000002412007986 */ /* 0x0083e8000c101504 */
[----:B------:R3:W-:Y:S04]  /*159c0*/  STG.E.U16 [R16.64], R40 ;  /* 0x0000002810007986 */ /* 0x0007e8000c101504 */
[----:B0-----:R-:W2:Y:S04]  /*159d0*/  LDL.LU.64 R24, [R1+0x6f0] ;  /* 0x0006f00001187983 */ /* 0x001ea80000300a00 */
[----:B-1----:R-:W2:Y:S01]  /*159e0*/  LDL.LU.64 R18, [R1+0x6e8] ;  /* 0x0006e80001127983 */ /* 0x002ea20000300a00 */
[----:B------:R-:W-:-:S03]  /*159f0*/  PRMT R0, R33, 0x7632, R0 ;  /* 0x0000763221007816 */ /* 0x000fc60000000000 */
[----:B---3--:R-:W3:Y:S04]  /*15a00*/  LDL.LU.64 R16, [R1+0x6e0] ;  /* 0x0006e00001107983 */ /* 0x008ee80000300a00 */
[----:B------:R0:W-:Y:S04]  /*15a10*/  STG.E.U16 [R6.64], R44 ;  /* 0x0000002c06007986 */ /* 0x0001e8000c101504 */
[----:B------:R1:W-:Y:S04]  /*15a20*/  STG.E.U16 [R4.64], R33 ;  /* 0x0000002104007986 */ /* 0x0003e8000c101504 */
[----:B------:R1:W-:Y:S04]  /*15a30*/  STG.E.U16 [R58.64], R37 ;  /* 0x000000253a007986 */ /* 0x0003e8000c101504 */
[----:B0-----:R-:W2:Y:S04]  /*15a40*/  LDL.LU.64 R6, [R1+0x6d8] ;  /* 0x0006d80001067983 */ /* 0x001ea80000300a00 */
[----:B-1----:R-:W2:Y:S04]  /*15a50*/  LDL.LU.64 R4, [R1+0x6d0] ;  /* 0x0006d00001047983 */ /* 0x002ea80000300a00 */
[----:B------:R-:W2:Y:S04]  /*15a60*/  LDL.LU.64 R58, [R1+0x6c8] ;  /* 0x0006c800013a7983 */ /* 0x000ea80000300a00 */
[----:B------:R-:W-:Y:S04]  /*15a70*/  STG.E.U16 [R20.64], R41 ;  /* 0x0000002914007986 */ /* 0x000fe8000c101504 */
[----:B------:R-:W2:Y:S04]  /*15a80*/  LDL.LU.64 R32, [R1+0x20] ;  /* 0x0000200001207983 */ /* 0x000ea80000300a00 */
[----:B------:R0:W-:Y:S04]  /*15a90*/  STG.E.U16 [R56.64], R45 ;  /* 0x0000002d38007986 */ /* 0x0001e8000c101504 */
[----:B------:R1:W-:Y:S04]  /*15aa0*/  STG.E.U16 [R60.64], R0 ;  /* 0x000000003c007986 */ /* 0x0003e8000c101504 */
[----:B0-----:R-:W2:Y:S04]  /*15ab0*/  LDL.LU R57, [R1+0x178] ;  /* 0x0001780001397983 */ /* 0x001ea80000300800 */
[----:B------:R-:W2:Y:S04]  /*15ac0*/  LDL.LU R20, [R1+0x174] ;  /* 0x0001740001147983 */ /* 0x000ea80000300800 */
[----:B------:R-:W2:Y:S04]  /*15ad0*/  LDL.LU.64 R36, [R1+0x28] ;  /* 0x0000280001247983 */ /* 0x000ea80000300a00 */
[----:B------:R-:W2:Y:S04]  /*15ae0*/  LDL.LU R28, [R1+0x180] ;  /* 0x00018000011c7983 */ /* 0x000ea80000300800 */
[----:B-1----:R-:W2:Y:S04]  /*15af0*/  LDL.LU R61, [R1+0x17c] ;  /* 0x00017c00013d7983 */ /* 0x002ea80000300800 */
[----:B------:R-:W2:Y:S04]  /*15b00*/  LDL.LU.64 R40, [R1+0x30] ;  /* 0x0000300001287983 */ /* 0x000ea80000300a00 */
[----:B------:R-:W2:Y:S01]  /*15b10*/  LDL.LU.64 R44, [R1+0x38] ;  /* 0x00003800012c7983 */ /* 0x000ea20000300a00 */
[----:B------:R-:W-:-:S02]  /*15b20*/  PRMT R9, R34, 0x7632, R9 ;  /* 0x0000763222097816 */ /* 0x000fc40000000009 */
[----:B------:R-:W-:Y:S02]  /*15b30*/  PRMT R29, R38, 0x7632, R29 ;  /* 0x00007632261d7816 */ /* 0x000fe4000000001d */
[----:B------:R-:W-:Y:S02]  /*15b40*/  PRMT R10, R42, 0x7632, R10 ;  /* 0x000076322a0a7816 */ /* 0x000fe4000000000a */
[----:B------:R-:W-:Y:S01]  /*15b50*/  PRMT R11, R46, 0x7632, R11 ;  /* 0x000076322e0b7816 */ /* 0x000fe2000000000b */
[----:B--2---:R-:W-:Y:S04]  /*15b60*/  STG.E.U16 [R44.64], R2 ;  /* 0x000000022c007986 */ /* 0x004fe8000c101504 */
[----:B------:R0:W-:Y:S04]  /*15b70*/  STG.E.U16 [R40.64], R3 ;  /* 0x0000000328007986 */ /* 0x0001e8000c101504 */
[----:B------:R1:W-:Y:S04]  /*15b80*/  STG.E.U16 [R36.64], R8 ;  /* 0x0000000824007986 */ /* 0x0003e8000c101504 */
[----:B------:R-:W-:Y:S04]  /*15b90*/  STG.E.U16 [R32.64], R34 ;  /* 0x0000002220007986 */ /* 0x000fe8000c101504 */
[----:B----4-:R-:W-:Y:S04]  /*15ba0*/  STG.E.U16 [R14.64], R38 ;  /* 0x000000260e007986 */ /* 0x010fe8000c101504 */
[----:B------:R-:W-:Y:S04]  /*15bb0*/  STG.E.U16 [R22.64], R42 ;  /* 0x0000002a16007986 */ /* 0x000fe8000c101504 */
[----:B------:R-:W-:Y:S01]  /*15bc0*/  STG.E.U16 [R30.64], R46 ;  /* 0x0000002e1e007986 */ /* 0x000fe2000c101504 */
[----:B0-----:R-:W-:-:S03]  /*15bd0*/  PRMT R3, R35, 0x7632, R3 ;  /* 0x0000763223037816 */ /* 0x001fc60000000003 */
[----:B------:R0:W-:Y:S04]  /*15be0*/  STG.E.U16 [R12.64], R9 ;  /* 0x000000090c007986 */ /* 0x0001e8000c101504 */
[----:B------:R-:W-:Y:S01]  /*15bf0*/  STG.E.U16 [R58.64], R29 ;  /* 0x0000001d3a007986 */ /* 0x000fe2000c101504 */
[----:B-1----:R-:W-:-:S03]  /*15c00*/  PRMT R8, R43, 0x7632, R8 ;  /* 0x000076322b087816 */ /* 0x002fc60000000008 */
[----:B------:R-:W-:Y:S04]  /*15c10*/  STG.E.U16 [R4.64], R10 ;  /* 0x0000000a04007986 */ /* 0x000fe8000c101504 */
[----:B0-----:R-:W0:Y:S01]  /*15c20*/  S2R R12, SR_TID.X ;  /* 0x00000000000c7919 */ /* 0x001e220000002100 */
[----:B------:R-:W-:-:S03]  /*15c30*/  PRMT R9, R47, 0x7632, R9 ;  /* 0x000076322f097816 */ /* 0x000fc60000000009 */
[----:B------:R1:W-:Y:S04]  /*15c40*/  STG.E.U16 [R6.64], R11 ;  /* 0x0000000b06007986 */ /* 0x0003e8000c101504 */
[----:B---3--:R2:W-:Y:S04]  /*15c50*/  STG.E.U16 [R16.64], R35 ;  /* 0x0000002310007986 */ /* 0x0085e8000c101504 */
[----:B------:R2:W-:Y:S01]  /*15c60*/  STG.E.U16 [R18.64], R39 ;  /* 0x0000002712007986 */ /* 0x0005e2000c101504 */
[----:B-1----:R-:W-:-:S03]  /*15c70*/  PRMT R7, R39, 0x7632, R7 ;  /* 0x0000763227077816 */ /* 0x002fc60000000007 */
[----:B------:R2:W-:Y:S04]  /*15c80*/  STG.E.U16 [R24.64], R43 ;  /* 0x0000002b18007986 */ /* 0x0005e8000c101504 */
[----:B------:R2:W-:Y:S04]  /*15c90*/  STG.E.U16 [R26.64], R47 ;  /* 0x0000002f1a007986 */ /* 0x0005e8000c101504 */
[----:B------:R2:W-:Y:S04]  /*15ca0*/  STG.E.U16 [R48.64], R3 ;  /* 0x0000000330007986 */ /* 0x0005e8000c101504 */
[----:B------:R2:W-:Y:S04]  /*15cb0*/  STG.E.U16 [R50.64], R7 ;  /* 0x0000000732007986 */ /* 0x0005e8000c101504 */
[----:B------:R2:W-:Y:S04]  /*15cc0*/  STG.E.U16 [R52.64], R8 ;  /* 0x0000000834007986 */ /* 0x0005e8000c101504 */
[----:B------:R2:W-:Y:S01]  /*15cd0*/  STG.E.U16 [R54.64], R9 ;  /* 0x0000000936007986 */ /* 0x0005e2000c101504 */
[----:B------:R-:W-:Y:S01]  /*15ce0*/  FSEL R0, R57, -INF , P0 ;  /* 0xff80000039007808 */ /* 0x000fe20000000000 */
[----:B0-----:R-:W-:Y:S01]  /*15cf0*/  IMAD.SHL.U32 R12, R12, 0x2, RZ ;  /* 0x000000020c0c7824 */ /* 0x001fe200078e00ff */
[----:B------:R-:W-:-:S03]  /*15d00*/  FSEL R2, R20, -INF , P2 ;  /* 0xff80000014027808 */ /* 0x000fc60001000000 */
[----:B------:R-:W-:Y:S01]  /*15d10*/  FFMA R4, R0, 0.69314718246459960938, R28 ;  /* 0x3f31721800047823 */ /* 0x000fe2000000001c */
[----:B------:R-:W-:Y:S01]  /*15d20*/  LOP3.LUT R0, R12, 0x3f8, RZ, 0xc0, !PT ;  /* 0x000003f80c007812 */ /* 0x000fe200078ec0ff */
[----:B------:R-:W-:Y:S01]  /*15d30*/  FFMA R5, R2, 0.69314718246459960938, R61 ;  /* 0x3f31721802057823 */ /* 0x000fe2000000003d */
[----:B------:R-:W-:Y:S06]  /*15d40*/  BAR.SYNC.DEFER_BLOCKING 0x0 ;  /* 0x0000000000007b1d */ /* 0x000fec0000010000 */
[----:B------:R2:W-:Y:S04]  /*15d50*/  STS.64 [R0], R4 ;  /* 0x0000000400007388 */ /* 0x0005e80000000a00 */
[----:B------:R-:W-:Y:S06]  /*15d60*/  BAR.SYNC.DEFER_BLOCKING 0x0 ;  /* 0x0000000000007b1d */ /* 0x000fec0000010000 */
[----:B------:R-:W-:Y:S05]  /*15d70*/  @P1 EXIT ;  /* 0x000000000000194d */ /* 0x000fea0003800000 */
[----:B--2---:R-:W2:Y:S04]  /*15d80*/  LDL.LU R28, [R1+0x170] ;  /* 0x00017000011c7983 */ /* 0x004ea80000300800 */
[----:B------:R-:W0:Y:S04]  /*15d90*/  S2R R12, SR_TID.X ;  /* 0x00000000000c7919 */ /* 0x000e280000002100 */
[----:B------:R-:W1:Y:S01]  /*15da0*/  S2R R61, SR_CTAID.Y ;  /* 0x00000000003d7919 */ /* 0x000e620000002600 */
[----:B0-----:R-:W-:-:S03]  /*15db0*/  LOP3.LUT R20, R12, 0xff, RZ, 0xc0, !PT ;  /* 0x000000ff0c147812 */ /* 0x001fc600078ec0ff */
[----:B------:R-:W0:Y:S01]  /*15dc0*/  S2R R12, SR_CTAID.X ;  /* 0x00000000000c7919 */ /* 0x000e220000002500 */
[----:B-1----:R-:W-:-:S05]  /*15dd0*/  IMAD R0, R61, c[0x0][0x1cc], RZ ;  /* 0x000073003d007a24 */ /* 0x002fca00078e02ff */
[C---:B------:R-:W-:Y:S01]  /*15de0*/  SHF.L.U32 R2, R0.reuse, 0x2, RZ ;  /* 0x0000000200027819 */ /* 0x040fe200000006ff */
[----:B------:R-:W-:Y:S01]  /*15df0*/  IMAD.HI R0, R0, 0x4, RZ ;  /* 0x0000000400007827 */ /* 0x000fe200078e02ff */
[----:B0-----:R-:W-:-:S05]  /*15e00*/  LEA R12, R12, R20, 0x8 ;  /* 0x000000140c0c7211 */ /* 0x001fca00078e40ff */
[C---:B------:R-:W-:Y:S02]  /*15e10*/  IMAD.SHL.U32 R3, R12.reuse, 0x4, RZ ;  /* 0x000000040c037824 */ /* 0x040fe400078e00ff */
[----:B------:R-:W-:-:S03]  /*15e20*/  IMAD.HI R5, R12, 0x4, RZ ;  /* 0x000000040c057827 */ /* 0x000fc600078e02ff */
[----:B------:R-:W-:-:S04]  /*15e30*/  IADD3 R2, P0, P1, R3, c[0x0][0x180], R2 ;  /* 0x0000600003027a10 */ /* 0x000fc8000791e002 */
[----:B------:R-:W-:Y:S01]  /*15e40*/  IADD3.X R3, R5, c[0x0][0x184], R0, P0, P1 ;  /* 0x0000610005037a10 */ /* 0x000fe200007e2400 */
[----:B--2---:R-:W0:Y:S04]  /*15e50*/  LDS R7, [R28] ;  /* 0x000000001c077984 */ /* 0x004e280000000800 */
[----:B0-----:R-:W-:Y:S01]  /*15e60*/  STG.E [R2.64], R7 ;  /* 0x0000000702007986 */ /* 0x001fe2000c101904 */
[----:B------:R-:W-:Y:S05]  /*15e70*/  EXIT ;  /* 0x000000000000794d */ /* 0x000fea0003800000 */
.L_x_3:
[----:B------:R-:W-:-:S00]  /*15e80*/  BRA `(.L_x_3) ;  /* 0xfffffff000007947 */ /* 0x000fc0000383ffff */
[----:B------:R-:W-:-:S00]  /*15e90*/  NOP ;  /* 0x0000000000007918 */ /* 0x000fc00000000000 */
        /* <DEDUP_REMOVED lines=14> */
.L_x_4:


//--------------------- .nv.global.init           --------------------------
	.section	.nv.global.init,"aw",@progbits
.nv.global.init:
	.type		_$_str,@object
	.size		_$_str,(.L_0 - _$_str)
_$_str:
        /*0000*/ 	.byte	0x5f, 0x5f, 0x43, 0x55, 0x44, 0x41, 0x5f, 0x46, 0x54, 0x5a, 0x00
.L_0:


//--------------------- .nv.shared.attn_fwd       --------------------------
	.section	.nv.shared.attn_fwd,"aw",@nobits
	.sectionflags	@""
	.align	16
